	.target	sm_80

	.elftype	@"ET_EXEC"


//--------------------- .note.nv.tkinfo           --------------------------
	.section	.note.nv.tkinfo,"",@"SHT_NOTE"
	.sectionflags	@"SHF_NOTE_NV_TKINFO"
	.tkinfo
        /*0018*/ 	.word	0x00000002
        /*0030*/ 	.string	""
        /*0030*/ 	.string	"ptxas"
        /*0030*/ 	.string	"Cuda compilation tools, release 13.0, V13.0.88"
        /*0030*/ 	.string	"Build cuda_13.0.r13.0/compiler.36424714_0"
        /*0030*/ 	.string	"-v  -suppress-debug-info  -lineinfo  -arch sm_80 "



//--------------------- .note.nv.cuinfo           --------------------------
	.section	.note.nv.cuinfo,"",@"SHT_NOTE"
	.sectionflags	@"SHF_NOTE_NV_CUINFO"
        /*0018*/ 	.short	0x0002
        /*001a*/ 	.short	0x0050
        /*001c*/ 	.short	0x0082
	.zero		2


//--------------------- .nv.info                  --------------------------
	.section	.nv.info,"",@"SHT_CUDA_INFO"
	.align	4


	//----- nvinfo : EIATTR_REGCOUNT
	.align		4
        /*0000*/ 	.byte	0x04, 0x2f
        /*0002*/ 	.short	(.L_1 - .L_0)
	.align		4
.L_0:
        /*0004*/ 	.word	index@(matmul_kernel)
        /*0008*/ 	.word	0x00000020


	//----- nvinfo : EIATTR_FRAME_SIZE
	.align		4
.L_1:
        /*000c*/ 	.byte	0x04, 0x11
        /*000e*/ 	.short	(.L_3 - .L_2)
	.align		4
.L_2:
        /*0010*/ 	.word	index@(matmul_kernel)
        /*0014*/ 	.word	0x00001690


	//----- nvinfo : EIATTR_MIN_STACK_SIZE
	.align		4
.L_3:
        /*0018*/ 	.byte	0x04, 0x12
        /*001a*/ 	.short	(.L_5 - .L_4)
	.align		4
.L_4:
        /*001c*/ 	.word	index@(matmul_kernel)
        /*0020*/ 	.word	0x00001690
.L_5:


//--------------------- .nv.info.matmul_kernel    --------------------------
	.section	.nv.info.matmul_kernel,"",@"SHT_CUDA_INFO"
	.sectionflags	@""
	.align	4


	//----- nvinfo : EIATTR_CUDA_API_VERSION
	.align		4
        /*0000*/ 	.byte	0x04, 0x37
        /*0002*/ 	.short	(.L_7 - .L_6)
.L_6:
        /*0004*/ 	.word	0x00000082


	//----- nvinfo : EIATTR_SW2861232_WAR
	.align		4
.L_7:
        /*0008*/ 	.byte	0x01, 0x35
	.zero		2


	//----- nvinfo : EIATTR_PARAM_CBANK
	.align		4
        /*000c*/ 	.byte	0x04, 0x0a
        /*000e*/ 	.short	(.L_9 - .L_8)
	.align		4
.L_8:
        /*0010*/ 	.word	index@(.nv.constant0.matmul_kernel)
        /*0014*/ 	.short	0x0160
        /*0016*/ 	.short	0x0050


	//----- nvinfo : EIATTR_CBANK_PARAM_SIZE
	.align		4
.L_9:
        /*0018*/ 	.byte	0x03, 0x19
        /*001a*/ 	.short	0x0050


	//----- nvinfo : EIATTR_KPARAM_INFO
	.align		4
        /*001c*/ 	.byte	0x04, 0x17
        /*001e*/ 	.short	(.L_11 - .L_10)
.L_10:
        /*0020*/ 	.word	0x00000000
        /*0024*/ 	.short	0x000d
        /*0026*/ 	.short	0x0048
        /*0028*/ 	.byte	0x00, 0xf4, 0x21, 0x00


	//----- nvinfo : EIATTR_KPARAM_INFO
	.align		4
.L_11:
        /*002c*/ 	.byte	0x04, 0x17
        /*002e*/ 	.short	(.L_13 - .L_12)
.L_12:
        /*0030*/ 	.word	0x00000000
        /*0034*/ 	.short	0x000c
        /*0036*/ 	.short	0x0040
        /*0038*/ 	.byte	0x00, 0xf4, 0x21, 0x00


	//----- nvinfo : EIATTR_KPARAM_INFO
	.align		4
.L_13:
        /*003c*/ 	.byte	0x04, 0x17
        /*003e*/ 	.short	(.L_15 - .L_14)
.L_14:
        /*0040*/ 	.word	0x00000000
        /*0044*/ 	.short	0x000b
        /*0046*/ 	.short	0x0038
        /*0048*/ 	.byte	0x00, 0xf0, 0x11, 0x00


	//----- nvinfo : EIATTR_KPARAM_INFO
	.align		4
.L_15:
        /*004c*/ 	.byte	0x04, 0x17
        /*004e*/ 	.short	(.L_17 - .L_16)
.L_16:
        /*0050*/ 	.word	0x00000000
        /*0054*/ 	.short	0x000a
        /*0056*/ 	.short	0x0034
        /*0058*/ 	.byte	0x00, 0xf0, 0x11, 0x00


	//----- nvinfo : EIATTR_KPARAM_INFO
	.align		4
.L_17:
        /*005c*/ 	.byte	0x04, 0x17
        /*005e*/ 	.short	(.L_19 - .L_18)
.L_18:
        /*0060*/ 	.word	0x00000000
        /*0064*/ 	.short	0x0009
        /*0066*/ 	.short	0x0030
        /*0068*/ 	.byte	0x00, 0xf0, 0x11, 0x00


	//----- nvinfo : EIATTR_KPARAM_INFO
	.align		4
.L_19:
        /*006c*/ 	.byte	0x04, 0x17
        /*006e*/ 	.short	(.L_21 - .L_20)
.L_20:
        /*0070*/ 	.word	0x00000000
        /*0074*/ 	.short	0x0008
        /*0076*/ 	.short	0x002c
        /*0078*/ 	.byte	0x00, 0xf0, 0x11, 0x00


	//----- nvinfo : EIATTR_KPARAM_INFO
	.align		4
.L_21:
        /*007c*/ 	.byte	0x04, 0x17
        /*007e*/ 	.short	(.L_23 - .L_22)
.L_22:
        /*0080*/ 	.word	0x00000000
        /*0084*/ 	.short	0x0007
        /*0086*/ 	.short	0x0028
        /*0088*/ 	.byte	0x00, 0xf0, 0x11, 0x00


	//----- nvinfo : EIATTR_KPARAM_INFO
	.align		4
.L_23:
        /*008c*/ 	.byte	0x04, 0x17
        /*008e*/ 	.short	(.L_25 - .L_24)
.L_24:
        /*0090*/ 	.word	0x00000000
        /*0094*/ 	.short	0x0006
        /*0096*/ 	.short	0x0024
        /*0098*/ 	.byte	0x00, 0xf0, 0x11, 0x00


	//----- nvinfo : EIATTR_KPARAM_INFO
	.align		4
.L_25:
        /*009c*/ 	.byte	0x04, 0x17
        /*009e*/ 	.short	(.L_27 - .L_26)
.L_26:
        /*00a0*/ 	.word	0x00000000
        /*00a4*/ 	.short	0x0005
        /*00a6*/ 	.short	0x0020
        /*00a8*/ 	.byte	0x00, 0xf0, 0x11, 0x00


	//----- nvinfo : EIATTR_KPARAM_INFO
	.align		4
.L_27:
        /*00ac*/ 	.byte	0x04, 0x17
        /*00ae*/ 	.short	(.L_29 - .L_28)
.L_28:
        /*00b0*/ 	.word	0x00000000
        /*00b4*/ 	.short	0x0004
        /*00b6*/ 	.short	0x001c
        /*00b8*/ 	.byte	0x00, 0xf0, 0x11, 0x00


	//----- nvinfo : EIATTR_KPARAM_INFO
	.align		4
.L_29:
        /*00bc*/ 	.byte	0x04, 0x17
        /*00be*/ 	.short	(.L_31 - .L_30)
.L_30:
        /*00c0*/ 	.word	0x00000000
        /*00c4*/ 	.short	0x0003
        /*00c6*/ 	.short	0x0018
        /*00c8*/ 	.byte	0x00, 0xf0, 0x11, 0x00


	//----- nvinfo : EIATTR_KPARAM_INFO
	.align		4
.L_31:
        /*00cc*/ 	.byte	0x04, 0x17
        /*00ce*/ 	.short	(.L_33 - .L_32)
.L_32:
        /*00d0*/ 	.word	0x00000000
        /*00d4*/ 	.short	0x0002
        /*00d6*/ 	.short	0x0010
        /*00d8*/ 	.byte	0x00, 0xf4, 0x21, 0x00


	//----- nvinfo : EIATTR_KPARAM_INFO
	.align		4
.L_33:
        /*00dc*/ 	.byte	0x04, 0x17
        /*00de*/ 	.short	(.L_35 - .L_34)
.L_34:
        /*00e0*/ 	.word	0x00000000
        /*00e4*/ 	.short	0x0001
        /*00e6*/ 	.short	0x0008
        /*00e8*/ 	.byte	0x00, 0xf4, 0x21, 0x00


	//----- nvinfo : EIATTR_KPARAM_INFO
	.align		4
.L_35:
        /*00ec*/ 	.byte	0x04, 0x17
        /*00ee*/ 	.short	(.L_37 - .L_36)
.L_36:
        /*00f0*/ 	.word	0x00000000
        /*00f4*/ 	.short	0x0000
        /*00f6*/ 	.short	0x0000
        /*00f8*/ 	.byte	0x00, 0xf4, 0x21, 0x00


	//----- nvinfo : EIATTR_MAXREG_COUNT
	.align		4
.L_37:
        /*00fc*/ 	.byte	0x03, 0x1b
        /*00fe*/ 	.short	0x00ff


	//----- nvinfo : EIATTR_NUM_BARRIERS
	.align		4
        /*0100*/ 	.byte	0x02, 0x4c
        /*0102*/ 	.byte	0x01
	.zero		1


	//----- nvinfo : EIATTR_ANNOTATIONS
	.align		4
        /*0104*/ 	.byte	0x04, 0x55
        /*0106*/ 	.short	(.L_39 - .L_38)


	//   ....[0]....
.L_38:
        /*0108*/ 	.word	0x00000001
        /*010c*/ 	.byte	0x10, 0x05, 0x00, 0x00, 0x01, 0x00, 0x00, 0x00, 0x50, 0x05, 0x00, 0x00, 0x01, 0x00, 0x00, 0x00
        /* <DEDUP_REMOVED lines=2901> */
        /*b66c*/ 	.byte	0x50, 0xb7, 0x02, 0x00


	//----- nvinfo : EIATTR_MERCURY_ISA_VERSION
	.align		4
.L_39:
        /*b670*/ 	.byte	0x03, 0x5f
        /*b672*/ 	.short	0x0000


	//----- nvinfo : EIATTR_EXIT_INSTR_OFFSETS
	.align		4
        /*b674*/ 	.byte	0x04, 0x1c
        /*b676*/ 	.short	(.L_41 - .L_40)


	//   ....[0]....
.L_40:
        /*b678*/ 	.word	0x0002ba70


	//   ....[1]....
        /*b67c*/ 	.word	0x0002baa0


	//----- nvinfo : EIATTR_REQNTID
	.align		4
.L_41:
        /*b680*/ 	.byte	0x04, 0x10
        /*b682*/ 	.short	(.L_43 - .L_42)
.L_42:
        /*b684*/ 	.word	0x00000040
        /*b688*/ 	.word	0x00000001
        /*b68c*/ 	.word	0x00000001
.L_43:


//--------------------- .nv.callgraph             --------------------------
	.section	.nv.callgraph,"",@"SHT_CUDA_CALLGRAPH"
	.align	4
	.sectionentsize	8
	.align		4
        /*0000*/ 	.word	0x00000000
	.align		4
        /*0004*/ 	.word	0xffffffff
	.align		4
        /*0008*/ 	.word	0x00000000
	.align		4
        /*000c*/ 	.word	0xfffffffe
	.align		4
        /*0010*/ 	.word	0x00000000
	.align		4
        /*0014*/ 	.word	0xfffffffd
	.align		4
        /*0018*/ 	.word	0x00000000
	.align		4
        /*001c*/ 	.word	0xfffffffc


//--------------------- .nv.rel.action            --------------------------
	.section	.nv.rel.action,"",@"SHT_CUDA_RELOCINFO"
	.align	8
	.sectionentsize	8
        /*0000*/ 	.byte	0x73, 0x00, 0x00, 0x00, 0x00, 0x00, 0x00, 0x00, 0x00, 0x00, 0x00, 0x11, 0x25, 0x00, 0x05, 0x36


//--------------------- .nv.constant0.matmul_kernel --------------------------
	.section	.nv.constant0.matmul_kernel,"a",@progbits
	.sectionflags	@""
	.align	4
.nv.constant0.matmul_kernel:
	.zero		432


//--------------------- .text.matmul_kernel       --------------------------
	.section	.text.matmul_kernel,"ax",@progbits
	.sectioninfo	@"SHI_REGISTERS=32"
	.align	128
        .global         matmul_kernel
        .type           matmul_kernel,@function
        .size           matmul_kernel,(.L_x_5 - matmul_kernel)
        .other          matmul_kernel,@"STO_CUDA_ENTRY STV_DEFAULT"
matmul_kernel:
.text.matmul_kernel:
[----:B------:R-:W-:-:S04]  /*0000*/  IMAD.MOV.U32 R1, RZ, RZ, c[0x0][0x28] ;  /* 0x00000a00ff017624 */ /* 0x000fc800078e00ff */
[----:B------:R-:W-:Y:S01]  /*0010*/  IMAD.MOV.U32 R0, RZ, RZ, c[0x0][0x17c] ;  /* 0x00005f00ff007624 */ /* 0x000fe200078e00ff */
[----:B------:R-:W-:Y:S01]  /*0020*/  IADD3 R1, R1, -0x1690, RZ ;  /* 0xffffe97001017810 */ /* 0x000fe20007ffe0ff */
[----:B------:R-:W0:Y:S01]  /*0030*/  S2R R12, SR_TID.X ;  /* 0x00000000000c7919 */ /* 0x000e220000002100 */
[----:B------:R-:W-:Y:S02]  /*0040*/  ULDC.64 UR6, c[0x0][0x118] ;  /* 0x0000460000067ab9 */ /* 0x000fe40000000a00 */
[----:B------:R-:W-:-:S04]  /*0050*/  IADD3 R0, R0, 0x7f, RZ ;  /* 0x0000007f00007810 */ /* 0x000fc80007ffe0ff */
[----:B------:R-:W-:-:S04]  /*0060*/  SHF.R.S32.HI R3, RZ, 0x1f, R0 ;  /* 0x0000001fff037819 */ /* 0x000fc80000011400 */
[----:B------:R-:W-:-:S04]  /*0070*/  LEA.HI R3, R3, R0, RZ, 0x7 ;  /* 0x0000000003037211 */ /* 0x000fc800078f38ff */
[----:B------:R-:W-:Y:S02]  /*0080*/  SHF.R.S32.HI R0, RZ, 0x7, R3 ;  /* 0x00000007ff007819 */ /* 0x000fe40000011403 */
[----:B------:R-:W1:Y:S03]  /*0090*/  S2R R3, SR_CTAID.X ;  /* 0x0000000000037919 */ /* 0x000e660000002500 */
[----:B------:R-:W-:Y:S01]  /*00a0*/  IMAD.SHL.U32 R0, R0, 0x8, RZ ;  /* 0x0000000800007824 */ /* 0x000fe200078e00ff */
[----:B0-----:R-:W-:-:S04]  /*00b0*/  LOP3.LUT R14, R12, 0x3f, RZ, 0xc0, !PT ;  /* 0x0000003f0c0e7812 */ /* 0x001fc800078ec0ff */
[-C--:B------:R-:W-:Y:S02]  /*00c0*/  IABS R7, R0.reuse ;  /* 0x0000000000077213 */ /* 0x080fe40000000000 */
[----:B------:R-:W-:Y:S02]  /*00d0*/  IABS R10, R0 ;  /* 0x00000000000a7213 */ /* 0x000fe40000000000 */
[----:B------:R-:W0:Y:S01]  /*00e0*/  I2F.RP R2, R7 ;  /* 0x0000000700027306 */ /* 0x000e220000209400 */
[----:B-1----:R-:W-:-:S07]  /*00f0*/  IABS R8, R3 ;  /* 0x0000000300087213 */ /* 0x002fce0000000000 */
[----:B0-----:R-:W0:Y:S02]  /*0100*/  MUFU.RCP R2, R2 ;  /* 0x0000000200027308 */ /* 0x001e240000001000 */
[----:B0-----:R-:W-:Y:S01]  /*0110*/  IADD3 R4, R2, 0xffffffe, RZ ;  /* 0x0ffffffe02047810 */ /* 0x001fe20007ffe0ff */
[----:B------:R-:W-:-:S05]  /*0120*/  IMAD.MOV R2, RZ, RZ, -R10 ;  /* 0x000000ffff027224 */ /* 0x000fca00078e0a0a */
[----:B------:R0:W1:Y:S02]  /*0130*/  F2I.FTZ.U32.TRUNC.NTZ R5, R4 ;  /* 0x0000000400057305 */ /* 0x000064000021f000 */
[----:B0-----:R-:W-:Y:S02]  /*0140*/  IMAD.MOV.U32 R4, RZ, RZ, RZ ;  /* 0x000000ffff047224 */ /* 0x001fe400078e00ff */
[----:B-1----:R-:W-:-:S04]  /*0150*/  IMAD.MOV R6, RZ, RZ, -R5 ;  /* 0x000000ffff067224 */ /* 0x002fc800078e0a05 */
[----:B------:R-:W-:Y:S02]  /*0160*/  IMAD R9, R6, R7, RZ ;  /* 0x0000000706097224 */ /* 0x000fe400078e02ff */
[----:B------:R-:W-:Y:S02]  /*0170*/  IMAD.MOV.U32 R6, RZ, RZ, R8 ;  /* 0x000000ffff067224 */ /* 0x000fe400078e0008 */
[----:B------:R-:W-:-:S06]  /*0180*/  IMAD.HI.U32 R5, R5, R9, R4 ;  /* 0x0000000905057227 */ /* 0x000fcc00078e0004 */
[----:B------:R-:W-:-:S04]  /*0190*/  IMAD.HI.U32 R5, R5, R6, RZ ;  /* 0x0000000605057227 */ /* 0x000fc800078e00ff */
[----:B------:R-:W-:-:S05]  /*01a0*/  IMAD R2, R5, R2, R6 ;  /* 0x0000000205027224 */ /* 0x000fca00078e0206 */
[----:B------:R-:W-:-:S13]  /*01b0*/  ISETP.GT.U32.AND P1, PT, R7, R2, PT ;  /* 0x000000020700720c */ /* 0x000fda0003f24070 */
[----:B------:R-:W-:Y:S01]  /*01c0*/  @!P1 IMAD.IADD R2, R2, 0x1, -R7 ;  /* 0x0000000102029824 */ /* 0x000fe200078e0a07 */
[----:B------:R-:W-:Y:S02]  /*01d0*/  @!P1 IADD3 R5, R5, 0x1, RZ ;  /* 0x0000000105059810 */ /* 0x000fe40007ffe0ff */
[----:B------:R-:W-:Y:S02]  /*01e0*/  ISETP.NE.AND P1, PT, R0, RZ, PT ;  /* 0x000000ff0000720c */ /* 0x000fe40003f25270 */
[----:B------:R-:W-:Y:S02]  /*01f0*/  ISETP.GE.U32.AND P0, PT, R2, R7, PT ;  /* 0x000000070200720c */ /* 0x000fe40003f06070 */
[----:B------:R-:W-:-:S04]  /*0200*/  LOP3.LUT R2, R3, R0, RZ, 0x3c, !PT ;  /* 0x0000000003027212 */ /* 0x000fc800078e3cff */
[----:B------:R-:W-:Y:S01]  /*0210*/  ISETP.GE.AND P2, PT, R2, RZ, PT ;  /* 0x000000ff0200720c */ /* 0x000fe20003f46270 */
[----:B------:R-:W-:-:S05]  /*0220*/  IMAD.MOV.U32 R2, RZ, RZ, c[0x0][0x178] ;  /* 0x00005e00ff027624 */ /* 0x000fca00078e00ff */
[----:B------:R-:W-:Y:S02]  /*0230*/  IADD3 R2, R2, 0x3f, RZ ;  /* 0x0000003f02027810 */ /* 0x000fe40007ffe0ff */
[----:B------:R-:W-:-:S05]  /*0240*/  @P0 IADD3 R5, R5, 0x1, RZ ;  /* 0x0000000105050810 */ /* 0x000fca0007ffe0ff */
[----:B------:R-:W-:Y:S01]  /*0250*/  IMAD.MOV.U32 R4, RZ, RZ, R5 ;  /* 0x000000ffff047224 */ /* 0x000fe200078e0005 */
[----:B------:R-:W-:-:S03]  /*0260*/  SHF.R.S32.HI R5, RZ, 0x1f, R2 ;  /* 0x0000001fff057819 */ /* 0x000fc60000011402 */
[----:B------:R-:W-:Y:S01]  /*0270*/  @!P2 IMAD.MOV R4, RZ, RZ, -R4 ;  /* 0x000000ffff04a224 */ /* 0x000fe200078e0a04 */
[----:B------:R-:W-:Y:S02]  /*0280*/  @!P1 LOP3.LUT R4, RZ, R0, RZ, 0x33, !PT ;  /* 0x00000000ff049212 */ /* 0x000fe400078e33ff */
[----:B------:R-:W-:-:S03]  /*0290*/  LEA.HI R5, R5, R2, RZ, 0x6 ;  /* 0x0000000205057211 */ /* 0x000fc600078f30ff */
[----:B------:R-:W-:Y:S02]  /*02a0*/  IMAD.SHL.U32 R2, R4, 0x8, RZ ;  /* 0x0000000804027824 */ /* 0x000fe400078e00ff */
[----:B------:R-:W-:-:S03]  /*02b0*/  IMAD.MOV R4, RZ, RZ, -R4 ;  /* 0x000000ffff047224 */ /* 0x000fc600078e0a04 */
[----:B------:R-:W-:Y:S01]  /*02c0*/  LEA.HI.SX32 R5, R5, -R2, 0x1a ;  /* 0x8000000205057211 */ /* 0x000fe200078fd2ff */
[----:B------:R-:W-:Y:S02]  /*02d0*/  IMAD R13, R0, R4, R3 ;  /* 0x00000004000d7224 */ /* 0x000fe400078e0203 */
[----:B------:R-:W-:Y:S01]  /*02e0*/  IMAD.MOV.U32 R4, RZ, RZ, RZ ;  /* 0x000000ffff047224 */ /* 0x000fe200078e00ff */
[----:B------:R-:W-:Y:S02]  /*02f0*/  IMNMX R6, R5, 0x8, PT ;  /* 0x0000000805067817 */ /* 0x000fe40003800200 */
[----:B------:R-:W-:Y:S02]  /*0300*/  IABS R11, R13 ;  /* 0x0000000d000b7213 */ /* 0x000fe40000000000 */
[----:B------:R-:W-:-:S04]  /*0310*/  IABS R9, R6 ;  /* 0x0000000600097213 */ /* 0x000fc80000000000 */
[----:B------:R-:W0:Y:S08]  /*0320*/  I2F.RP R7, R9 ;  /* 0x0000000900077306 */ /* 0x000e300000209400 */
[----:B0-----:R-:W0:Y:S02]  /*0330*/  MUFU.RCP R7, R7 ;  /* 0x0000000700077308 */ /* 0x001e240000001000 */
[----:B0-----:R-:W-:-:S06]  /*0340*/  IADD3 R5, R7, 0xffffffe, RZ ;  /* 0x0ffffffe07057810 */ /* 0x001fcc0007ffe0ff */
[----:B------:R-:W0:Y:S02]  /*0350*/  F2I.FTZ.U32.TRUNC.NTZ R5, R5 ;  /* 0x0000000500057305 */ /* 0x000e24000021f000 */
[----:B0-----:R-:W-:-:S04]  /*0360*/  IMAD.MOV R8, RZ, RZ, -R5 ;  /* 0x000000ffff087224 */ /* 0x001fc800078e0a05 */
[----:B------:R-:W-:-:S04]  /*0370*/  IMAD.MOV.U32 R0, RZ, RZ, R8 ;  /* 0x000000ffff007224 */ /* 0x000fc800078e0008 */
[----:B------:R-:W-:Y:S01]  /*0380*/  IMAD R3, R0, R9, RZ ;  /* 0x0000000900037224 */ /* 0x000fe200078e02ff */
[----:B------:R-:W-:-:S03]  /*0390*/  IABS R0, R6 ;  /* 0x0000000600007213 */ /* 0x000fc60000000000 */
[----:B------:R-:W-:-:S04]  /*03a0*/  IMAD.HI.U32 R4, R5, R3, R4 ;  /* 0x0000000305047227 */ /* 0x000fc800078e0004 */
[----:B------:R-:W-:Y:S02]  /*03b0*/  IMAD.MOV R0, RZ, RZ, -R0 ;  /* 0x000000ffff007224 */ /* 0x000fe400078e0a00 */
        /* <DEDUP_REMOVED lines=9> */
[----:B------:R-:W-:-:S05]  /*0450*/  IMAD.MOV.U32 R0, RZ, RZ, 0x3f ;  /* 0x0000003fff007424 */ /* 0x000fca00078e00ff */
[----:B------:R-:W-:Y:S02]  /*0460*/  IADD3 R16, R0, c[0x0][0x180], RZ ;  /* 0x0000600000107a10 */ /* 0x000fe40007ffe0ff */
[----:B------:R-:W-:Y:S02]  /*0470*/  @P0 IADD3 R4, R4, 0x1, RZ ;  /* 0x0000000104040810 */ /* 0x000fe40007ffe0ff */
[----:B------:R-:W-:-:S03]  /*0480*/  ISETP.GT.AND P0, PT, R16, 0x3f, PT ;  /* 0x0000003f1000780c */ /* 0x000fc60003f04270 */
[----:B------:R-:W-:Y:S01]  /*0490*/  @!P2 IMAD.MOV R4, RZ, RZ, -R4 ;  /* 0x000000ffff04a224 */ /* 0x000fe200078e0a04 */
[----:B------:R-:W-:-:S05]  /*04a0*/  @!P1 LOP3.LUT R4, RZ, R6, RZ, 0x33, !PT ;  /* 0x00000006ff049212 */ /* 0x000fca00078e33ff */
[----:B------:R-:W-:Y:S02]  /*04b0*/  IMAD.MOV R3, RZ, RZ, -R4 ;  /* 0x000000ffff037224 */ /* 0x000fe400078e0a04 */
[----:B------:R-:W-:Y:S02]  /*04c0*/  IMAD.SHL.U32 R15, R4, 0x80, RZ ;  /* 0x00000080040f7824 */ /* 0x000fe400078e00ff */
[----:B------:R-:W-:-:S03]  /*04d0*/  IMAD R3, R6, R3, R13 ;  /* 0x0000000306037224 */ /* 0x000fc600078e020d */
[C---:B------:R-:W-:Y:S01]  /*04e0*/  IADD3 R4, R15.reuse, 0x2, RZ ;  /* 0x000000020f047810 */ /* 0x040fe20007ffe0ff */
[----:B------:R-:W-:Y:S01]  /*04f0*/  IMAD.IADD R0, R2, 0x1, R3 ;  /* 0x0000000102007824 */ /* 0x000fe200078e0203 */
[C---:B------:R-:W-:Y:S01]  /*0500*/  IADD3 R2, R15.reuse, 0x1, RZ ;  /* 0x000000010f027810 */ /* 0x040fe20007ffe0ff */
[----:B------:R-:W-:Y:S01]  /*0510*/  STL [R1+0x32c], R15 ;  /* 0x00032c0f01007387 */ /* 0x000fe20000100800 */
[C---:B------:R-:W-:Y:S01]  /*0520*/  IADD3 R3, R15.reuse, 0x3, RZ ;  /* 0x000000030f037810 */ /* 0x040fe20007ffe0ff */
[----:B------:R-:W-:Y:S01]  /*0530*/  IMAD R0, R0, 0x40, R14 ;  /* 0x0000004000007824 */ /* 0x000fe200078e020e */
[C---:B------:R-:W-:Y:S01]  /*0540*/  IADD3 R29, R15.reuse, 0x6e, RZ ;  /* 0x0000006e0f1d7810 */ /* 0x040fe20007ffe0ff */
[----:B------:R0:W-:Y:S01]  /*0550*/  STL [R1+0x97c], R2 ;  /* 0x00097c0201007387 */ /* 0x0001e20000100800 */
[C---:B------:R-:W-:Y:S02]  /*0560*/  IADD3 R5, R15.reuse, 0x74, RZ ;  /* 0x000000740f057810 */ /* 0x040fe40007ffe0ff */
[C---:B------:R-:W-:Y:S01]  /*0570*/  IADD3 R28, R15.reuse, 0x7a, RZ ;  /* 0x0000007a0f1c7810 */ /* 0x040fe20007ffe0ff */
[----:B------:R1:W-:Y:S01]  /*0580*/  STL [R1+0x978], R4 ;  /* 0x0009780401007387 */ /* 0x0003e20000100800 */
[----:B------:R-:W-:-:S03]  /*0590*/  IADD3 R6, R15, 0x7d, RZ ;  /* 0x0000007d0f067810 */ /* 0x000fc60007ffe0ff */
[----:B------:R2:W-:Y:S01]  /*05a0*/  STL [R1+0x974], R3 ;  /* 0x0009740301007387 */ /* 0x0005e20000100800 */
[C---:B0-----:R-:W-:Y:S02]  /*05b0*/  IADD3 R2, R15.reuse, 0x4, RZ ;  /* 0x000000040f027810 */ /* 0x041fe40007ffe0ff */
[----:B-1----:R-:W-:-:S03]  /*05c0*/  IADD3 R4, R15, 0x5, RZ ;  /* 0x000000050f047810 */ /* 0x002fc60007ffe0ff */
[----:B------:R0:W-:Y:S01]  /*05d0*/  STL [R1+0x980], R2 ;  /* 0x0009800201007387 */ /* 0x0001e20000100800 */
[----:B--2---:R-:W-:-:S03]  /*05e0*/  IADD3 R3, R15, 0x6, RZ ;  /* 0x000000060f037810 */ /* 0x004fc60007ffe0ff */
[----:B------:R1:W-:Y:S04]  /*05f0*/  STL [R1+0x984], R4 ;  /* 0x0009840401007387 */ /* 0x0003e80000100800 */
        /* <DEDUP_REMOVED lines=210> */
[----:B------:R-:W-:Y:S01]  /*1320*/  STL [R1+0xb2c], R29 ;  /* 0x000b2c1d01007387 */ /* 0x000fe20000100800 */
[----:B0-----:R-:W-:-:S03]  /*1330*/  IADD3 R2, R15, 0x71, RZ ;  /* 0x000000710f027810 */ /* 0x001fc60007ffe0ff */
[----:B------:R0:W-:Y:S01]  /*1340*/  STL [R1+0xb34], R3 ;  /* 0x000b340301007387 */ /* 0x0001e20000100800 */
[----:B-1----:R-:W-:-:S03]  /*1350*/  IADD3 R4, R15, 0x75, RZ ;  /* 0x000000750f047810 */ /* 0x002fc60007ffe0ff */
[----:B------:R1:W-:Y:S01]  /*1360*/  STL [R1+0xb40], R2 ;  /* 0x000b400201007387 */ /* 0x0003e20000100800 */
[C---:B0-----:R-:W-:Y:S02]  /*1370*/  IADD3 R3, R15.reuse, 0x72, RZ ;  /* 0x000000720f037810 */ /* 0x041fe40007ffe0ff */
[----:B-1----:R-:W-:-:S03]  /*1380*/  IADD3 R2, R15, 0x73, RZ ;  /* 0x000000730f027810 */ /* 0x002fc60007ffe0ff */
[----:B------:R0:W-:Y:S04]  /*1390*/  STL [R1+0xb3c], R3 ;  /* 0x000b3c0301007387 */ /* 0x0001e80000100800 */
[----:B------:R1:W-:Y:S04]  /*13a0*/  STL [R1+0xb48], R5 ;  /* 0x000b480501007387 */ /* 0x0003e80000100800 */
[----:B------:R-:W-:Y:S01]  /*13b0*/  STL [R1+0xb44], R2 ;  /* 0x000b440201007387 */ /* 0x000fe20000100800 */
[----:B0-----:R-:W-:-:S03]  /*13c0*/  IADD3 R3, R15, 0x76, RZ ;  /* 0x000000760f037810 */ /* 0x001fc60007ffe0ff */
[----:B------:R0:W-:Y:S01]  /*13d0*/  STL [R1+0xb50], R4 ;  /* 0x000b500401007387 */ /* 0x0001e20000100800 */
[----:B-1----:R-:W-:-:S03]  /*13e0*/  IADD3 R5, R15, 0x77, RZ ;  /* 0x000000770f057810 */ /* 0x002fc60007ffe0ff */
[----:B------:R1:W-:Y:S04]  /*13f0*/  STL [R1+0xb54], R3 ;  /* 0x000b540301007387 */ /* 0x0003e80000100800 */
[----:B------:R2:W-:Y:S01]  /*1400*/  STL [R1+0xb5c], R5 ;  /* 0x000b5c0501007387 */ /* 0x0005e20000100800 */
[C---:B0-----:R-:W-:Y:S02]  /*1410*/  IADD3 R4, R15.reuse, 0x78, RZ ;  /* 0x000000780f047810 */ /* 0x041fe40007ffe0ff */
[----:B-1----:R-:W-:-:S03]  /*1420*/  IADD3 R3, R15, 0x79, RZ ;  /* 0x000000790f037810 */ /* 0x002fc60007ffe0ff */
[----:B------:R0:W-:Y:S01]  /*1430*/  STL [R1+0xb60], R4 ;  /* 0x000b600401007387 */ /* 0x0001e20000100800 */
[----:B--2---:R-:W-:-:S03]  /*1440*/  IADD3 R5, R15, 0x7b, RZ ;  /* 0x0000007b0f057810 */ /* 0x004fc60007ffe0ff */
[----:B------:R-:W-:Y:S04]  /*1450*/  STL [R1+0xb68], R3 ;  /* 0x000b680301007387 */ /* 0x000fe80000100800 */
[----:B------:R1:W-:Y:S01]  /*1460*/  STL [R1+0xb64], R5 ;  /* 0x000b640501007387 */ /* 0x0003e20000100800 */
[----:B0-----:R-:W-:-:S03]  /*1470*/  IADD3 R4, R15, 0x7c, RZ ;  /* 0x0000007c0f047810 */ /* 0x001fc60007ffe0ff */
[----:B------:R-:W-:Y:S04]  /*1480*/  STL [R1+0xb6c], R28 ;  /* 0x000b6c1c01007387 */ /* 0x000fe80000100800 */
[----:B------:R0:W-:Y:S01]  /*1490*/  STL [R1+0xb58], R4 ;  /* 0x000b580401007387 */ /* 0x0001e20000100800 */
[----:B-1----:R-:W-:-:S03]  /*14a0*/  IADD3 R5, R15, 0x7e, RZ ;  /* 0x0000007e0f057810 */ /* 0x002fc60007ffe0ff */
[----:B------:R1:W-:Y:S04]  /*14b0*/  STL [R1+0xb4c], R6 ;  /* 0x000b4c0601007387 */ /* 0x0003e80000100800 */
[----:B------:R1:W-:Y:S01]  /*14c0*/  STL [R1+0xb00], R5 ;  /* 0x000b000501007387 */ /* 0x0003e20000100800 */
[----:B0-----:R-:W-:-:S05]  /*14d0*/  IADD3 R4, R15, 0x7f, RZ ;  /* 0x0000007f0f047810 */ /* 0x001fca0007ffe0ff */
[----:B------:R1:W-:Y:S04]  /*14e0*/  STL [R1+0xaf4], R4 ;  /* 0x000af40401007387 */ /* 0x0003e80000100800 */
[----:B------:R1:W-:Y:S01]  /*14f0*/  STL [R1+0x970], R0 ;  /* 0x0009700001007387 */ /* 0x0003e20000100800 */
[----:B------:R-:W-:Y:S05]  /*1500*/  @P0 BRA `(.L_x_0) ;  /* 0x0000037000000947 */ /* 0x000fea0003800000 */
[----:B-1----:R-:W-:Y:S01]  /*1510*/  IMAD.SHL.U32 R0, R12, 0x20, RZ ;  /* 0x000000200c007824 */ /* 0x002fe200078e00ff */
[----:B------:R-:W-:Y:S01]  /*1520*/  CS2R R24, SRZ ;  /* 0x0000000000187805 */ /* 0x000fe2000001ff00 */
[----:B------:R-:W-:Y:S01]  /*1530*/  CS2R R26, SRZ ;  /* 0x00000000001a7805 */ /* 0x000fe2000001ff00 */
[----:B------:R-:W-:Y:S01]  /*1540*/  CS2R R20, SRZ ;  /* 0x0000000000147805 */ /* 0x000fe2000001ff00 */
[----:B------:R-:W-:Y:S01]  /*1550*/  CS2R R22, SRZ ;  /* 0x0000000000167805 */ /* 0x000fe2000001ff00 */
[----:B------:R0:W-:Y:S01]  /*1560*/  STL [R1+0x960], R0 ;  /* 0x0009600001007387 */ /* 0x0001e20000100800 */
[----:B------:R-:W-:Y:S01]  /*1570*/  CS2R R16, SRZ ;  /* 0x0000000000107805 */ /* 0x000fe2000001ff00 */
[----:B------:R-:W-:Y:S01]  /*1580*/  CS2R R18, SRZ ;  /* 0x0000000000127805 */ /* 0x000fe2000001ff00 */
[----:B------:R-:W-:Y:S01]  /*1590*/  CS2R R12, SRZ ;  /* 0x00000000000c7805 */ /* 0x000fe2000001ff00 */
[----:B------:R0:W-:Y:S01]  /*15a0*/  STL [R1], RZ ;  /* 0x000000ff01007387 */ /* 0x0001e20000100800 */
[----:B------:R-:W-:Y:S01]  /*15b0*/  CS2R R14, SRZ ;  /* 0x00000000000e7805 */ /* 0x000fe2000001ff00 */
[----:B------:R-:W-:Y:S01]  /*15c0*/  CS2R R8, SRZ ;  /* 0x0000000000087805 */ /* 0x000fe2000001ff00 */
[----:B------:R-:W-:Y:S01]  /*15d0*/  CS2R R10, SRZ ;  /* 0x00000000000a7805 */ /* 0x000fe2000001ff00 */
[----:B------:R0:W-:Y:S01]  /*15e0*/  STL [R1+0x4], RZ ;  /* 0x000004ff01007387 */ /* 0x0001e20000100800 */
[----:B------:R-:W-:Y:S01]  /*15f0*/  CS2R R4, SRZ ;  /* 0x0000000000047805 */ /* 0x000fe2000001ff00 */
[----:B------:R-:W-:-:S02]  /*1600*/  CS2R R6, SRZ ;  /* 0x0000000000067805 */ /* 0x000fc4000001ff00 */
[----:B------:R0:W-:Y:S04]  /*1610*/  STL [R1+0x8], RZ ;  /* 0x000008ff01007387 */ /* 0x0001e80000100800 */
        /* <DEDUP_REMOVED lines=36> */
[----:B------:R0:W-:Y:S01]  /*1860*/  STL [R1+0x26c], RZ ;  /* 0x00026cff01007387 */ /* 0x0001e20000100800 */
[----:B------:R-:W-:Y:S05]  /*1870*/  BRA `(.L_x_1) ;  /* 0x000261d000007947 */ /* 0x000fea0003800000 */
.L_x_0:
[----:B------:R-:W2:Y:S01]  /*1880*/  LDL R25, [R1+0x32c] ;  /* 0x00032c0001197983 */ /* 0x000ea20000100800 */
[----:B------:R-:W-:Y:S01]  /*1890*/  IMAD.MOV.U32 R19, RZ, RZ, R29 ;  /* 0x000000ffff137224 */ /* 0x000fe200078e001d */
[----:B------:R-:W-:Y:S01]  /*18a0*/  IABS R29, c[0x0][0x17c] ;  /* 0x00005f00001d7a13 */ /* 0x000fe20000000000 */
[----:B------:R-:W-:Y:S01]  /*18b0*/  IMAD.MOV.U32 R16, RZ, RZ, R2 ;  /* 0x000000ffff107224 */ /* 0x000fe200078e0002 */
[----:B------:R-:W3:Y:S02]  /*18c0*/  LDL R27, [R1+0xb58] ;  /* 0x000b5800011b7983 */ /* 0x000ee40000100800 */
[----:B------:R-:W0:Y:S01]  /*18d0*/  I2F.RP R2, R29 ;  /* 0x0000001d00027306 */ /* 0x000e220000209400 */
[----:B------:R-:W-:Y:S01]  /*18e0*/  IMAD.MOV.U32 R26, RZ, RZ, R0 ;  /* 0x000000ffff1a7224 */ /* 0x000fe200078e0000 */
[----:B-1----:R-:W-:Y:S01]  /*18f0*/  IABS R0, c[0x0][0x178] ;  /* 0x00005e0000007a13 */ /* 0x002fe20000000000 */
[----:B------:R-:W4:Y:S04]  /*1900*/  LDL R6, [R1+0xb64] ;  /* 0x000b640001067983 */ /* 0x000f280000100800 */
[----:B------:R-:W-:Y:S01]  /*1910*/  IMAD.MOV.U32 R24, RZ, RZ, R0 ;  /* 0x000000ffff187224 */ /* 0x000fe200078e0000 */
[----:B------:R-:W4:Y:S03]  /*1920*/  LDL R9, [R1+0xaf4] ;  /* 0x000af40001097983 */ /* 0x000f260000100800 */
[----:B------:R-:W1:Y:S01]  /*1930*/  I2F.RP R0, R24 ;  /* 0x0000001800007306 */ /* 0x000e620000209400 */
[----:B------:R-:W4:Y:S04]  /*1940*/  LDL R10, [R1+0xb50] ;  /* 0x000b5000010a7983 */ /* 0x000f280000100800 */
[----:B------:R-:W4:Y:S03]  /*1950*/  LDL R12, [R1+0xb60] ;  /* 0x000b6000010c7983 */ /* 0x000f260000100800 */
[----:B0-----:R-:W0:Y:S01]  /*1960*/  MUFU.RCP R2, R2 ;  /* 0x0000000200027308 */ /* 0x001e220000001000 */
[----:B------:R-:W4:Y:S04]  /*1970*/  LDL R8, [R1+0xb34] ;  /* 0x000b340001087983 */ /* 0x000f280000100800 */
[----:B------:R-:W4:Y:S03]  /*1980*/  LDL R17, [R1+0xb5c] ;  /* 0x000b5c0001117983 */ /* 0x000f260000100800 */
[----:B-1----:R-:W1:Y:S01]  /*1990*/  MUFU.RCP R0, R0 ;  /* 0x0000000000007308 */ /* 0x002e620000001000 */
[----:B------:R-:W4:Y:S04]  /*19a0*/  LDL R7, [R1+0xb3c] ;  /* 0x000b3c0001077983 */ /* 0x000f280000100800 */
[----:B------:R-:W4:Y:S01]  /*19b0*/  LDL R21, [R1+0xb54] ;  /* 0x000b540001157983 */ /* 0x000f220000100800 */
[----:B0-----:R-:W-:-:S03]  /*19c0*/  IADD3 R2, R2, 0xffffffe, RZ ;  /* 0x0ffffffe02027810 */ /* 0x001fc60007ffe0ff */
[----:B------:R-:W4:Y:S01]  /*19d0*/  LDL R23, [R1+0xb48] ;  /* 0x000b480001177983 */ /* 0x000f220000100800 */
[----:B------:R-:W0:Y:S01]  /*19e0*/  F2I.FTZ.U32.TRUNC.NTZ R5, R2 ;  /* 0x0000000200057305 */ /* 0x000e22000021f000 */
[----:B------:R-:W-:Y:S02]  /*19f0*/  IMAD.MOV.U32 R20, RZ, RZ, R28 ;  /* 0x000000ffff147224 */ /* 0x000fe400078e001c */
[----:B------:R-:W4:Y:S01]  /*1a00*/  LDL R11, [R1+0xb38] ;  /* 0x000b3800010b7983 */ /* 0x000f220000100800 */
[----:B-1----:R-:W-:Y:S01]  /*1a10*/  IADD3 R0, R0, 0xffffffe, RZ ;  /* 0x0ffffffe00007810 */ /* 0x002fe20007ffe0ff */
[----:B------:R-:W-:Y:S02]  /*1a20*/  IMAD.MOV.U32 R22, RZ, RZ, R3 ;  /* 0x000000ffff167224 */ /* 0x000fe400078e0003 */
[----:B------:R-:W4:Y:S01]  /*1a30*/  LDL R18, [R1+0xb40] ;  /* 0x000b400001127983 */ /* 0x000f220000100800 */
[----:B------:R-:W-:Y:S01]  /*1a40*/  IMAD.MOV.U32 R4, RZ, RZ, RZ ;  /* 0x000000ffff047224 */ /* 0x000fe200078e00ff */
[----:B------:R2:W1:Y:S02]  /*1a50*/  F2I.FTZ.U32.TRUNC.NTZ R3, R0 ;  /* 0x0000000000037305 */ /* 0x000464000021f000 */
[----:B------:R-:W4:Y:S04]  /*1a60*/  LDL R13, [R1+0xb28] ;  /* 0x000b2800010d7983 */ /* 0x000f280000100800 */
[----:B------:R-:W4:Y:S01]  /*1a70*/  LDL R15, [R1+0xb30] ;  /* 0x000b3000010f7983 */ /* 0x000f220000100800 */
[----:B0-----:R-:W-:-:S03]  /*1a80*/  IMAD.MOV R28, RZ, RZ, -R5 ;  /* 0x000000ffff1c7224 */ /* 0x001fc600078e0a05 */
[----:B------:R-:W4:Y:S01]  /*1a90*/  LDL R14, [R1+0xb24] ;  /* 0x000b2400010e7983 */ /* 0x000f220000100800 */
[----:B------:R-:W-:-:S04]  /*1aa0*/  IMAD R28, R28, R29, RZ ;  /* 0x0000001d1c1c7224 */ /* 0x000fc800078e02ff */
[----:B------:R-:W-:Y:S01]  /*1ab0*/  IMAD.HI.U32 R28, R5, R28, R4 ;  /* 0x0000001c051c7227 */ /* 0x000fe200078e0004 */
[----:B--2---:R-:W-:Y:S02]  /*1ac0*/  IABS R0, R25 ;  /* 0x0000001900007213 */ /* 0x004fe40000000000 */
[----:B------:R-:W2:Y:S03]  /*1ad0*/  LDL R25, [R1+0xb4c] ;  /* 0x000b4c0001197983 */ /* 0x000ea60000100800 */
[----:B------:R-:W-:Y:S02]  /*1ae0*/  IMAD.MOV.U32 R4, RZ, RZ, R0 ;  /* 0x000000ffff047224 */ /* 0x000fe400078e0000 */
[----:B------:R-:W2:Y:S01]  /*1af0*/  LDL R0, [R1+0xb00] ;  /* 0x000b000001007983 */ /* 0x000ea20000100800 */
[----:B-1----:R-:W-:Y:S01]  /*1b00*/  IMAD.MOV R2, RZ, RZ, -R3 ;  /* 0x000000ffff027224 */ /* 0x002fe200078e0a03 */
[----:B------:R-:W-:Y:S01]  /*1b10*/  IABS R5, R26 ;  /* 0x0000001a00057213 */ /* 0x000fe20000000000 */
[----:B---3--:R-:W-:-:S02]  /*1b20*/  IMAD.MOV.U32 R26, RZ, RZ, R27 ;  /* 0x000000ffff1a7224 */ /* 0x008fc400078e001b */
[----:B------:R-:W-:Y:S02]  /*1b30*/  IMAD.MOV.U32 R27, RZ, RZ, R20 ;  /* 0x000000ffff1b7224 */ /* 0x000fe400078e0014 */
[----:B----4-:R-:W-:Y:S02]  /*1b40*/  IMAD.MOV.U32 R20, RZ, RZ, R6 ;  /* 0x000000ffff147224 */ /* 0x010fe400078e0006 */
[----:B------:R-:W-:Y:S02]  /*1b50*/  IMAD R6, R2, R24, RZ ;  /* 0x0000001802067224 */ /* 0x000fe400078e02ff */
[----:B------:R-:W-:-:S04]  /*1b60*/  IMAD.MOV.U32 R2, RZ, RZ, RZ ;  /* 0x000000ffff027224 */ /* 0x000fc800078e00ff */
[----:B------:R-:W-:-:S04]  /*1b70*/  IMAD.HI.U32 R2, R3, R6, R2 ;  /* 0x0000000603027227 */ /* 0x000fc800078e0002 */
[----:B------:R-:W-:Y:S01]  /*1b80*/  IMAD.HI.U32 R3, R28, R4, RZ ;  /* 0x000000041c037227 */ /* 0x000fe200078e00ff */
[----:B------:R-:W-:-:S03]  /*1b90*/  IABS R9, R9 ;  /* 0x0000000900097213 */ /* 0x000fc60000000000 */
[----:B------:R-:W-:-:S04]  /*1ba0*/  IMAD.MOV R3, RZ, RZ, -R3 ;  /* 0x000000ffff037224 */ /* 0x000fc800078e0a03 */
[----:B------:R-:W-:Y:S02]  /*1bb0*/  IMAD R3, R29, R3, R4 ;  /* 0x000000031d037224 */ /* 0x000fe400078e0204 */
[----:B--2---:R-:W-:Y:S02]  /*1bc0*/  IMAD.MOV.U32 R6, RZ, RZ, R0 ;  /* 0x000000ffff067224 */ /* 0x004fe400078e0000 */
[----:B------:R-:W-:-:S04]  /*1bd0*/  IMAD.MOV.U32 R0, RZ, RZ, R5 ;  /* 0x000000ffff007224 */ /* 0x000fc800078e0005 */
[----:B------:R-:W-:-:S04]  /*1be0*/  IMAD.HI.U32 R2, R2, R0, RZ ;  /* 0x0000000002027227 */ /* 0x000fc800078e00ff */
[----:B------:R-:W-:Y:S01]  /*1bf0*/  IMAD.MOV R2, RZ, RZ, -R2 ;  /* 0x000000ffff027224 */ /* 0x000fe200078e0a02 */
[----:B------:R-:W-:-:S03]  /*1c00*/  IABS R5, R6 ;  /* 0x0000000600057213 */ /* 0x000fc60000000000 */
[----:B------:R-:W-:Y:S01]  /*1c10*/  IMAD R0, R24, R2, R0 ;  /* 0x0000000218007224 */ /* 0x000fe200078e0200 */
[----:B------:R-:W-:Y:S01]  /*1c20*/  IABS R2, R26 ;  /* 0x0000001a00027213 */ /* 0x000fe20000000000 */
[----:B------:R-:W-:Y:S01]  /*1c30*/  IMAD.MOV.U32 R26, RZ, RZ, R22 ;  /* 0x000000ffff1a7224 */ /* 0x000fe200078e0016 */
[----:B------:R-:W-:Y:S01]  /*1c40*/  IABS R4, R25 ;  /* 0x0000001900047213 */ /* 0x000fe20000000000 */
[----:B------:R-:W-:Y:S02]  /*1c50*/  IMAD.MOV.U32 R22, RZ, RZ, R10 ;  /* 0x000000ffff167224 */ /* 0x000fe400078e000a */
[----:B------:R-:W-:Y:S01]  /*1c60*/  IMAD.HI.U32 R10, R28, R9, RZ ;  /* 0x000000091c0a7227 */ /* 0x000fe200078e00ff */
[----:B------:R0:W-:Y:S03]  /*1c70*/  STL [R1+0x264], R0 ;  /* 0x0002640001007387 */ /* 0x0001e60000100800 */
[----:B------:R-:W-:-:S02]  /*1c80*/  IMAD.MOV.U32 R25, RZ, RZ, R27 ;  /* 0x000000ffff197224 */ /* 0x000fc400078e001b */
[----:B------:R-:W-:Y:S02]  /*1c90*/  IMAD.MOV.U32 R27, RZ, RZ, R12 ;  /* 0x000000ffff1b7224 */ /* 0x000fe400078e000c */
[----:B------:R-:W-:Y:S02]  /*1ca0*/  IMAD.MOV.U32 R12, RZ, RZ, R8 ;  /* 0x000000ffff0c7224 */ /* 0x000fe400078e0008 */
[----:B------:R-:W-:Y:S01]  /*1cb0*/  IMAD.HI.U32 R8, R28, R5, RZ ;  /* 0x000000051c087227 */ /* 0x000fe200078e00ff */
[----:B0-----:R-:W-:-:S03]  /*1cc0*/  IABS R0, R20 ;  /* 0x0000001400007213 */ /* 0x001fc60000000000 */
[----:B------:R-:W-:Y:S02]  /*1cd0*/  IMAD.MOV.U32 R20, RZ, RZ, R17 ;  /* 0x000000ffff147224 */ /* 0x000fe400078e0011 */
[----:B------:R-:W-:Y:S02]  /*1ce0*/  IMAD.MOV R10, RZ, RZ, -R10 ;  /* 0x000000ffff0a7224 */ /* 0x000fe400078e0a0a */
[----:B------:R-:W-:Y:S02]  /*1cf0*/  IMAD.MOV.U32 R17, RZ, RZ, R7 ;  /* 0x000000ffff117224 */ /* 0x000fe400078e0007 */
[----:B------:R-:W-:-:S04]  /*1d00*/  IMAD.HI.U32 R7, R28, R4, RZ ;  /* 0x000000041c077227 */ /* 0x000fc800078e00ff */
[----:B------:R-:W-:-:S04]  /*1d10*/  IMAD.HI.U32 R6, R28, R2, RZ ;  /* 0x000000021c067227 */ /* 0x000fc800078e00ff */
[----:B------:R-:W-:Y:S02]  /*1d20*/  IMAD.MOV R8, RZ, RZ, -R8 ;  /* 0x000000ffff087224 */ /* 0x000fe400078e0a08 */
[C---:B------:R-:W-:Y:S02]  /*1d30*/  IMAD R9, R29.reuse, R10, R9 ;  /* 0x0000000a1d097224 */ /* 0x040fe400078e0209 */
[----:B------:R-:W-:Y:S02]  /*1d40*/  IMAD.MOV R7, RZ, RZ, -R7 ;  /* 0x000000ffff077224 */ /* 0x000fe400078e0a07 */
[----:B------:R-:W-:Y:S01]  /*1d50*/  IMAD.MOV R6, RZ, RZ, -R6 ;  /* 0x000000ffff067224 */ /* 0x000fe200078e0a06 */
[----:B------:R0:W-:Y:S01]  /*1d60*/  STL [R1+0x74], R9 ;  /* 0x0000740901007387 */ /* 0x0001e20000100800 */
[----:B------:R-:W-:Y:S02]  /*1d70*/  IMAD R8, R29, R8, R5 ;  /* 0x000000081d087224 */ /* 0x000fe400078e0205 */
[----:B------:R-:W-:-:S04]  /*1d80*/  IMAD.HI.U32 R5, R28, R0, RZ ;  /* 0x000000001c057227 */ /* 0x000fc800078e00ff */
[C---:B------:R-:W-:Y:S01]  /*1d90*/  IMAD R7, R29.reuse, R7, R4 ;  /* 0x000000071d077224 */ /* 0x040fe200078e0204 */
[----:B------:R-:W-:Y:S01]  /*1da0*/  IABS R4, R26 ;  /* 0x0000001a00047213 */ /* 0x000fe20000000000 */
[C---:B------:R-:W-:Y:S01]  /*1db0*/  IMAD R6, R29.reuse, R6, R2 ;  /* 0x000000061d067224 */ /* 0x040fe200078e0202 */
[----:B0-----:R-:W-:Y:S01]  /*1dc0*/  IABS R9, R25 ;  /* 0x0000001900097213 */ /* 0x001fe20000000000 */
[----:B------:R-:W-:Y:S01]  /*1dd0*/  IMAD.MOV R5, RZ, RZ, -R5 ;  /* 0x000000ffff057224 */ /* 0x000fe200078e0a05 */
[----:B------:R-:W-:Y:S01]  /*1de0*/  IABS R2, R27 ;  /* 0x0000001b00027213 */ /* 0x000fe20000000000 */
[----:B------:R0:W-:Y:S02]  /*1df0*/  STL [R1+0x70], R8 ;  /* 0x0000700801007387 */ /* 0x0001e40000100800 */
[C---:B------:R-:W-:Y:S02]  /*1e00*/  IMAD.HI.U32 R10, R28.reuse, R9, RZ ;  /* 0x000000091c0a7227 */ /* 0x040fe400078e00ff */
[----:B------:R1:W-:Y:S02]  /*1e10*/  STL [R1+0x6c], R7 ;  /* 0x00006c0701007387 */ /* 0x0003e40000100800 */
[----:B------:R-:W-:Y:S01]  /*1e20*/  IMAD R0, R29, R5, R0 ;  /* 0x000000051d007224 */ /* 0x000fe200078e0200 */
[----:B------:R-:W-:Y:S01]  /*1e30*/  IABS R5, R20 ;  /* 0x0000001400057213 */ /* 0x000fe20000000000 */
[----:B0-----:R-:W-:-:S04]  /*1e40*/  IMAD.HI.U32 R8, R28, R4, RZ ;  /* 0x000000041c087227 */ /* 0x001fc800078e00ff */
[----:B-1----:R-:W-:Y:S01]  /*1e50*/  IMAD.HI.U32 R7, R28, R2, RZ ;  /* 0x000000021c077227 */ /* 0x002fe200078e00ff */
[----:B------:R0:W-:Y:S03]  /*1e60*/  STL [R1+0x68], R6 ;  /* 0x0000680601007387 */ /* 0x0001e60000100800 */
[----:B------:R-:W-:Y:S02]  /*1e70*/  IMAD.MOV R10, RZ, RZ, -R10 ;  /* 0x000000ffff0a7224 */ /* 0x000fe400078e0a0a */
[----:B------:R-:W-:Y:S02]  /*1e80*/  IMAD.MOV R8, RZ, RZ, -R8 ;  /* 0x000000ffff087224 */ /* 0x000fe400078e0a08 */
[----:B------:R-:W-:Y:S02]  /*1e90*/  IMAD.MOV R7, RZ, RZ, -R7 ;  /* 0x000000ffff077224 */ /* 0x000fe400078e0a07 */
[----:B------:R-:W-:-:S02]  /*1ea0*/  IMAD R9, R29, R10, R9 ;  /* 0x0000000a1d097224 */ /* 0x000fc400078e0209 */
[----:B0-----:R-:W-:Y:S01]  /*1eb0*/  IMAD.HI.U32 R6, R28, R5, RZ ;  /* 0x000000051c067227 */ /* 0x001fe200078e00ff */
[----:B------:R0:W-:Y:S03]  /*1ec0*/  STL [R1+0x64], R0 ;  /* 0x0000640001007387 */ /* 0x0001e60000100800 */
[C---:B------:R-:W-:Y:S02]  /*1ed0*/  IMAD R8, R29.reuse, R8, R4 ;  /* 0x000000081d087224 */ /* 0x040fe400078e0204 */
[C---:B------:R-:W-:Y:S01]  /*1ee0*/  IMAD R2, R29.reuse, R7, R2 ;  /* 0x000000071d027224 */ /* 0x040fe200078e0202 */
[----:B------:R1:W-:Y:S01]  /*1ef0*/  STL [R1+0x60], R9 ;  /* 0x0000600901007387 */ /* 0x0003e20000100800 */
[----:B------:R-:W-:Y:S01]  /*1f00*/  IMAD.MOV R6, RZ, RZ, -R6 ;  /* 0x000000ffff067224 */ /* 0x000fe200078e0a06 */
[----:B0-----:R-:W-:Y:S02]  /*1f10*/  IABS R0, R21 ;  /* 0x0000001500007213 */ /* 0x001fe40000000000 */
[----:B------:R-:W-:Y:S01]  /*1f20*/  STL [R1+0x5c], R8 ;  /* 0x00005c0801007387 */ /* 0x000fe20000100800 */
[----:B------:R-:W-:Y:S01]  /*1f30*/  IMAD R6, R29, R6, R5 ;  /* 0x000000061d067224 */ /* 0x000fe200078e0205 */
[----:B------:R-:W-:-:S02]  /*1f40*/  IABS R5, R16 ;  /* 0x0000001000057213 */ /* 0x000fc40000000000 */
[----:B------:R0:W-:Y:S01]  /*1f50*/  STL [R1+0x58], R2 ;  /* 0x0000580201007387 */ /* 0x0001e20000100800 */
[----:B-1----:R-:W-:Y:S01]  /*1f60*/  IABS R9, R22 ;  /* 0x0000001600097213 */ /* 0x002fe20000000000 */
[----:B------:R-:W-:-:S04]  /*1f70*/  IMAD.HI.U32 R4, R28, R0, RZ ;  /* 0x000000001c047227 */ /* 0x000fc800078e00ff */
[----:B------:R-:W-:Y:S01]  /*1f80*/  IMAD.HI.U32 R10, R28, R9, RZ ;  /* 0x000000091c0a7227 */ /* 0x000fe200078e00ff */
[----:B0-----:R-:W-:-:S03]  /*1f90*/  IABS R2, R23 ;  /* 0x0000001700027213 */ /* 0x001fc60000000000 */
[----:B------:R-:W-:-:S04]  /*1fa0*/  IMAD.HI.U32 R7, R28, R5, RZ ;  /* 0x000000051c077227 */ /* 0x000fc800078e00ff */
[----:B------:R-:W-:-:S04]  /*1fb0*/  IMAD.HI.U32 R8, R28, R2, RZ ;  /* 0x000000021c087227 */ /* 0x000fc800078e00ff */
[----:B------:R-:W-:Y:S02]  /*1fc0*/  IMAD.MOV R4, RZ, RZ, -R4 ;  /* 0x000000ffff047224 */ /* 0x000fe400078e0a04 */
[----:B------:R-:W-:Y:S02]  /*1fd0*/  IMAD.MOV R10, RZ, RZ, -R10 ;  /* 0x000000ffff0a7224 */ /* 0x000fe400078e0a0a */
[----:B------:R-:W-:Y:S02]  /*1fe0*/  IMAD.MOV R8, RZ, RZ, -R8 ;  /* 0x000000ffff087224 */ /* 0x000fe400078e0a08 */
[----:B------:R-:W-:Y:S02]  /*1ff0*/  IMAD.MOV R7, RZ, RZ, -R7 ;  /* 0x000000ffff077224 */ /* 0x000fe400078e0a07 */
[C---:B------:R-:W-:Y:S02]  /*2000*/  IMAD R0, R29.reuse, R4, R0 ;  /* 0x000000041d007224 */ /* 0x040fe400078e0200 */
[----:B------:R-:W-:-:S02]  /*2010*/  IMAD R9, R29, R10, R9 ;  /* 0x0000000a1d097224 */ /* 0x000fc400078e0209 */
[C---:B------:R-:W-:Y:S01]  /*2020*/  IMAD R8, R29.reuse, R8, R2 ;  /* 0x000000081d087224 */ /* 0x040fe200078e0202 */
[----:B------:R-:W-:Y:S01]  /*2030*/  STL [R1+0x54], R6 ;  /* 0x0000540601007387 */ /* 0x000fe20000100800 */
[----:B------:R-:W-:-:S03]  /*2040*/  IMAD R5, R29, R7, R5 ;  /* 0x000000071d057224 */ /* 0x000fc600078e0205 */
[----:B------:R-:W-:Y:S04]  /*2050*/  STL [R1+0x50], R0 ;  /* 0x0000500001007387 */ /* 0x000fe80000100800 */
[----:B------:R0:W-:Y:S04]  /*2060*/  STL [R1+0x4c], R9 ;  /* 0x00004c0901007387 */ /* 0x0001e80000100800 */
[----:B------:R-:W-:Y:S04]  /*2070*/  STL [R1+0x48], R8 ;  /* 0x0000480801007387 */ /* 0x000fe80000100800 */
[----:B------:R1:W-:Y:S01]  /*2080*/  STL [R1+0x44], R5 ;  /* 0x0000440501007387 */ /* 0x0003e20000100800 */
[----:B0-----:R-:W-:-:S03]  /*2090*/  IABS R9, R12 ;  /* 0x0000000c00097213 */ /* 0x001fc60000000000 */
[----:B------:R-:W2:Y:S01]  /*20a0*/  LDL R12, [R1+0xb1c] ;  /* 0x000b1c00010c7983 */ /* 0x000ea20000100800 */
[----:B-1----:R-:W-:-:S03]  /*20b0*/  IABS R5, R11 ;  /* 0x0000000b00057213 */ /* 0x002fc60000000000 */
[----:B------:R-:W3:Y:S01]  /*20c0*/  LDL R11, [R1+0xb20] ;  /* 0x000b2000010b7983 */ /* 0x000ee20000100800 */
[----:B------:R-:W-:-:S05]  /*20d0*/  IABS R4, R17 ;  /* 0x0000001100047213 */ /* 0x000fca0000000000 */
[----:B------:R-:W-:Y:S01]  /*20e0*/  IMAD.HI.U32 R6, R28, R4, RZ ;  /* 0x000000041c067227 */ /* 0x000fe200078e00ff */
[----:B------:R-:W-:-:S03]  /*20f0*/  IABS R0, R18 ;  /* 0x0000001200007213 */ /* 0x000fc60000000000 */
[----:B------:R-:W-:-:S04]  /*2100*/  IMAD.MOV R6, RZ, RZ, -R6 ;  /* 0x000000ffff067224 */ /* 0x000fc800078e0a06 */
[----:B------:R-:W-:Y:S02]  /*2110*/  IMAD R6, R29, R6, R4 ;  /* 0x000000061d067224 */ /* 0x000fe400078e0204 */
[C---:B------:R-:W-:Y:S01]  /*2120*/  IMAD.HI.U32 R2, R28.reuse, R0, RZ ;  /* 0x000000001c027227 */ /* 0x040fe200078e00ff */
[----:B------:R-:W-:Y:S02]  /*2130*/  IABS R4, R19 ;  /* 0x0000001300047213 */ /* 0x000fe40000000000 */
[----:B------:R-:W-:Y:S01]  /*2140*/  STL [R1+0x40], R6 ;  /* 0x0000400601007387 */ /* 0x000fe20000100800 */
[----:B------:R-:W-:-:S03]  /*2150*/  IMAD.HI.U32 R10, R28, R9, RZ ;  /* 0x000000091c0a7227 */ /* 0x000fc600078e00ff */
[----:B------:R-:W4:Y:S01]  /*2160*/  LDL R19, [R1+0xb14] ;  /* 0x000b140001137983 */ /* 0x000f220000100800 */
[----:B------:R-:W-:Y:S02]  /*2170*/  IMAD.MOV R2, RZ, RZ, -R2 ;  /* 0x000000ffff027224 */ /* 0x000fe400078e0a02 */
[----:B------:R-:W-:-:S04]  /*2180*/  IMAD.HI.U32 R8, R28, R5, RZ ;  /* 0x000000051c087227 */ /* 0x000fc800078e00ff */
[----:B------:R-:W-:-:S04]  /*2190*/  IMAD.HI.U32 R7, R28, R4, RZ ;  /* 0x000000041c077227 */ /* 0x000fc800078e00ff */
[----:B------:R-:W-:Y:S02]  /*21a0*/  IMAD.MOV R10, RZ, RZ, -R10 ;  /* 0x000000ffff0a7224 */ /* 0x000fe400078e0a0a */
[C---:B------:R-:W-:Y:S02]  /*21b0*/  IMAD R0, R29.reuse, R2, R0 ;  /* 0x000000021d007224 */ /* 0x040fe400078e0200 */
[----:B------:R-:W-:Y:S02]  /*21c0*/  IMAD.MOV R8, RZ, RZ, -R8 ;  /* 0x000000ffff087224 */ /* 0x000fe400078e0a08 */
[----:B------:R-:W-:Y:S02]  /*21d0*/  IMAD.MOV R7, RZ, RZ, -R7 ;  /* 0x000000ffff077224 */ /* 0x000fe400078e0a07 */
[C---:B------:R-:W-:Y:S01]  /*21e0*/  IMAD R9, R29.reuse, R10, R9 ;  /* 0x0000000a1d097224 */ /* 0x040fe200078e0209 */
[----:B------:R-:W-:Y:S01]  /*21f0*/  IABS R2, R15 ;  /* 0x0000000f00027213 */ /* 0x000fe20000000000 */
[C---:B------:R-:W-:Y:S01]  /*2200*/  IMAD R8, R29.reuse, R8, R5 ;  /* 0x000000081d087224 */ /* 0x040fe200078e0205 */
[----:B------:R0:W-:Y:S01]  /*2210*/  STL [R1+0x3c], R0 ;  /* 0x00003c0001007387 */ /* 0x0001e20000100800 */
[----:B------:R-:W-:-:S03]  /*2220*/  IMAD R7, R29, R7, R4 ;  /* 0x000000071d077224 */ /* 0x000fc600078e0204 */
[----:B------:R-:W4:Y:S04]  /*2230*/  LDL R15, [R1+0xb18] ;  /* 0x000b1800010f7983 */ /* 0x000f280000100800 */
[----:B------:R-:W-:Y:S01]  /*2240*/  STL [R1+0x38], R9 ;  /* 0x0000380901007387 */ /* 0x000fe20000100800 */
[----:B0-----:R-:W-:-:S03]  /*2250*/  IABS R0, R14 ;  /* 0x0000000e00007213 */ /* 0x001fc60000000000 */
[----:B------:R2:W-:Y:S01]  /*2260*/  STL [R1+0x158], R8 ;  /* 0x0001580801007387 */ /* 0x0005e20000100800 */
[----:B------:R-:W-:-:S03]  /*2270*/  IABS R4, R13 ;  /* 0x0000000d00047213 */ /* 0x000fc60000000000 */
[----:B------:R-:W4:Y:S04]  /*2280*/  LDL R14, [R1+0xb0c] ;  /* 0x000b0c00010e7983 */ /* 0x000f280000100800 */
[----:B------:R0:W-:Y:S04]  /*2290*/  STL [R1+0x160], R7 ;  /* 0x0001600701007387 */ /* 0x0001e80000100800 */
[----:B------:R-:W4:Y:S01]  /*22a0*/  LDL R13, [R1+0xb10] ;  /* 0x000b1000010d7983 */ /* 0x000f220000100800 */
[----:B------:R-:W-:-:S04]  /*22b0*/  IMAD.HI.U32 R6, R28, R2, RZ ;  /* 0x000000021c067227 */ /* 0x000fc800078e00ff */
[----:B------:R-:W-:-:S04]  /*22c0*/  IMAD.MOV R6, RZ, RZ, -R6 ;  /* 0x000000ffff067224 */ /* 0x000fc800078e0a06 */
[----:B------:R-:W-:Y:S01]  /*22d0*/  IMAD R6, R29, R6, R2 ;  /* 0x000000061d067224 */ /* 0x000fe200078e0202 */
[----:B--2---:R-:W-:Y:S02]  /*22e0*/  IABS R8, R12 ;  /* 0x0000000c00087213 */ /* 0x004fe40000000000 */
[----:B------:R-:W2:Y:S04]  /*22f0*/  LDL R12, [R1+0xb04] ;  /* 0x000b0400010c7983 */ /* 0x000ea80000100800 */
[----:B------:R-:W-:Y:S01]  /*2300*/  STL [R1+0x16c], R6 ;  /* 0x00016c0601007387 */ /* 0x000fe20000100800 */
[----:B---3--:R-:W-:-:S03]  /*2310*/  IABS R2, R11 ;  /* 0x0000000b00027213 */ /* 0x008fc60000000000 */
[----:B------:R-:W3:Y:S01]  /*2320*/  LDL R11, [R1+0xb08] ;  /* 0x000b0800010b7983 */ /* 0x000ee20000100800 */
[----:B------:R-:W-:-:S04]  /*2330*/  IMAD.HI.U32 R5, R28, R0, RZ ;  /* 0x000000001c057227 */ /* 0x000fc800078e00ff */
[----:B------:R-:W-:Y:S02]  /*2340*/  IMAD.MOV R5, RZ, RZ, -R5 ;  /* 0x000000ffff057224 */ /* 0x000fe400078e0a05 */
[----:B------:R-:W-:-:S04]  /*2350*/  IMAD.HI.U32 R9, R28, R4, RZ ;  /* 0x000000041c097227 */ /* 0x000fc800078e00ff */
[----:B------:R-:W-:Y:S02]  /*2360*/  IMAD R0, R29, R5, R0 ;  /* 0x000000051d007224 */ /* 0x000fe400078e0200 */
[----:B------:R-:W-:-:S03]  /*2370*/  IMAD.HI.U32 R10, R28, R8, RZ ;  /* 0x000000081c0a7227 */ /* 0x000fc600078e00ff */
[----:B------:R1:W-:Y:S01]  /*2380*/  STL [R1+0x170], R0 ;  /* 0x0001700001007387 */ /* 0x0003e20000100800 */
[----:B------:R-:W-:Y:S02]  /*2390*/  IMAD.MOV R9, RZ, RZ, -R9 ;  /* 0x000000ffff097224 */ /* 0x000fe400078e0a09 */
[----:B0-----:R-:W-:Y:S01]  /*23a0*/  IMAD.HI.U32 R7, R28, R2, RZ ;  /* 0x000000021c077227 */ /* 0x001fe200078e00ff */
[----:B----4-:R-:W-:Y:S02]  /*23b0*/  IABS R5, R19 ;  /* 0x0000001300057213 */ /* 0x010fe40000000000 */
[----:B------:R-:W4:Y:S01]  /*23c0*/  LDL R19, [R1+0xaf8] ;  /* 0x000af80001137983 */ /* 0x000f220000100800 */
[----:B------:R-:W-:Y:S02]  /*23d0*/  IMAD.MOV R10, RZ, RZ, -R10 ;  /* 0x000000ffff0a7224 */ /* 0x000fe400078e0a0a */
[----:B------:R-:W-:Y:S02]  /*23e0*/  IMAD R9, R29, R9, R4 ;  /* 0x000000091d097224 */ /* 0x000fe400078e0204 */
[----:B------:R-:W-:-:S02]  /*23f0*/  IMAD.MOV R7, RZ, RZ, -R7 ;  /* 0x000000ffff077224 */ /* 0x000fc400078e0a07 */
[C---:B------:R-:W-:Y:S01]  /*2400*/  IMAD R8, R29.reuse, R10, R8 ;  /* 0x0000000a1d087224 */ /* 0x040fe200078e0208 */
[----:B------:R-:W-:Y:S01]  /*2410*/  STL [R1+0x15c], R9 ;  /* 0x00015c0901007387 */ /* 0x000fe20000100800 */
[----:B------:R-:W-:-:S03]  /*2420*/  IMAD R2, R29, R7, R2 ;  /* 0x000000071d027224 */ /* 0x000fc600078e0202 */
[----:B------:R0:W-:Y:S01]  /*2430*/  STL [R1+0x13c], R8 ;  /* 0x00013c0801007387 */ /* 0x0001e20000100800 */
[----:B-1----:R-:W-:-:S03]  /*2440*/  IABS R0, R15 ;  /* 0x0000000f00007213 */ /* 0x002fc60000000000 */
[----:B------:R-:W4:Y:S04]  /*2450*/  LDL R15, [R1+0xafc] ;  /* 0x000afc00010f7983 */ /* 0x000f280000100800 */
[----:B------:R1:W-:Y:S01]  /*2460*/  STL [R1+0x14c], R2 ;  /* 0x00014c0201007387 */ /* 0x0003e20000100800 */
[----:B0-----:R-:W-:-:S03]  /*2470*/  IABS R8, R14 ;  /* 0x0000000e00087213 */ /* 0x001fc60000000000 */
[----:B------:R-:W4:Y:S01]  /*2480*/  LDL R14, [R1+0xaec] ;  /* 0x000aec00010e7983 */ /* 0x000f220000100800 */
[C---:B------:R-:W-:Y:S01]  /*2490*/  IMAD.HI.U32 R6, R28.reuse, R5, RZ ;  /* 0x000000051c067227 */ /* 0x040fe200078e00ff */
[----:B-1----:R-:W-:Y:S02]  /*24a0*/  IABS R2, R13 ;  /* 0x0000000d00027213 */ /* 0x002fe40000000000 */
[----:B------:R-:W4:Y:S01]  /*24b0*/  LDL R13, [R1+0xaf0] ;  /* 0x000af000010d7983 */ /* 0x000f220000100800 */
[----:B------:R-:W-:-:S04]  /*24c0*/  IMAD.HI.U32 R4, R28, R0, RZ ;  /* 0x000000001c047227 */ /* 0x000fc800078e00ff */
[----:B------:R-:W-:Y:S02]  /*24d0*/  IMAD.MOV R6, RZ, RZ, -R6 ;  /* 0x000000ffff067224 */ /* 0x000fe400078e0a06 */
[----:B------:R-:W-:Y:S02]  /*24e0*/  IMAD.MOV R4, RZ, RZ, -R4 ;  /* 0x000000ffff047224 */ /* 0x000fe400078e0a04 */
[C---:B------:R-:W-:Y:S02]  /*24f0*/  IMAD R6, R29.reuse, R6, R5 ;  /* 0x000000061d067224 */ /* 0x040fe400078e0205 */
[----:B------:R-:W-:-:S03]  /*2500*/  IMAD R0, R29, R4, R0 ;  /* 0x000000041d007224 */ /* 0x000fc600078e0200 */
[----:B------:R-:W-:Y:S01]  /*2510*/  STL [R1+0x150], R6 ;  /* 0x0001500601007387 */ /* 0x000fe20000100800 */
[----:B--2---:R-:W-:-:S03]  /*2520*/  IABS R5, R12 ;  /* 0x0000000c00057213 */ /* 0x004fc60000000000 */
[----:B------:R-:W2:Y:S04]  /*2530*/  LDL R12, [R1+0xae8] ;  /* 0x000ae800010c7983 */ /* 0x000ea80000100800 */
[----:B------:R4:W-:Y:S01]  /*2540*/  STL [R1+0x154], R0 ;  /* 0x0001540001007387 */ /* 0x0009e20000100800 */
[----:B---3--:R-:W-:-:S03]  /*2550*/  IABS R4, R11 ;  /* 0x0000000b00047213 */ /* 0x008fc60000000000 */
[----:B------:R-:W3:Y:S01]  /*2560*/  LDL R11, [R1+0xae4] ;  /* 0x000ae400010b7983 */ /* 0x000ee20000100800 */
[----:B------:R-:W-:-:S04]  /*2570*/  IMAD.HI.U32 R9, R28, R8, RZ ;  /* 0x000000081c097227 */ /* 0x000fc800078e00ff */
[----:B------:R-:W-:-:S04]  /*2580*/  IMAD.HI.U32 R10, R28, R2, RZ ;  /* 0x000000021c0a7227 */ /* 0x000fc800078e00ff */
[----:B------:R-:W-:Y:S02]  /*2590*/  IMAD.MOV R9, RZ, RZ, -R9 ;  /* 0x000000ffff097224 */ /* 0x000fe400078e0a09 */
[----:B------:R-:W-:Y:S02]  /*25a0*/  IMAD.MOV R10, RZ, RZ, -R10 ;  /* 0x000000ffff0a7224 */ /* 0x000fe400078e0a0a */
[C---:B------:R-:W-:Y:S02]  /*25b0*/  IMAD R9, R29.reuse, R9, R8 ;  /* 0x000000091d097224 */ /* 0x040fe400078e0208 */
[----:B------:R-:W-:Y:S02]  /*25c0*/  IMAD R8, R29, R10, R2 ;  /* 0x0000000a1d087224 */ /* 0x000fe400078e0202 */
[----:B------:R-:W-:Y:S01]  /*25d0*/  IMAD.HI.U32 R7, R28, R5, RZ ;  /* 0x000000051c077227 */ /* 0x000fe200078e00ff */
[----:B------:R-:W-:Y:S01]  /*25e0*/  STL [R1+0x144], R9 ;  /* 0x0001440901007387 */ /* 0x000fe20000100800 */
[----:B----4-:R-:W-:-:S03]  /*25f0*/  IABS R0, R19 ;  /* 0x0000001300007213 */ /* 0x010fc60000000000 */
[----:B------:R0:W-:Y:S01]  /*2600*/  STL [R1+0x11c], R8 ;  /* 0x00011c0801007387 */ /* 0x0001e20000100800 */
[----:B------:R-:W-:-:S03]  /*2610*/  IMAD.MOV R7, RZ, RZ, -R7 ;  /* 0x000000ffff077224 */ /* 0x000fc600078e0a07 */
[----:B------:R-:W4:Y:S01]  /*2620*/  LDL R19, [R1+0xae0] ;  /* 0x000ae00001137983 */ /* 0x000f220000100800 */
[----:B------:R-:W-:-:S04]  /*2630*/  IMAD.HI.U32 R6, R28, R4, RZ ;  /* 0x000000041c067227 */ /* 0x000fc800078e00ff */
[----:B------:R-:W-:Y:S02]  /*2640*/  IMAD R5, R29, R7, R5 ;  /* 0x000000071d057224 */ /* 0x000fe400078e0205 */
[----:B------:R-:W-:-:S03]  /*2650*/  IMAD.MOV R6, RZ, RZ, -R6 ;  /* 0x000000ffff067224 */ /* 0x000fc600078e0a06 */
[----:B------:R1:W-:Y:S01]  /*2660*/  STL [R1+0x124], R5 ;  /* 0x0001240501007387 */ /* 0x0003e20000100800 */
[----:B------:R-:W-:Y:S01]  /*2670*/  IMAD R6, R29, R6, R4 ;  /* 0x000000061d067224 */ /* 0x000fe200078e0204 */
[----:B0-----:R-:W-:Y:S02]  /*2680*/  IABS R8, R15 ;  /* 0x0000000f00087213 */ /* 0x001fe40000000000 */
[----:B------:R-:W4:Y:S01]  /*2690*/  LDL R15, [R1+0xadc] ;  /* 0x000adc00010f7983 */ /* 0x000f220000100800 */
[----:B------:R-:W-:Y:S01]  /*26a0*/  IMAD.HI.U32 R2, R28, R0, RZ ;  /* 0x000000001c027227 */ /* 0x000fe200078e00ff */
[----:B-1----:R-:W-:Y:S02]  /*26b0*/  IABS R5, R14 ;  /* 0x0000000e00057213 */ /* 0x002fe40000000000 */
[----:B------:R-:W4:Y:S04]  /*26c0*/  LDL R14, [R1+0xad8] ;  /* 0x000ad800010e7983 */ /* 0x000f280000100800 */
[----:B------:R-:W-:Y:S01]  /*26d0*/  STL [R1+0x12c], R6 ;  /* 0x00012c0601007387 */ /* 0x000fe20000100800 */
[----:B------:R-:W-:-:S03]  /*26e0*/  IABS R4, R13 ;  /* 0x0000000d00047213 */ /* 0x000fc60000000000 */
[----:B------:R-:W4:Y:S01]  /*26f0*/  LDL R13, [R1+0xad4] ;  /* 0x000ad400010d7983 */ /* 0x000f220000100800 */
[----:B------:R-:W-:-:S04]  /*2700*/  IMAD.HI.U32 R9, R28, R8, RZ ;  /* 0x000000081c097227 */ /* 0x000fc800078e00ff */
[----:B------:R-:W-:-:S04]  /*2710*/  IMAD.HI.U32 R10, R28, R5, RZ ;  /* 0x000000051c0a7227 */ /* 0x000fc800078e00ff */
[----:B------:R-:W-:Y:S02]  /*2720*/  IMAD.MOV R2, RZ, RZ, -R2 ;  /* 0x000000ffff027224 */ /* 0x000fe400078e0a02 */
[----:B------:R-:W-:Y:S02]  /*2730*/  IMAD.MOV R9, RZ, RZ, -R9 ;  /* 0x000000ffff097224 */ /* 0x000fe400078e0a09 */
[----:B------:R-:W-:Y:S02]  /*2740*/  IMAD.MOV R10, RZ, RZ, -R10 ;  /* 0x000000ffff0a7224 */ /* 0x000fe400078e0a0a */
[C---:B------:R-:W-:Y:S02]  /*2750*/  IMAD R0, R29.reuse, R2, R0 ;  /* 0x000000021d007224 */ /* 0x040fe400078e0200 */
[C---:B------:R-:W-:Y:S02]  /*2760*/  IMAD R9, R29.reuse, R9, R8 ;  /* 0x000000091d097224 */ /* 0x040fe400078e0208 */
[----:B------:R-:W-:Y:S01]  /*2770*/  IMAD R8, R29, R10, R5 ;  /* 0x0000000a1d087224 */ /* 0x000fe200078e0205 */
[----:B------:R3:W-:Y:S01]  /*2780*/  STL [R1+0x134], R0 ;  /* 0x0001340001007387 */ /* 0x0007e20000100800 */
[----:B--2---:R-:W-:-:S03]  /*2790*/  IABS R2, R12 ;  /* 0x0000000c00027213 */ /* 0x004fc60000000000 */
[----:B------:R-:W2:Y:S04]  /*27a0*/  LDL R12, [R1+0xad0] ;  /* 0x000ad000010c7983 */ /* 0x000ea80000100800 */
[----:B------:R0:W-:Y:S01]  /*27b0*/  STL [R1+0x120], R9 ;  /* 0x0001200901007387 */ /* 0x0001e20000100800 */
[----:B---3--:R-:W-:-:S03]  /*27c0*/  IABS R0, R11 ;  /* 0x0000000b00007213 */ /* 0x008fc60000000000 */
[----:B------:R1:W-:Y:S04]  /*27d0*/  STL [R1+0x104], R8 ;  /* 0x0001040801007387 */ /* 0x0003e80000100800 */
[----:B------:R-:W3:Y:S01]  /*27e0*/  LDL R11, [R1+0xacc] ;  /* 0x000acc00010b7983 */ /* 0x000ee20000100800 */
[----:B------:R-:W-:-:S04]  /*27f0*/  IMAD.HI.U32 R7, R28, R4, RZ ;  /* 0x000000041c077227 */ /* 0x000fc800078e00ff */
[----:B------:R-:W-:-:S04]  /*2800*/  IMAD.MOV R7, RZ, RZ, -R7 ;  /* 0x000000ffff077224 */ /* 0x000fc800078e0a07 */
[----:B------:R-:W-:Y:S02]  /*2810*/  IMAD R7, R29, R7, R4 ;  /* 0x000000071d077224 */ /* 0x000fe400078e0204 */
[----:B------:R-:W-:-:S03]  /*2820*/  IMAD.HI.U32 R6, R28, R2, RZ ;  /* 0x000000021c067227 */ /* 0x000fc600078e00ff */
[----:B------:R0:W-:Y:S01]  /*2830*/  STL [R1+0x110], R7 ;  /* 0x0001100701007387 */ /* 0x0001e20000100800 */
[----:B------:R-:W-:Y:S01]  /*2840*/  IMAD.HI.U32 R5, R28, R0, RZ ;  /* 0x000000001c057227 */ /* 0x000fe200078e00ff */
[----:B----4-:R-:W-:Y:S02]  /*2850*/  IABS R4, R19 ;  /* 0x0000001300047213 */ /* 0x010fe40000000000 */
[----:B------:R-:W4:Y:S01]  /*2860*/  LDL R19, [R1+0xac8] ;  /* 0x000ac80001137983 */ /* 0x000f220000100800 */
[----:B------:R-:W-:Y:S02]  /*2870*/  IMAD.MOV R6, RZ, RZ, -R6 ;  /* 0x000000ffff067224 */ /* 0x000fe400078e0a06 */
[----:B------:R-:W-:Y:S02]  /*2880*/  IMAD.MOV R5, RZ, RZ, -R5 ;  /* 0x000000ffff057224 */ /* 0x000fe400078e0a05 */
[C---:B------:R-:W-:Y:S02]  /*2890*/  IMAD R6, R29.reuse, R6, R2 ;  /* 0x000000061d067224 */ /* 0x040fe400078e0202 */
[----:B------:R-:W-:-:S02]  /*28a0*/  IMAD R0, R29, R5, R0 ;  /* 0x000000051d007224 */ /* 0x000fc400078e0200 */
[----:B0-----:R-:W-:Y:S01]  /*28b0*/  IMAD.HI.U32 R9, R28, R4, RZ ;  /* 0x000000041c097227 */ /* 0x001fe200078e00ff */
[----:B-1----:R-:W-:Y:S02]  /*28c0*/  IABS R8, R15 ;  /* 0x0000000f00087213 */ /* 0x002fe40000000000 */
[----:B------:R-:W4:Y:S04]  /*28d0*/  LDL R15, [R1+0xac4] ;  /* 0x000ac400010f7983 */ /* 0x000f280000100800 */
[----:B------:R-:W-:Y:S01]  /*28e0*/  STL [R1+0x114], R6 ;  /* 0x0001140601007387 */ /* 0x000fe20000100800 */
[----:B------:R-:W-:-:S03]  /*28f0*/  IABS R2, R14 ;  /* 0x0000000e00027213 */ /* 0x000fc60000000000 */
[----:B------:R-:W4:Y:S04]  /*2900*/  LDL R14, [R1+0xac0] ;  /* 0x000ac000010e7983 */ /* 0x000f280000100800 */
[----:B------:R2:W-:Y:S01]  /*2910*/  STL [R1+0x118], R0 ;  /* 0x0001180001007387 */ /* 0x0005e20000100800 */
        /* <DEDUP_REMOVED lines=10> */
[----:B------:R0:W-:Y:S04]  /*29c0*/  STL [R1+0x10c], R9 ;  /* 0x00010c0901007387 */ /* 0x0001e80000100800 */
[----:B------:R4:W-:Y:S01]  /*29d0*/  STL [R1+0xe0], R8 ;  /* 0x0000e00801007387 */ /* 0x0009e20000100800 */
[----:B--2---:R-:W-:-:S03]  /*29e0*/  IABS R0, R12 ;  /* 0x0000000c00007213 */ /* 0x004fc60000000000 */
[----:B------:R-:W2:Y:S04]  /*29f0*/  LDL R12, [R1+0xab8] ;  /* 0x000ab800010c7983 */ /* 0x000ea80000100800 */
[----:B------:R-:W-:Y:S01]  /*2a00*/  STL [R1+0xec], R7 ;  /* 0x0000ec0701007387 */ /* 0x000fe20000100800 */
[----:B---3--:R-:W-:-:S03]  /*2a10*/  IABS R2, R11 ;  /* 0x0000000b00027213 */ /* 0x008fc60000000000 */
[----:B------:R-:W3:Y:S01]  /*2a20*/  LDL R11, [R1+0xab4] ;  /* 0x000ab400010b7983 */ /* 0x000ee20000100800 */
[----:B------:R-:W-:-:S04]  /*2a30*/  IMAD.HI.U32 R6, R28, R5, RZ ;  /* 0x000000051c067227 */ /* 0x000fc800078e00ff */
[----:B------:R-:W-:-:S04]  /*2a40*/  IMAD.HI.U32 R4, R28, R0, RZ ;  /* 0x000000001c047227 */ /* 0x000fc800078e00ff */
[----:B------:R-:W-:Y:S02]  /*2a50*/  IMAD.MOV R6, RZ, RZ, -R6 ;  /* 0x000000ffff067224 */ /* 0x000fe400078e0a06 */
[C---:B0-----:R-:W-:Y:S01]  /*2a60*/  IMAD.HI.U32 R9, R28.reuse, R2, RZ ;  /* 0x000000021c097227 */ /* 0x041fe200078e00ff */
[----:B----4-:R-:W-:Y:S02]  /*2a70*/  IABS R8, R19 ;  /* 0x0000001300087213 */ /* 0x010fe40000000000 */
[----:B------:R-:W4:Y:S01]  /*2a80*/  LDL R19, [R1+0xab0] ;  /* 0x000ab00001137983 */ /* 0x000f220000100800 */
[----:B------:R-:W-:Y:S02]  /*2a90*/  IMAD.MOV R4, RZ, RZ, -R4 ;  /* 0x000000ffff047224 */ /* 0x000fe400078e0a04 */
[----:B------:R-:W-:-:S04]  /*2aa0*/  IMAD.HI.U32 R10, R28, R8, RZ ;  /* 0x000000081c0a7227 */ /* 0x000fc800078e00ff */
[C---:B------:R-:W-:Y:S02]  /*2ab0*/  IMAD R6, R29.reuse, R6, R5 ;  /* 0x000000061d067224 */ /* 0x040fe400078e0205 */
[----:B------:R-:W-:Y:S02]  /*2ac0*/  IMAD.MOV R9, RZ, RZ, -R9 ;  /* 0x000000ffff097224 */ /* 0x000fe400078e0a09 */
[----:B------:R-:W-:Y:S01]  /*2ad0*/  IMAD.MOV R10, RZ, RZ, -R10 ;  /* 0x000000ffff0a7224 */ /* 0x000fe200078e0a0a */
[----:B------:R-:W-:Y:S01]  /*2ae0*/  STL [R1+0xf4], R6 ;  /* 0x0000f40601007387 */ /* 0x000fe20000100800 */
[C---:B------:R-:W-:Y:S02]  /*2af0*/  IMAD R0, R29.reuse, R4, R0 ;  /* 0x000000041d007224 */ /* 0x040fe400078e0200 */
[C---:B------:R-:W-:Y:S02]  /*2b00*/  IMAD R9, R29.reuse, R9, R2 ;  /* 0x000000091d097224 */ /* 0x040fe400078e0202 */
[----:B------:R-:W-:Y:S01]  /*2b10*/  IMAD R8, R29, R10, R8 ;  /* 0x0000000a1d087224 */ /* 0x000fe200078e0208 */
[----:B------:R-:W-:-:S02]  /*2b20*/  IABS R5, R15 ;  /* 0x0000000f00057213 */ /* 0x000fc40000000000 */
[----:B------:R-:W4:Y:S04]  /*2b30*/  LDL R15, [R1+0xaac] ;  /* 0x000aac00010f7983 */ /* 0x000f280000100800 */
[----:B------:R0:W-:Y:S01]  /*2b40*/  STL [R1+0xfc], R0 ;  /* 0x0000fc0001007387 */ /* 0x0001e20000100800 */
[----:B------:R-:W-:-:S03]  /*2b50*/  IABS R4, R14 ;  /* 0x0000000e00047213 */ /* 0x000fc60000000000 */
[----:B------:R-:W4:Y:S04]  /*2b60*/  LDL R14, [R1+0xaa8] ;  /* 0x000aa800010e7983 */ /* 0x000f280000100800 */
[----:B------:R-:W-:Y:S01]  /*2b70*/  STL [R1+0xe4], R9 ;  /* 0x0000e40901007387 */ /* 0x000fe20000100800 */
[----:B0-----:R-:W-:-:S03]  /*2b80*/  IABS R0, R13 ;  /* 0x0000000d00007213 */ /* 0x001fc60000000000 */
[----:B------:R3:W-:Y:S04]  /*2b90*/  STL [R1+0xcc], R8 ;  /* 0x0000cc0801007387 */ /* 0x0007e80000100800 */
[----:B------:R-:W4:Y:S01]  /*2ba0*/  LDL R13, [R1+0xaa4] ;  /* 0x000aa400010d7983 */ /* 0x000f220000100800 */
[----:B------:R-:W-:-:S04]  /*2bb0*/  IMAD.HI.U32 R7, R28, R5, RZ ;  /* 0x000000051c077227 */ /* 0x000fc800078e00ff */
[----:B------:R-:W-:-:S04]  /*2bc0*/  IMAD.MOV R7, RZ, RZ, -R7 ;  /* 0x000000ffff077224 */ /* 0x000fc800078e0a07 */
[----:B------:R-:W-:-:S05]  /*2bd0*/  IMAD R7, R29, R7, R5 ;  /* 0x000000071d077224 */ /* 0x000fca00078e0205 */
[----:B------:R0:W-:Y:S01]  /*2be0*/  STL [R1+0xd4], R7 ;  /* 0x0000d40701007387 */ /* 0x0001e20000100800 */
[----:B--2---:R-:W-:-:S03]  /*2bf0*/  IABS R5, R12 ;  /* 0x0000000c00057213 */ /* 0x004fc60000000000 */
[----:B------:R-:W2:Y:S01]  /*2c00*/  LDL R12, [R1+0xaa0] ;  /* 0x000aa000010c7983 */ /* 0x000ea20000100800 */
[----:B---3--:R-:W-:-:S03]  /*2c10*/  IABS R8, R11 ;  /* 0x0000000b00087213 */ /* 0x008fc60000000000 */
[----:B------:R-:W3:Y:S01]  /*2c20*/  LDL R11, [R1+0xa9c] ;  /* 0x000a9c00010b7983 */ /* 0x000ee20000100800 */
[----:B------:R-:W-:-:S04]  /*2c30*/  IMAD.HI.U32 R6, R28, R4, RZ ;  /* 0x000000041c067227 */ /* 0x000fc800078e00ff */
[----:B------:R-:W-:-:S04]  /*2c40*/  IMAD.MOV R6, RZ, RZ, -R6 ;  /* 0x000000ffff067224 */ /* 0x000fc800078e0a06 */
[----:B------:R-:W-:Y:S02]  /*2c50*/  IMAD R6, R29, R6, R4 ;  /* 0x000000061d067224 */ /* 0x000fe400078e0204 */
[----:B------:R-:W-:-:S03]  /*2c60*/  IMAD.HI.U32 R2, R28, R0, RZ ;  /* 0x000000001c027227 */ /* 0x000fc600078e00ff */
[----:B------:R-:W-:Y:S01]  /*2c70*/  STL [R1+0xd8], R6 ;  /* 0x0000d80601007387 */ /* 0x000fe20000100800 */
[----:B------:R-:W-:Y:S01]  /*2c80*/  IMAD.HI.U32 R9, R28, R5, RZ ;  /* 0x000000051c097227 */ /* 0x000fe200078e00ff */
[----:B----4-:R-:W-:-:S03]  /*2c90*/  IABS R4, R19 ;  /* 0x0000001300047213 */ /* 0x010fc60000000000 */
[----:B------:R-:W-:Y:S01]  /*2ca0*/  IMAD.MOV R2, RZ, RZ, -R2 ;  /* 0x000000ffff027224 */ /* 0x000fe200078e0a02 */
[----:B------:R-:W4:Y:S01]  /*2cb0*/  LDL R19, [R1+0xa98] ;  /* 0x000a980001137983 */ /* 0x000f220000100800 */
[----:B------:R-:W-:-:S04]  /*2cc0*/  IMAD.HI.U32 R10, R28, R8, RZ ;  /* 0x000000081c0a7227 */ /* 0x000fc800078e00ff */
[----:B0-----:R-:W-:-:S04]  /*2cd0*/  IMAD.HI.U32 R7, R28, R4, RZ ;  /* 0x000000041c077227 */ /* 0x001fc800078e00ff */
[----:B------:R-:W-:Y:S02]  /*2ce0*/  IMAD.MOV R9, RZ, RZ, -R9 ;  /* 0x000000ffff097224 */ /* 0x000fe400078e0a09 */
[C---:B------:R-:W-:Y:S02]  /*2cf0*/  IMAD R0, R29.reuse, R2, R0 ;  /* 0x000000021d007224 */ /* 0x040fe400078e0200 */
[----:B------:R-:W-:Y:S02]  /*2d00*/  IMAD.MOV R10, RZ, RZ, -R10 ;  /* 0x000000ffff0a7224 */ /* 0x000fe400078e0a0a */
[----:B------:R-:W-:Y:S02]  /*2d10*/  IMAD.MOV R7, RZ, RZ, -R7 ;  /* 0x000000ffff077224 */ /* 0x000fe400078e0a07 */
[C---:B------:R-:W-:Y:S01]  /*2d20*/  IMAD R9, R29.reuse, R9, R5 ;  /* 0x000000091d097224 */ /* 0x040fe200078e0205 */
[----:B------:R0:W-:Y:S01]  /*2d30*/  STL [R1+0xdc], R0 ;  /* 0x0000dc0001007387 */ /* 0x0001e20000100800 */
[C---:B------:R-:W-:Y:S01]  /*2d40*/  IMAD R8, R29.reuse, R10, R8 ;  /* 0x0000000a1d087224 */ /* 0x040fe200078e0208 */
[----:B------:R-:W-:Y:S01]  /*2d50*/  IABS R2, R15 ;  /* 0x0000000f00027213 */ /* 0x000fe20000000000 */
[----:B------:R-:W-:Y:S01]  /*2d60*/  IMAD R7, R29, R7, R4 ;  /* 0x000000071d077224 */ /* 0x000fe200078e0204 */
[----:B------:R-:W4:Y:S04]  /*2d70*/  LDL R15, [R1+0xa94] ;  /* 0x000a9400010f7983 */ /* 0x000f280000100800 */
[----:B------:R-:W-:Y:S04]  /*2d80*/  STL [R1+0xd0], R9 ;  /* 0x0000d00901007387 */ /* 0x000fe80000100800 */
[----:B------:R2:W-:Y:S01]  /*2d90*/  STL [R1+0xb8], R8 ;  /* 0x0000b80801007387 */ /* 0x0005e20000100800 */
[----:B0-----:R-:W-:-:S03]  /*2da0*/  IABS R0, R14 ;  /* 0x0000000e00007213 */ /* 0x001fc60000000000 */
[----:B------:R-:W4:Y:S04]  /*2db0*/  LDL R14, [R1+0xa90] ;  /* 0x000a9000010e7983 */ /* 0x000f280000100800 */
[----:B------:R0:W-:Y:S01]  /*2dc0*/  STL [R1+0xc0], R7 ;  /* 0x0000c00701007387 */ /* 0x0001e20000100800 */
[----:B------:R-:W-:-:S03]  /*2dd0*/  IABS R4, R13 ;  /* 0x0000000d00047213 */ /* 0x000fc60000000000 */
        /* <DEDUP_REMOVED lines=15> */
[----:B------:R-:W-:Y:S01]  /*2ed0*/  IMAD.MOV R9, RZ, RZ, -R9 ;  /* 0x000000ffff097224 */ /* 0x000fe200078e0a09 */
[----:B----4-:R-:W-:Y:S01]  /*2ee0*/  IABS R5, R19 ;  /* 0x0000001300057213 */ /* 0x010fe20000000000 */
[----:B0-----:R-:W-:Y:S01]  /*2ef0*/  IMAD.HI.U32 R7, R28, R2, RZ ;  /* 0x000000021c077227 */ /* 0x001fe200078e00ff */
[----:B------:R-:W4:Y:S03]  /*2f00*/  LDL R19, [R1+0xa80] ;  /* 0x000a800001137983 */ /* 0x000f260000100800 */
        /* <DEDUP_REMOVED lines=62> */
[----:B------:R-:W-:Y:S04]  /*32f0*/  STL [R1+0x98], R9 ;  /* 0x0000980901007387 */ /* 0x000fe80000100800 */
[----:B------:R0:W-:Y:S01]  /*3300*/  STL [R1+0x84], R8 ;  /* 0x0000840801007387 */ /* 0x0001e20000100800 */
[----:B---3--:R-:W-:-:S03]  /*3310*/  IABS R0, R11 ;  /* 0x0000000b00007213 */ /* 0x008fc60000000000 */
        /* <DEDUP_REMOVED lines=12> */
[----:B------:R-:W-:Y:S01]  /*33e0*/  IMAD R0, R29, R5, R0 ;  /* 0x000000051d007224 */ /* 0x000fe200078e0200 */
[----:B0-----:R-:W-:-:S02]  /*33f0*/  IABS R8, R15 ;  /* 0x0000000f00087213 */ /* 0x001fc40000000000 */
[----:B------:R-:W4:Y:S04]  /*3400*/  LDL R15, [R1+0xa4c] ;  /* 0x000a4c00010f7983 */ /* 0x000f280000100800 */
[----:B------:R-:W-:Y:S01]  /*3410*/  STL [R1+0x90], R6 ;  /* 0x0000900601007387 */ /* 0x000fe20000100800 */
[----:B------:R-:W-:-:S03]  /*3420*/  IABS R2, R14 ;  /* 0x0000000e00027213 */ /* 0x000fc60000000000 */
[----:B------:R-:W4:Y:S04]  /*3430*/  LDL R14, [R1+0xa48] ;  /* 0x000a4800010e7983 */ /* 0x000f280000100800 */
[----:B------:R2:W-:Y:S01]  /*3440*/  STL [R1+0x1b4], R0 ;  /* 0x0001b40001007387 */ /* 0x0005e20000100800 */
[C---:B------:R-:W-:Y:S01]  /*3450*/  IMAD.HI.U32 R9, R28.reuse, R4, RZ ;  /* 0x000000041c097227 */ /* 0x040fe200078e00ff */
[----:B------:R-:W-:Y:S02]  /*3460*/  IABS R5, R13 ;  /* 0x0000000d00057213 */ /* 0x000fe40000000000 */
[----:B------:R-:W4:Y:S01]  /*3470*/  LDL R13, [R1+0xa44] ;  /* 0x000a4400010d7983 */ /* 0x000f220000100800 */
[----:B------:R-:W-:-:S04]  /*3480*/  IMAD.HI.U32 R10, R28, R8, RZ ;  /* 0x000000081c0a7227 */ /* 0x000fc800078e00ff */
[----:B-1----:R-:W-:-:S04]  /*3490*/  IMAD.HI.U32 R7, R28, R2, RZ ;  /* 0x000000021c077227 */ /* 0x002fc800078e00ff */
[----:B------:R-:W-:Y:S02]  /*34a0*/  IMAD.MOV R9, RZ, RZ, -R9 ;  /* 0x000000ffff097224 */ /* 0x000fe400078e0a09 */
[----:B------:R-:W-:Y:S02]  /*34b0*/  IMAD.MOV R10, RZ, RZ, -R10 ;  /* 0x000000ffff0a7224 */ /* 0x000fe400078e0a0a */
[----:B------:R-:W-:Y:S02]  /*34c0*/  IMAD.MOV R7, RZ, RZ, -R7 ;  /* 0x000000ffff077224 */ /* 0x000fe400078e0a07 */
[C---:B------:R-:W-:Y:S02]  /*34d0*/  IMAD R9, R29.reuse, R9, R4 ;  /* 0x000000091d097224 */ /* 0x040fe400078e0204 */
[C---:B------:R-:W-:Y:S02]  /*34e0*/  IMAD R8, R29.reuse, R10, R8 ;  /* 0x0000000a1d087224 */ /* 0x040fe400078e0208 */
[----:B------:R-:W-:Y:S01]  /*34f0*/  IMAD R2, R29, R7, R2 ;  /* 0x000000071d027224 */ /* 0x000fe200078e0202 */
[----:B------:R-:W-:Y:S04]  /*3500*/  STL [R1+0x88], R9 ;  /* 0x0000880901007387 */ /* 0x000fe80000100800 */
[----:B------:R3:W-:Y:S01]  /*3510*/  STL [R1+0x80], R8 ;  /* 0x0000800801007387 */ /* 0x0007e20000100800 */
        /* <DEDUP_REMOVED lines=8> */
[----:B------:R-:W-:-:S04]  /*35a0*/  IMAD.HI.U32 R9, R28, R8, RZ ;  /* 0x000000081c097227 */ /* 0x000fc800078e00ff */
[----:B------:R-:W-:Y:S02]  /*35b0*/  IMAD.MOV R4, RZ, RZ, -R4 ;  /* 0x000000ffff047224 */ /* 0x000fe400078e0a04 */
[----:B------:R-:W-:Y:S01]  /*35c0*/  IMAD R6, R29, R6, R5 ;  /* 0x000000061d067224 */ /* 0x000fe200078e0205 */
[----:B----4-:R-:W-:Y:S02]  /*35d0*/  IABS R2, R19 ;  /* 0x0000001300027213 */ /* 0x010fe40000000000 */
[----:B------:R-:W4:Y:S03]  /*35e0*/  LDL R19, [R1+0xa34] ;  /* 0x000a340001137983 */ /* 0x000f260000100800 */
[----:B------:R-:W-:Y:S01]  /*35f0*/  IMAD.HI.U32 R10, R28, R2, RZ ;  /* 0x000000021c0a7227 */ /* 0x000fe200078e00ff */
[----:B------:R-:W-:Y:S03]  /*3600*/  STL [R1+0x1a0], R6 ;  /* 0x0001a00601007387 */ /* 0x000fe60000100800 */
[----:B------:R-:W-:-:S02]  /*3610*/  IMAD.MOV R9, RZ, RZ, -R9 ;  /* 0x000000ffff097224 */ /* 0x000fc400078e0a09 */
[----:B------:R-:W-:Y:S02]  /*3620*/  IMAD.MOV R10, RZ, RZ, -R10 ;  /* 0x000000ffff0a7224 */ /* 0x000fe400078e0a0a */
[C---:B------:R-:W-:Y:S02]  /*3630*/  IMAD R0, R29.reuse, R4, R0 ;  /* 0x000000041d007224 */ /* 0x040fe400078e0200 */
[C---:B------:R-:W-:Y:S02]  /*3640*/  IMAD R9, R29.reuse, R9, R8 ;  /* 0x000000091d097224 */ /* 0x040fe400078e0208 */
[----:B------:R-:W-:Y:S01]  /*3650*/  IMAD R8, R29, R10, R2 ;  /* 0x0000000a1d087224 */ /* 0x000fe200078e0202 */
[----:B------:R-:W-:Y:S02]  /*3660*/  IABS R5, R15 ;  /* 0x0000000f00057213 */ /* 0x000fe40000000000 */
[----:B------:R-:W4:Y:S04]  /*3670*/  LDL R15, [R1+0xa38] ;  /* 0x000a3800010f7983 */ /* 0x000f280000100800 */
[----:B------:R0:W-:Y:S01]  /*3680*/  STL [R1+0x1a4], R0 ;  /* 0x0001a40001007387 */ /* 0x0001e20000100800 */
[----:B------:R-:W-:-:S03]  /*3690*/  IABS R4, R14 ;  /* 0x0000000e00047213 */ /* 0x000fc60000000000 */
[----:B------:R-:W4:Y:S04]  /*36a0*/  LDL R14, [R1+0xa2c] ;  /* 0x000a2c00010e7983 */ /* 0x000f280000100800 */
[----:B------:R-:W-:Y:S04]  /*36b0*/  STL [R1+0x194], R9 ;  /* 0x0001940901007387 */ /* 0x000fe80000100800 */
[----:B------:R2:W-:Y:S01]  /*36c0*/  STL [R1+0x164], R8 ;  /* 0x0001640801007387 */ /* 0x0005e20000100800 */
[----:B0-----:R-:W-:-:S03]  /*36d0*/  IABS R0, R13 ;  /* 0x0000000d00007213 */ /* 0x001fc60000000000 */
        /* <DEDUP_REMOVED lines=10> */
[----:B------:R-:W-:Y:S02]  /*3780*/  IMAD.MOV R6, RZ, RZ, -R6 ;  /* 0x000000ffff067224 */ /* 0x000fe400078e0a06 */
[----:B------:R-:W-:-:S04]  /*3790*/  IMAD.HI.U32 R2, R28, R0, RZ ;  /* 0x000000001c027227 */ /* 0x000fc800078e00ff */
[----:B------:R-:W-:Y:S02]  /*37a0*/  IMAD R6, R29, R6, R4 ;  /* 0x000000061d067224 */ /* 0x000fe400078e0204 */
[----:B------:R-:W-:-:S04]  /*37b0*/  IMAD.HI.U32 R9, R28, R8, RZ ;  /* 0x000000081c097227 */ /* 0x000fc800078e00ff */
[----:B------:R-:W-:Y:S02]  /*37c0*/  IMAD.MOV R2, RZ, RZ, -R2 ;  /* 0x000000ffff027224 */ /* 0x000fe400078e0a02 */
[----:B------:R-:W-:Y:S01]  /*37d0*/  IMAD.HI.U32 R10, R28, R5, RZ ;  /* 0x000000051c0a7227 */ /* 0x000fe200078e00ff */
[----:B----4-:R-:W-:-:S03]  /*37e0*/  IABS R4, R19 ;  /* 0x0000001300047213 */ /* 0x010fc60000000000 */
[----:B------:R-:W-:Y:S02]  /*37f0*/  IMAD.MOV R9, RZ, RZ, -R9 ;  /* 0x000000ffff097224 */ /* 0x000fe400078e0a09 */
[----:B------:R-:W-:Y:S02]  /*3800*/  IMAD R0, R29, R2, R0 ;  /* 0x000000021d007224 */ /* 0x000fe400078e0200 */
[----:B------:R-:W-:Y:S01]  /*3810*/  IMAD.HI.U32 R7, R28, R4, RZ ;  /* 0x000000041c077227 */ /* 0x000fe200078e00ff */
[----:B------:R-:W-:Y:S03]  /*3820*/  STL [R1+0x17c], R6 ;  /* 0x00017c0601007387 */ /* 0x000fe60000100800 */
[----:B------:R-:W-:Y:S01]  /*3830*/  IMAD.MOV R10, RZ, RZ, -R10 ;  /* 0x000000ffff0a7224 */ /* 0x000fe200078e0a0a */
[----:B------:R-:W4:Y:S01]  /*3840*/  LDL R19, [R1+0xa1c] ;  /* 0x000a1c0001137983 */ /* 0x000f220000100800 */
[----:B------:R-:W-:-:S02]  /*3850*/  IMAD.MOV R7, RZ, RZ, -R7 ;  /* 0x000000ffff077224 */ /* 0x000fc400078e0a07 */
[C---:B------:R-:W-:Y:S01]  /*3860*/  IMAD R9, R29.reuse, R9, R8 ;  /* 0x000000091d097224 */ /* 0x040fe200078e0208 */
[----:B------:R0:W-:Y:S01]  /*3870*/  STL [R1+0x180], R0 ;  /* 0x0001800001007387 */ /* 0x0001e20000100800 */
[C---:B------:R-:W-:Y:S02]  /*3880*/  IMAD R8, R29.reuse, R10, R5 ;  /* 0x0000000a1d087224 */ /* 0x040fe400078e0205 */
[----:B------:R-:W-:Y:S01]  /*3890*/  IMAD R4, R29, R7, R4 ;  /* 0x000000071d047224 */ /* 0x000fe200078e0204 */
[----:B------:R-:W-:Y:S02]  /*38a0*/  IABS R2, R15 ;  /* 0x0000000f00027213 */ /* 0x000fe40000000000 */
[----:B------:R-:W4:Y:S04]  /*38b0*/  LDL R15, [R1+0xa20] ;  /* 0x000a2000010f7983 */ /* 0x000f280000100800 */
[----:B------:R-:W-:Y:S04]  /*38c0*/  STL [R1+0x168], R9 ;  /* 0x0001680901007387 */ /* 0x000fe80000100800 */
[----:B------:R1:W-:Y:S01]  /*38d0*/  STL [R1+0x128], R8 ;  /* 0x0001280801007387 */ /* 0x0003e20000100800 */
[----:B0-----:R-:W-:-:S03]  /*38e0*/  IABS R0, R14 ;  /* 0x0000000e00007213 */ /* 0x001fc60000000000 */
[----:B------:R-:W4:Y:S04]  /*38f0*/  LDL R14, [R1+0xa14] ;  /* 0x000a1400010e7983 */ /* 0x000f280000100800 */
[----:B------:R2:W-:Y:S01]  /*3900*/  STL [R1+0x138], R4 ;  /* 0x0001380401007387 */ /* 0x0005e20000100800 */
[----:B-1----:R-:W-:-:S03]  /*3910*/  IABS R8, R13 ;  /* 0x0000000d00087213 */ /* 0x002fc60000000000 */
        /* <DEDUP_REMOVED lines=10> */
[----:B------:R-:W-:-:S04]  /*39c0*/  IMAD.HI.U32 R9, R28, R8, RZ ;  /* 0x000000081c097227 */ /* 0x000fc800078e00ff */
        /* <DEDUP_REMOVED lines=8> */
[----:B------:R0:W-:Y:S01]  /*3a50*/  STL [R1+0x148], R0 ;  /* 0x0001480001007387 */ /* 0x0001e20000100800 */
[----:B------:R-:W-:-:S02]  /*3a60*/  IMAD R8, R29, R10, R4 ;  /* 0x0000000a1d087224 */ /* 0x000fc400078e0204 */
[----:B------:R-:W-:Y:S01]  /*3a70*/  IMAD R2, R29, R7, R2 ;  /* 0x000000071d027224 */ /* 0x000fe200078e0202 */
[----:B----4-:R-:W-:Y:S02]  /*3a80*/  IABS R5, R19 ;  /* 0x0000001300057213 */ /* 0x010fe40000000000 */
[----:B------:R-:W4:Y:S01]  /*3a90*/  LDL R19, [R1+0xa08] ;  /* 0x000a080001137983 */ /* 0x000f220000100800 */
[----:B0-----:R-:W-:-:S03]  /*3aa0*/  IABS R0, R15 ;  /* 0x0000000f00007213 */ /* 0x001fc60000000000 */
[----:B------:R-:W4:Y:S04]  /*3ab0*/  LDL R15, [R1+0xa04] ;  /* 0x000a0400010f7983 */ /* 0x000f280000100800 */
[----:B------:R-:W-:Y:S04]  /*3ac0*/  STL [R1+0x130], R9 ;  /* 0x0001300901007387 */ /* 0x000fe80000100800 */
[----:B------:R0:W-:Y:S01]  /*3ad0*/  STL [R1+0xe8], R8 ;  /* 0x0000e80801007387 */ /* 0x0001e20000100800 */
[----:B------:R-:W-:Y:S01]  /*3ae0*/  IMAD.HI.U32 R6, R28, R5, RZ ;  /* 0x000000051c067227 */ /* 0x000fe200078e00ff */
[----:B0-----:R-:W-:-:S02]  /*3af0*/  IABS R8, R14 ;  /* 0x0000000e00087213 */ /* 0x001fc40000000000 */
[----:B------:R-:W4:Y:S04]  /*3b00*/  LDL R14, [R1+0xa00] ;  /* 0x000a0000010e7983 */ /* 0x000f280000100800 */
[----:B------:R0:W-:Y:S01]  /*3b10*/  STL [R1+0xf8], R2 ;  /* 0x0000f80201007387 */ /* 0x0001e20000100800 */
[----:B------:R-:W-:Y:S01]  /*3b20*/  IMAD.HI.U32 R4, R28, R0, RZ ;  /* 0x000000001c047227 */ /* 0x000fe200078e00ff */
[----:B0-----:R-:W-:Y:S02]  /*3b30*/  IABS R2, R13 ;  /* 0x0000000d00027213 */ /* 0x001fe40000000000 */
[----:B------:R-:W4:Y:S01]  /*3b40*/  LDL R13, [R1+0x9fc] ;  /* 0x0009fc00010d7983 */ /* 0x000f220000100800 */
[----:B------:R-:W-:Y:S02]  /*3b50*/  IMAD.MOV R6, RZ, RZ, -R6 ;  /* 0x000000ffff067224 */ /* 0x000fe400078e0a06 */
[----:B------:R-:W-:-:S02]  /*3b60*/  IMAD.MOV R4, RZ, RZ, -R4 ;  /* 0x000000ffff047224 */ /* 0x000fc400078e0a04 */
[C---:B------:R-:W-:Y:S02]  /*3b70*/  IMAD R6, R29.reuse, R6, R5 ;  /* 0x000000061d067224 */ /* 0x040fe400078e0205 */
[----:B------:R-:W-:-:S03]  /*3b80*/  IMAD R0, R29, R4, R0 ;  /* 0x000000041d007224 */ /* 0x000fc600078e0200 */
        /* <DEDUP_REMOVED lines=8> */
[----:B0-----:R-:W-:-:S04]  /*3c10*/  IMAD.HI.U32 R6, R28, R5, RZ ;  /* 0x000000051c067227 */ /* 0x001fc800078e00ff */
[----:B------:R-:W-:Y:S02]  /*3c20*/  IMAD.MOV R9, RZ, RZ, -R9 ;  /* 0x000000ffff097224 */ /* 0x000fe400078e0a09 */
[----:B------:R-:W-:Y:S02]  /*3c30*/  IMAD.MOV R10, RZ, RZ, -R10 ;  /* 0x000000ffff0a7224 */ /* 0x000fe400078e0a0a */
[----:B------:R-:W-:-:S04]  /*3c40*/  IMAD.HI.U32 R7, R28, R4, RZ ;  /* 0x000000041c077227 */ /* 0x000fc800078e00ff */
[----:B------:R-:W-:Y:S02]  /*3c50*/  IMAD.MOV R6, RZ, RZ, -R6 ;  /* 0x000000ffff067224 */ /* 0x000fe400078e0a06 */
[C---:B------:R-:W-:Y:S02]  /*3c60*/  IMAD R9, R29.reuse, R9, R8 ;  /* 0x000000091d097224 */ /* 0x040fe400078e0208 */
[C---:B------:R-:W-:Y:S02]  /*3c70*/  IMAD R8, R29.reuse, R10, R2 ;  /* 0x0000000a1d087224 */ /* 0x040fe400078e0202 */
[----:B------:R-:W-:Y:S02]  /*3c80*/  IMAD.MOV R7, RZ, RZ, -R7 ;  /* 0x000000ffff077224 */ /* 0x000fe400078e0a07 */
[C---:B------:R-:W-:Y:S01]  /*3c90*/  IMAD R5, R29.reuse, R6, R5 ;  /* 0x000000061d057224 */ /* 0x040fe200078e0205 */
[----:B------:R-:W-:Y:S01]  /*3ca0*/  STL [R1+0xf0], R9 ;  /* 0x0000f00901007387 */ /* 0x000fe20000100800 */
[----:B------:R-:W-:-:S03]  /*3cb0*/  IMAD R7, R29, R7, R4 ;  /* 0x000000071d077224 */ /* 0x000fc600078e0204 */
[----:B------:R-:W-:Y:S04]  /*3cc0*/  STL [R1+0x34], R8 ;  /* 0x0000340801007387 */ /* 0x000fe80000100800 */
[----:B------:R-:W3:Y:S04]  /*3cd0*/  LDL R18, [R1+0x9f0] ;  /* 0x0009f00001127983 */ /* 0x000ee80000100800 */
[----:B------:R0:W-:Y:S01]  /*3ce0*/  STL [R1+0x30], R5 ;  /* 0x0000300501007387 */ /* 0x0001e20000100800 */
[----:B----4-:R-:W-:-:S03]  /*3cf0*/  IABS R6, R15 ;  /* 0x0000000f00067213 */ /* 0x010fc60000000000 */
[----:B------:R-:W4:Y:S01]  /*3d00*/  LDL R15, [R1+0x9ec] ;  /* 0x0009ec00010f7983 */ /* 0x000f220000100800 */
[----:B-1----:R-:W-:-:S05]  /*3d10*/  IABS R0, R19 ;  /* 0x0000001300007213 */ /* 0x002fca0000000000 */
[----:B------:R-:W-:Y:S01]  /*3d20*/  IMAD.HI.U32 R2, R28, R0, RZ ;  /* 0x000000001c027227 */ /* 0x000fe200078e00ff */
[----:B0-----:R-:W-:Y:S02]  /*3d30*/  IABS R5, R14 ;  /* 0x0000000e00057213 */ /* 0x001fe40000000000 */
[----:B------:R-:W4:Y:S04]  /*3d40*/  LDL R14, [R1+0x9e8] ;  /* 0x0009e800010e7983 */ /* 0x000f280000100800 */
[----:B------:R0:W-:Y:S01]  /*3d50*/  STL [R1+0x2c], R7 ;  /* 0x00002c0701007387 */ /* 0x0001e20000100800 */
[----:B------:R-:W-:-:S03]  /*3d60*/  IABS R4, R13 ;  /* 0x0000000d00047213 */ /* 0x000fc60000000000 */
[----:B------:R-:W4:Y:S01]  /*3d70*/  LDL R13, [R1+0x9e4] ;  /* 0x0009e400010d7983 */ /* 0x000f220000100800 */
[----:B0-----:R-:W-:-:S04]  /*3d80*/  IMAD.HI.U32 R7, R28, R6, RZ ;  /* 0x000000061c077227 */ /* 0x001fc800078e00ff */
[----:B------:R-:W-:Y:S02]  /*3d90*/  IMAD.MOV R2, RZ, RZ, -R2 ;  /* 0x000000ffff027224 */ /* 0x000fe400078e0a02 */
[----:B------:R-:W-:Y:S02]  /*3da0*/  IMAD.MOV R7, RZ, RZ, -R7 ;  /* 0x000000ffff077224 */ /* 0x000fe400078e0a07 */
[C---:B------:R-:W-:Y:S02]  /*3db0*/  IMAD R2, R29.reuse, R2, R0 ;  /* 0x000000021d027224 */ /* 0x040fe400078e0200 */
[----:B------:R-:W-:-:S03]  /*3dc0*/  IMAD R6, R29, R7, R6 ;  /* 0x000000071d067224 */ /* 0x000fc600078e0206 */
[----:B------:R3:W-:Y:S04]  /*3dd0*/  STL [R1+0x28], R2 ;  /* 0x0000280201007387 */ /* 0x0007e80000100800 */
[----:B------:R-:W4:Y:S01]  /*3de0*/  LDL R19, [R1+0x9e0] ;  /* 0x0009e00001137983 */ /* 0x000f220000100800 */
        /* <DEDUP_REMOVED lines=9> */
[----:B------:R-:W-:Y:S02]  /*3e80*/  IMAD R5, R29, R8, R5 ;  /* 0x000000081d057224 */ /* 0x000fe400078e0205 */
[----:B------:R-:W-:-:S04]  /*3e90*/  IMAD.HI.U32 R10, R28, R0, RZ ;  /* 0x000000001c0a7227 */ /* 0x000fc800078e00ff */
[----:B------:R-:W-:Y:S01]  /*3ea0*/  IMAD R8, R29, R9, R4 ;  /* 0x000000091d087224 */ /* 0x000fe200078e0204 */
[----:B------:R1:W-:Y:S01]  /*3eb0*/  STL [R1+0x20], R5 ;  /* 0x0000200501007387 */ /* 0x0003e20000100800 */
[----:B0-----:R-:W-:-:S03]  /*3ec0*/  IMAD.HI.U32 R6, R28, R2, RZ ;  /* 0x000000021c067227 */ /* 0x001fc600078e00ff */
[----:B------:R0:W-:Y:S01]  /*3ed0*/  STL [R1+0x1c], R8 ;  /* 0x00001c0801007387 */ /* 0x0001e20000100800 */
[----:B-1----:R-:W-:Y:S02]  /*3ee0*/  IMAD.MOV R5, RZ, RZ, -R10 ;  /* 0x000000ffff057224 */ /* 0x002fe400078e0a0a */
[----:B0-----:R-:W-:Y:S02]  /*3ef0*/  IMAD.MOV R8, RZ, RZ, -R6 ;  /* 0x000000ffff087224 */ /* 0x001fe400078e0a06 */
[C---:B------:R-:W-:Y:S01]  /*3f00*/  IMAD R0, R29.reuse, R5, R0 ;  /* 0x000000051d007224 */ /* 0x040fe200078e0200 */
[----:B------:R-:W-:Y:S01]  /*3f10*/  IABS R4, R18 ;  /* 0x0000001200047213 */ /* 0x000fe20000000000 */
[----:B------:R-:W-:Y:S01]  /*3f20*/  IMAD R2, R29, R8, R2 ;  /* 0x000000081d027224 */ /* 0x000fe200078e0202 */
[----:B----4-:R-:W-:Y:S02]  /*3f30*/  IABS R7, R15 ;  /* 0x0000000f00077213 */ /* 0x010fe40000000000 */
[----:B------:R-:W4:Y:S01]  /*3f40*/  LDL R15, [R1+0x9d4] ;  /* 0x0009d400010f7983 */ /* 0x000f220000100800 */
[----:B------:R-:W-:-:S03]  /*3f50*/  IABS R6, R14 ;  /* 0x0000000e00067213 */ /* 0x000fc60000000000 */
[----:B------:R-:W4:Y:S04]  /*3f60*/  LDL R14, [R1+0x9d0] ;  /* 0x0009d000010e7983 */ /* 0x000f280000100800 */
[----:B------:R0:W-:Y:S01]  /*3f70*/  STL [R1+0x18], R0 ;  /* 0x0000180001007387 */ /* 0x0001e20000100800 */
[----:B------:R-:W-:Y:S01]  /*3f80*/  IABS R5, R13 ;  /* 0x0000000d00057213 */ /* 0x000fe20000000000 */
[----:B0-----:R-:W-:Y:S02]  /*3f90*/  IMAD.MOV.U32 R0, RZ, RZ, R4 ;  /* 0x000000ffff007224 */ /* 0x001fe400078e0004 */
[----:B------:R-:W4:Y:S01]  /*3fa0*/  LDL R13, [R1+0x9cc] ;  /* 0x0009cc00010d7983 */ /* 0x000f220000100800 */
[----:B------:R-:W-:-:S03]  /*3fb0*/  IMAD.MOV.U32 R4, RZ, RZ, R7 ;  /* 0x000000ffff047224 */ /* 0x000fc600078e0007 */
[----:B------:R0:W-:Y:S01]  /*3fc0*/  STL [R1+0x14], R2 ;  /* 0x0000140201007387 */ /* 0x0001e20000100800 */
[----:B------:R-:W-:-:S04]  /*3fd0*/  IMAD.HI.U32 R7, R28, R0, RZ ;  /* 0x000000001c077227 */ /* 0x000fc800078e00ff */
[----:B------:R-:W-:-:S04]  /*3fe0*/  IMAD.HI.U32 R8, R28, R4, RZ ;  /* 0x000000041c087227 */ /* 0x000fc800078e00ff */
[----:B0-----:R-:W-:Y:S02]  /*3ff0*/  IMAD.MOV.U32 R2, RZ, RZ, R6 ;  /* 0x000000ffff027224 */ /* 0x001fe400078e0006 */
[----:B------:R-:W-:Y:S02]  /*4000*/  IMAD.MOV R7, RZ, RZ, -R7 ;  /* 0x000000ffff077224 */ /* 0x000fe400078e0a07 */
[----:B------:R-:W-:-:S04]  /*4010*/  IMAD.HI.U32 R9, R28, R2, RZ ;  /* 0x000000021c097227 */ /* 0x000fc800078e00ff */
[----:B------:R-:W-:Y:S02]  /*4020*/  IMAD.MOV R8, RZ, RZ, -R8 ;  /* 0x000000ffff087224 */ /* 0x000fe400078e0a08 */
[----:B------:R-:W-:Y:S02]  /*4030*/  IMAD.MOV R9, RZ, RZ, -R9 ;  /* 0x000000ffff097224 */ /* 0x000fe400078e0a09 */
[C---:B------:R-:W-:Y:S02]  /*4040*/  IMAD R0, R29.reuse, R7, R0 ;  /* 0x000000071d007224 */ /* 0x040fe400078e0200 */
[C---:B------:R-:W-:Y:S02]  /*4050*/  IMAD R7, R29.reuse, R8, R4 ;  /* 0x000000081d077224 */ /* 0x040fe400078e0204 */
[----:B------:R-:W-:Y:S01]  /*4060*/  IMAD R2, R29, R9, R2 ;  /* 0x000000091d027224 */ /* 0x000fe200078e0202 */
[----:B------:R0:W-:Y:S04]  /*4070*/  STL [R1+0x10], R0 ;  /* 0x0000100001007387 */ /* 0x0001e80000100800 */
[----:B------:R-:W-:Y:S04]  /*4080*/  STL [R1+0xc], R7 ;  /* 0x00000c0701007387 */ /* 0x000fe80000100800 */
[----:B------:R1:W-:Y:S01]  /*4090*/  STL [R1+0x8], R2 ;  /* 0x0000080201007387 */ /* 0x0003e20000100800 */
[----:B--2---:R-:W-:-:S03]  /*40a0*/  IABS R27, R12 ;  /* 0x0000000c001b7213 */ /* 0x004fc60000000000 */
[----:B------:R-:W2:Y:S01]  /*40b0*/  LDL R12, [R1+0x9c8] ;  /* 0x0009c800010c7983 */ /* 0x000ea20000100800 */
[----:B---3--:R-:W-:-:S03]  /*40c0*/  IABS R26, R11 ;  /* 0x0000000b001a7213 */ /* 0x008fc60000000000 */
[----:B------:R-:W3:Y:S01]  /*40d0*/  LDL R11, [R1+0x9c4] ;  /* 0x0009c400010b7983 */ /* 0x000ee20000100800 */
[----:B------:R-:W-:Y:S01]  /*40e0*/  IMAD.HI.U32 R10, R28, R5, RZ ;  /* 0x000000051c0a7227 */ /* 0x000fe200078e00ff */
[----:B------:R-:W-:-:S03]  /*40f0*/  IABS R6, R19 ;  /* 0x0000001300067213 */ /* 0x000fc60000000000 */
[----:B0-----:R-:W-:Y:S02]  /*4100*/  IMAD.MOV R0, RZ, RZ, -R10 ;  /* 0x000000ffff007224 */ /* 0x001fe400078e0a0a */
[----:B------:R-:W-:-:S04]  /*4110*/  IMAD.HI.U32 R4, R28, R6, RZ ;  /* 0x000000061c047227 */ /* 0x000fc800078e00ff */
[----:B------:R-:W-:Y:S02]  /*4120*/  IMAD R0, R29, R0, R5 ;  /* 0x000000001d007224 */ /* 0x000fe400078e0205 */
[----:B------:R-:W-:Y:S02]  /*4130*/  IMAD.MOV R4, RZ, RZ, -R4 ;  /* 0x000000ffff047224 */ /* 0x000fe400078e0a04 */
[----:B-1----:R-:W-:-:S04]  /*4140*/  IMAD.HI.U32 R2, R28, R26, RZ ;  /* 0x0000001a1c027227 */ /* 0x002fc800078e00ff */
[----:B------:R-:W-:-:S04]  /*4150*/  IMAD.MOV R2, RZ, RZ, -R2 ;  /* 0x000000ffff027224 */ /* 0x000fc800078e0a02 */
[C---:B------:R-:W-:Y:S01]  /*4160*/  IMAD R26, R29.reuse, R2, R26 ;  /* 0x000000021d1a7224 */ /* 0x040fe200078e021a */
[----:B----4-:R-:W-:Y:S02]  /*4170*/  IABS R25, R15 ;  /* 0x0000000f00197213 */ /* 0x010fe40000000000 */
[----:B------:R-:W4:Y:S04]  /*4180*/  LDL R15, [R1+0x9c0] ;  /* 0x0009c000010f7983 */ /* 0x000f280000100800 */
[----:B------:R0:W-:Y:S02]  /*4190*/  STL [R1+0x4], R0 ;  /* 0x0000040001007387 */ /* 0x0001e40000100800 */
[----:B0-----:R-:W-:Y:S01]  /*41a0*/  IMAD R0, R29, R4, R6 ;  /* 0x000000041d007224 */ /* 0x001fe200078e0206 */
[----:B------:R-:W-:-:S02]  /*41b0*/  IABS R24, R14 ;  /* 0x0000000e00187213 */ /* 0x000fc40000000000 */
[----:B------:R-:W4:Y:S01]  /*41c0*/  LDL R14, [R1+0x9bc] ;  /* 0x0009bc00010e7983 */ /* 0x000f220000100800 */
[----:B------:R-:W-:-:S03]  /*41d0*/  IMAD.HI.U32 R4, R28, R25, RZ ;  /* 0x000000191c047227 */ /* 0x000fc600078e00ff */
[----:B------:R0:W-:Y:S01]  /*41e0*/  STL [R1], R0 ;  /* 0x0000000001007387 */ /* 0x0001e20000100800 */
[----:B------:R-:W-:Y:S02]  /*41f0*/  IMAD.MOV R4, RZ, RZ, -R4 ;  /* 0x000000ffff047224 */ /* 0x000fe400078e0a04 */
[----:B0-----:R-:W-:Y:S01]  /*4200*/  IMAD.HI.U32 R0, R28, R27, RZ ;  /* 0x0000001b1c007227 */ /* 0x001fe200078e00ff */
[----:B------:R-:W-:Y:S02]  /*4210*/  IABS R23, R13 ;  /* 0x0000000d00177213 */ /* 0x000fe40000000000 */
[----:B------:R-:W4:Y:S01]  /*4220*/  LDL R13, [R1+0x9b8] ;  /* 0x0009b800010d7983 */ /* 0x000f220000100800 */
[----:B------:R-:W-:Y:S02]  /*4230*/  IMAD.MOV R0, RZ, RZ, -R0 ;  /* 0x000000ffff007224 */ /* 0x000fe400078e0a00 */
[C---:B------:R-:W-:Y:S02]  /*4240*/  IMAD R25, R29.reuse, R4, R25 ;  /* 0x000000041d197224 */ /* 0x040fe400078e0219 */
[----:B------:R-:W-:-:S05]  /*4250*/  IMAD R27, R29, R0, R27 ;  /* 0x000000001d1b7224 */ /* 0x000fca00078e021b */
[----:B------:R-:W-:Y:S04]  /*4260*/  STL [R1+0xd4c], R27 ;  /* 0x000d4c1b01007387 */ /* 0x000fe80000100800 */
[----:B------:R-:W-:Y:S04]  /*4270*/  STL [R1+0xd30], R26 ;  /* 0x000d301a01007387 */ /* 0x000fe80000100800 */
[----:B------:R-:W-:Y:S01]  /*4280*/  STL [R1+0xd2c], R25 ;  /* 0x000d2c1901007387 */ /* 0x000fe20000100800 */
[----:B--2---:R-:W-:-:S03]  /*4290*/  IABS R22, R12 ;  /* 0x0000000c00167213 */ /* 0x004fc60000000000 */
[----:B------:R-:W2:Y:S01]  /*42a0*/  LDL R12, [R1+0x9b4] ;  /* 0x0009b400010c7983 */ /* 0x000ea20000100800 */
        /* <DEDUP_REMOVED lines=8> */
[----:B------:R-:W-:Y:S02]  /*4330*/  IMAD R24, R29, R0, R24 ;  /* 0x000000001d187224 */ /* 0x000fe400078e0218 */
[----:B------:R-:W-:-:S04]  /*4340*/  IMAD.HI.U32 R0, R28, R22, RZ ;  /* 0x000000161c007227 */ /* 0x000fc800078e00ff */
[----:B------:R-:W-:Y:S01]  /*4350*/  IMAD.MOV R2, RZ, RZ, -R2 ;  /* 0x000000ffff027224 */ /* 0x000fe200078e0a02 */
[----:B------:R-:W-:Y:S01]  /*4360*/  STL [R1+0xd28], R24 ;  /* 0x000d281801007387 */ /* 0x000fe20000100800 */
[----:B------:R-:W-:Y:S02]  /*4370*/  IMAD.MOV R0, RZ, RZ, -R0 ;  /* 0x000000ffff007224 */ /* 0x000fe400078e0a00 */
[C---:B------:R-:W-:Y:S02]  /*4380*/  IMAD R21, R29.reuse, R2, R21 ;  /* 0x000000021d157224 */ /* 0x040fe400078e0215 */
[----:B------:R-:W-:Y:S01]  /*4390*/  IMAD R22, R29, R0, R22 ;  /* 0x000000001d167224 */ /* 0x000fe200078e0216 */
[----:B----4-:R-:W-:Y:S02]  /*43a0*/  IABS R20, R15 ;  /* 0x0000000f00147213 */ /* 0x010fe40000000000 */
[----:B------:R-:W4:Y:S03]  /*43b0*/  LDL R15, [R1+0x9ac] ;  /* 0x0009ac00010f7983 */ /* 0x000f260000100800 */
[----:B------:R-:W-:Y:S01]  /*43c0*/  IMAD.HI.U32 R4, R28, R20, RZ ;  /* 0x000000141c047227 */ /* 0x000fe200078e00ff */
[----:B------:R-:W-:Y:S03]  /*43d0*/  STL [R1+0xd24], R23 ;  /* 0x000d241701007387 */ /* 0x000fe60000100800 */
[----:B------:R-:W-:Y:S01]  /*43e0*/  IMAD.MOV R4, RZ, RZ, -R4 ;  /* 0x000000ffff047224 */ /* 0x000fe200078e0a04 */
[----:B------:R-:W-:-:S02]  /*43f0*/  IABS R19, R14 ;  /* 0x0000000e00137213 */ /* 0x000fc40000000000 */
[----:B------:R-:W4:Y:S03]  /*4400*/  LDL R14, [R1+0x9a8] ;  /* 0x0009a800010e7983 */ /* 0x000f260000100800 */
[----:B------:R-:W-:-:S04]  /*4410*/  IMAD.HI.U32 R5, R28, R19, RZ ;  /* 0x000000131c057227 */ /* 0x000fc800078e00ff */
[----:B------:R-:W-:Y:S01]  /*4420*/  IMAD.MOV R0, RZ, RZ, -R5 ;  /* 0x000000ffff007224 */ /* 0x000fe200078e0a05 */
[----:B------:R-:W-:Y:S02]  /*4430*/  IABS R18, R13 ;  /* 0x0000000d00127213 */ /* 0x000fe40000000000 */
[----:B------:R-:W4:Y:S03]  /*4440*/  LDL R13, [R1+0x9a4] ;  /* 0x0009a400010d7983 */ /* 0x000f260000100800 */
[----:B------:R-:W-:Y:S01]  /*4450*/  IMAD.HI.U32 R2, R28, R18, RZ ;  /* 0x000000121c027227 */ /* 0x000fe200078e00ff */
[----:B------:R-:W-:Y:S03]  /*4460*/  STL [R1+0xd20], R22 ;  /* 0x000d201601007387 */ /* 0x000fe60000100800 */
[----:B------:R-:W-:-:S02]  /*4470*/  IMAD R20, R29, R4, R20 ;  /* 0x000000041d147224 */ /* 0x000fc400078e0214 */
[----:B------:R-:W-:Y:S01]  /*4480*/  IMAD.MOV R2, RZ, RZ, -R2 ;  /* 0x000000ffff027224 */ /* 0x000fe200078e0a02 */
[----:B------:R0:W-:Y:S01]  /*4490*/  STL [R1+0xd1c], R21 ;  /* 0x000d1c1501007387 */ /* 0x0001e20000100800 */
[C---:B------:R-:W-:Y:S02]  /*44a0*/  IMAD R19, R29.reuse, R0, R19 ;  /* 0x000000001d137224 */ /* 0x040fe400078e0213 */
[----:B------:R-:W-:Y:S01]  /*44b0*/  IMAD R18, R29, R2, R18 ;  /* 0x000000021d127224 */ /* 0x000fe200078e0212 */
[----:B------:R-:W-:Y:S01]  /*44c0*/  STL [R1+0xd34], R20 ;  /* 0x000d341401007387 */ /* 0x000fe20000100800 */
[----:B--2---:R-:W-:-:S03]  /*44d0*/  IABS R17, R12 ;  /* 0x0000000c00117213 */ /* 0x004fc60000000000 */
[----:B------:R-:W2:Y:S01]  /*44e0*/  LDL R12, [R1+0x9a0] ;  /* 0x0009a000010c7983 */ /* 0x000ea20000100800 */
[----:B---3--:R-:W-:-:S03]  /*44f0*/  IABS R16, R11 ;  /* 0x0000000b00107213 */ /* 0x008fc60000000000 */
[----:B------:R-:W3:Y:S04]  /*4500*/  LDL R11, [R1+0x99c] ;  /* 0x00099c00010b7983 */ /* 0x000ee80000100800 */
[----:B------:R-:W-:Y:S04]  /*4510*/  STL [R1+0xd38], R19 ;  /* 0x000d381301007387 */ /* 0x000fe80000100800 */
[----:B------:R-:W3:Y:S04]  /*4520*/  LDL R7, [R1+0x998] ;  /* 0x0009980001077983 */ /* 0x000ee80000100800 */
[----:B------:R-:W-:Y:S04]  /*4530*/  STL [R1+0xd3c], R18 ;  /* 0x000d3c1201007387 */ /* 0x000fe80000100800 */
[----:B------:R-:W3:Y:S04]  /*4540*/  LDL R9, [R1+0x994] ;  /* 0x0009940001097983 */ /* 0x000ee80000100800 */
[----:B------:R-:W3:Y:S01]  /*4550*/  LDL R8, [R1+0x990] ;  /* 0x0009900001087983 */ /* 0x000ee20000100800 */
[----:B------:R-:W-:-:S03]  /*4560*/  IMAD.HI.U32 R2, R28, R16, RZ ;  /* 0x000000101c027227 */ /* 0x000fc600078e00ff */
[----:B0-----:R-:W3:Y:S01]  /*4570*/  LDL.LU R21, [R1+0x264] ;  /* 0x0002640001157983 */ /* 0x001ee20000300800 */
[----:B------:R-:W-:-:S04]  /*4580*/  IMAD.HI.U32 R0, R28, R17, RZ ;  /* 0x000000111c007227 */ /* 0x000fc800078e00ff */
[----:B------:R-:W-:Y:S02]  /*4590*/  IMAD.MOV R2, RZ, RZ, -R2 ;  /* 0x000000ffff027224 */ /* 0x000fe400078e0a02 */
[----:B------:R-:W-:Y:S02]  /*45a0*/  IMAD.MOV R0, RZ, RZ, -R0 ;  /* 0x000000ffff007224 */ /* 0x000fe400078e0a00 */
[C---:B------:R-:W-:Y:S02]  /*45b0*/  IMAD R16, R29.reuse, R2, R16 ;  /* 0x000000021d107224 */ /* 0x040fe400078e0210 */
[----:B------:R-:W-:Y:S01]  /*45c0*/  IMAD R17, R29, R0, R17 ;  /* 0x000000001d117224 */ /* 0x000fe200078e0211 */
[----:B----4-:R-:W-:-:S05]  /*45d0*/  IABS R15, R15 ;  /* 0x0000000f000f7213 */ /* 0x010fca0000000000 */
[----:B------:R-:W-:Y:S01]  /*45e0*/  IMAD.HI.U32 R4, R28, R15, RZ ;  /* 0x0000000f1c047227 */ /* 0x000fe200078e00ff */
[----:B------:R-:W-:-:S05]  /*45f0*/  IABS R14, R14 ;  /* 0x0000000e000e7213 */ /* 0x000fca0000000000 */
[----:B------:R-:W-:-:S04]  /*4600*/  IMAD.HI.U32 R5, R28, R14, RZ ;  /* 0x0000000e1c057227 */ /* 0x000fc800078e00ff */
[----:B------:R-:W-:Y:S01]  /*4610*/  IMAD.MOV R0, RZ, RZ, -R5 ;  /* 0x000000ffff007224 */ /* 0x000fe200078e0a05 */
[----:B------:R-:W-:-:S05]  /*4620*/  IABS R13, R13 ;  /* 0x0000000d000d7213 */ /* 0x000fca0000000000 */
[----:B------:R-:W-:-:S04]  /*4630*/  IMAD.HI.U32 R2, R28, R13, RZ ;  /* 0x0000000d1c027227 */ /* 0x000fc800078e00ff */
[----:B------:R-:W-:Y:S02]  /*4640*/  IMAD.MOV R2, RZ, RZ, -R2 ;  /* 0x000000ffff027224 */ /* 0x000fe400078e0a02 */
[----:B------:R-:W-:Y:S02]  /*4650*/  IMAD.MOV R4, RZ, RZ, -R4 ;  /* 0x000000ffff047224 */ /* 0x000fe400078e0a04 */
[C---:B------:R-:W-:Y:S02]  /*4660*/  IMAD R14, R29.reuse, R0, R14 ;  /* 0x000000001d0e7224 */ /* 0x040fe400078e020e */
[C---:B------:R-:W-:Y:S02]  /*4670*/  IMAD R13, R29.reuse, R2, R13 ;  /* 0x000000021d0d7224 */ /* 0x040fe400078e020d */
[----:B------:R-:W-:Y:S01]  /*4680*/  IMAD R15, R29, R4, R15 ;  /* 0x000000041d0f7224 */ /* 0x000fe200078e020f */
[----:B------:R-:W-:Y:S04]  /*4690*/  STL [R1+0xd40], R17 ;  /* 0x000d401101007387 */ /* 0x000fe80000100800 */
[----:B------:R-:W-:Y:S04]  /*46a0*/  STL [R1+0xd44], R16 ;  /* 0x000d441001007387 */ /* 0x000fe80000100800 */
[----:B------:R-:W-:Y:S04]  /*46b0*/  STL [R1+0xd48], R15 ;  /* 0x000d480f01007387 */ /* 0x000fe80000100800 */
[----:B------:R-:W-:Y:S04]  /*46c0*/  STL [R1+0xd50], R14 ;  /* 0x000d500e01007387 */ /* 0x000fe80000100800 */
[----:B------:R-:W4:Y:S04]  /*46d0*/  LDL R6, [R1+0x988] ;  /* 0x0009880001067983 */ /* 0x000f280000100800 */
[----:B------:R-:W4:Y:S01]  /*46e0*/  LDL R26, [R1+0x984] ;  /* 0x00098400011a7983 */ /* 0x000f220000100800 */
[----:B--2---:R-:W-:-:S05]  /*46f0*/  IABS R12, R12 ;  /* 0x0000000c000c7213 */ /* 0x004fca0000000000 */
[----:B------:R-:W-:Y:S01]  /*4700*/  IMAD.HI.U32 R0, R28, R12, RZ ;  /* 0x0000000c1c007227 */ /* 0x000fe200078e00ff */
[----:B---3--:R-:W-:-:S03]  /*4710*/  IABS R11, R11 ;  /* 0x0000000b000b7213 */ /* 0x008fc60000000000 */
[----:B------:R-:W-:Y:S02]  /*4720*/  IMAD.MOV R0, RZ, RZ, -R0 ;  /* 0x000000ffff007224 */ /* 0x000fe400078e0a00 */
[----:B------:R-:W-:Y:S01]  /*4730*/  IMAD.HI.U32 R2, R28, R11, RZ ;  /* 0x0000000b1c027227 */ /* 0x000fe200078e00ff */
[----:B------:R-:W-:-:S03]  /*4740*/  IABS R10, R7 ;  /* 0x00000007000a7213 */ /* 0x000fc60000000000 */
[----:B------:R-:W-:Y:S01]  /*4750*/  IMAD.MOV R2, RZ, RZ, -R2 ;  /* 0x000000ffff027224 */ /* 0x000fe200078e0a02 */
[----:B------:R-:W2:Y:S01]  /*4760*/  LDL R7, [R1+0x98c] ;  /* 0x00098c0001077983 */ /* 0x000ea20000100800 */
[----:B------:R-:W-:Y:S01]  /*4770*/  IABS R9, R9 ;  /* 0x0000000900097213 */ /* 0x000fe20000000000 */
[----:B------:R-:W-:Y:S01]  /*4780*/  IMAD.HI.U32 R4, R28, R10, RZ ;  /* 0x0000000a1c047227 */ /* 0x000fe200078e00ff */
[----:B------:R-:W-:-:S03]  /*4790*/  IABS R8, R8 ;  /* 0x0000000800087213 */ /* 0x000fc60000000000 */
[----:B------:R-:W-:-:S04]  /*47a0*/  IMAD.HI.U32 R5, R28, R9, RZ ;  /* 0x000000091c057227 */ /* 0x000fc800078e00ff */
[----:B------:R-:W-:Y:S02]  /*47b0*/  IMAD.MOV R4, RZ, RZ, -R4 ;  /* 0x000000ffff047224 */ /* 0x000fe400078e0a04 */
[C---:B------:R-:W-:Y:S02]  /*47c0*/  IMAD R12, R29.reuse, R0, R12 ;  /* 0x000000001d0c7224 */ /* 0x040fe400078e020c */
[C---:B------:R-:W-:Y:S02]  /*47d0*/  IMAD R11, R29.reuse, R2, R11 ;  /* 0x000000021d0b7224 */ /* 0x040fe400078e020b */
[----:B------:R-:W-:Y:S02]  /*47e0*/  IMAD.MOV R0, RZ, RZ, -R5 ;  /* 0x000000ffff007224 */ /* 0x000fe400078e0a05 */
[----:B------:R-:W-:Y:S01]  /*47f0*/  IMAD.HI.U32 R2, R28, R8, RZ ;  /* 0x000000081c027227 */ /* 0x000fe200078e00ff */
[----:B------:R-:W-:Y:S03]  /*4800*/  STL [R1+0xd54], R13 ;  /* 0x000d540d01007387 */ /* 0x000fe60000100800 */
[C---:B------:R-:W-:Y:S01]  /*4810*/  IMAD R10, R29.reuse, R4, R10 ;  /* 0x000000041d0a7224 */ /* 0x040fe200078e020a */
[----:B------:R-:W3:Y:S01]  /*4820*/  LDL R27, [R1+0x980] ;  /* 0x00098000011b7983 */ /* 0x000ee20000100800 */
[----:B------:R-:W-:-:S02]  /*4830*/  IMAD R9, R29, R0, R9 ;  /* 0x000000001d097224 */ /* 0x000fc400078e0209 */
[----:B------:R-:W-:Y:S01]  /*4840*/  IMAD.MOV R2, RZ, RZ, -R2 ;  /* 0x000000ffff027224 */ /* 0x000fe200078e0a02 */
[----:B------:R-:W-:Y:S04]  /*4850*/  STL [R1+0xd58], R12 ;  /* 0x000d580c01007387 */ /* 0x000fe80000100800 */
[----:B------:R-:W-:Y:S01]  /*4860*/  STL [R1+0xd5c], R11 ;  /* 0x000d5c0b01007387 */ /* 0x000fe20000100800 */
[----:B------:R-:W-:-:S03]  /*4870*/  IMAD R8, R29, R2, R8 ;  /* 0x000000021d087224 */ /* 0x000fc600078e0208 */
[----:B------:R-:W-:Y:S04]  /*4880*/  STL [R1+0xd60], R10 ;  /* 0x000d600a01007387 */ /* 0x000fe80000100800 */
[----:B------:R-:W-:Y:S04]  /*4890*/  STL [R1+0xd64], R9 ;  /* 0x000d640901007387 */ /* 0x000fe80000100800 */
[----:B------:R-:W3:Y:S04]  /*48a0*/  LDL.LU R23, [R1+0x74] ;  /* 0x0000740001177983 */ /* 0x000ee80000300800 */
[----:B------:R-:W3:Y:S04]  /*48b0*/  LDL R22, [R1+0x974] ;  /* 0x0009740001167983 */ /* 0x000ee80000100800 */
[----:B------:R-:W3:Y:S04]  /*48c0*/  LDL.LU R24, [R1+0x70] ;  /* 0x0000700001187983 */ /* 0x000ee80000300800 */
[----:B------:R-:W3:Y:S04]  /*48d0*/  LDL.LU R25, [R1+0x6c] ;  /* 0x00006c0001197983 */ /* 0x000ee80000300800 */
[----:B------:R0:W-:Y:S04]  /*48e0*/  STL [R1+0xd68], R8 ;  /* 0x000d680801007387 */ /* 0x0001e80000100800 */
[----:B0-----:R-:W3:Y:S04]  /*48f0*/  LDL.LU R8, [R1+0x68] ;  /* 0x0000680001087983 */ /* 0x001ee80000300800 */
[----:B------:R-:W3:Y:S01]  /*4900*/  LDL.LU R13, [R1+0x64] ;  /* 0x00006400010d7983 */ /* 0x000ee20000300800 */
[----:B------:R-:W-:-:S03]  /*4910*/  IABS R20, c[0x0][0x178] ;  /* 0x00005e0000147a13 */ /* 0x000fc60000000000 */
[----:B------:R-:W3:Y:S01]  /*4920*/  LDL.LU R14, [R1+0x60] ;  /* 0x00006000010e7983 */ /* 0x000ee20000300800 */
[----:B------:R-:W-:-:S03]  /*4930*/  ISETP.GT.U32.AND P0, PT, R20, R21, PT ;  /* 0x000000151400720c */ /* 0x000fc60003f04070 */
[----:B------:R-:W3:Y:S01]  /*4940*/  LDL.LU R15, [R1+0x5c] ;  /* 0x00005c00010f7983 */ /* 0x000ee20000300800 */
[----:B------:R-:W-:-:S03]  /*4950*/  ISETP.GT.U32.AND P3, PT, R29, R3, PT ;  /* 0x000000031d00720c */ /* 0x000fc60003f64070 */
[----:B------:R-:W3:Y:S06]  /*4960*/  LDL.LU R16, [R1+0x58] ;  /* 0x0000580001107983 */ /* 0x000eec0000300800 */
[----:B------:R-:W-:Y:S01]  /*4970*/  @!P0 IMAD.IADD R21, R21, 0x1, -R20 ;  /* 0x0000000115158824 */ /* 0x000fe200078e0a14 */
[----:B----4-:R-:W-:Y:S02]  /*4980*/  IABS R5, R26 ;  /* 0x0000001a00057213 */ /* 0x010fe40000000000 */
[----:B------:R-:W4:Y:S02]  /*4990*/  LDL.LU R26, [R1+0x54] ;  /* 0x00005400011a7983 */ /* 0x000f240000300800 */
[----:B------:R-:W-:Y:S01]  /*49a0*/  ISETP.GT.U32.AND P0, PT, R20, R21, PT ;  /* 0x000000151400720c */ /* 0x000fe20003f04070 */
[----:B------:R-:W-:Y:S01]  /*49b0*/  @!P3 IMAD.IADD R3, R3, 0x1, -R29 ;  /* 0x000000010303b824 */ /* 0x000fe200078e0a1d */
[----:B------:R-:W-:Y:S01]  /*49c0*/  IABS R6, R6 ;  /* 0x0000000600067213 */ /* 0x000fe20000000000 */
[----:B------:R-:W-:-:S04]  /*49d0*/  IMAD.HI.U32 R2, R28, R5, RZ ;  /* 0x000000051c027227 */ /* 0x000fc800078e00ff */
[----:B------:R-:W-:-:S06]  /*49e0*/  IMAD.HI.U32 R9, R28, R6, RZ ;  /* 0x000000061c097227 */ /* 0x000fcc00078e00ff */
[----:B------:R-:W-:Y:S02]  /*49f0*/  @!P0 IMAD.IADD R21, R21, 0x1, -R20 ;  /* 0x0000000115158824 */ /* 0x000fe400078e0a14 */
[----:B------:R-:W-:Y:S02]  /*4a00*/  IMAD.MOV R2, RZ, RZ, -R2 ;  /* 0x000000ffff027224 */ /* 0x000fe400078e0a02 */
[----:B------:R-:W-:Y:S02]  /*4a10*/  IMAD.MOV R9, RZ, RZ, -R9 ;  /* 0x000000ffff097224 */ /* 0x000fe400078e0a09 */
[C---:B------:R-:W-:Y:S02]  /*4a20*/  IMAD R5, R29.reuse, R2, R5 ;  /* 0x000000021d057224 */ /* 0x040fe400078e0205 */
[----:B------:R-:W-:Y:S01]  /*4a30*/  IMAD R6, R29, R9, R6 ;  /* 0x000000091d067224 */ /* 0x000fe200078e0206 */
[----:B--2---:R-:W-:-:S05]  /*4a40*/  IABS R7, R7 ;  /* 0x0000000700077213 */ /* 0x004fca0000000000 */
[C---:B------:R-:W-:Y:S01]  /*4a50*/  IMAD.HI.U32 R0, R28.reuse, R7, RZ ;  /* 0x000000071c007227 */ /* 0x040fe200078e00ff */
[----:B---3--:R-:W-:Y:S02]  /*4a60*/  IABS R4, R27 ;  /* 0x0000001b00047213 */ /* 0x008fe40000000000 */
[----:B------:R-:W2:Y:S01]  /*4a70*/  LDL.LU R27, [R1+0x50] ;  /* 0x00005000011b7983 */ /* 0x000ea20000300800 */
[----:B------:R-:W-:Y:S01]  /*4a80*/  IMAD.MOV R0, RZ, RZ, -R0 ;  /* 0x000000ffff007224 */ /* 0x000fe200078e0a00 */
[C---:B------:R-:W-:Y:S01]  /*4a90*/  ISETP.GT.U32.AND P1, PT, R29.reuse, R23, PT ;  /* 0x000000171d00720c */ /* 0x040fe20003f24070 */
[----:B------:R-:W-:Y:S01]  /*4aa0*/  IMAD.HI.U32 R10, R28, R4, RZ ;  /* 0x000000041c0a7227 */ /* 0x000fe200078e00ff */
[----:B------:R-:W3:Y:S01]  /*4ab0*/  LDL.LU R18, [R1+0x4c] ;  /* 0x00004c0001127983 */ /* 0x000ee20000300800 */
[C---:B------:R-:W-:Y:S02]  /*4ac0*/  ISETP.GT.U32.AND P5, PT, R29.reuse, R8, PT ;  /* 0x000000081d00720c */ /* 0x040fe40003fa4070 */
[----:B------:R-:W-:-:S08]  /*4ad0*/  ISETP.GT.U32.AND P4, PT, R29, R13, PT ;  /* 0x0000000d1d00720c */ /* 0x000fd00003f84070 */
[----:B------:R-:W-:-:S03]  /*4ae0*/  @!P1 IMAD.IADD R23, R23, 0x1, -R29 ;  /* 0x0000000117179824 */ /* 0x000fc600078e0a1d */
[--C-:B------:R-:W-:Y:S01]  /*4af0*/  @!P5 IMAD.IADD R8, R8, 0x1, -R29.reuse ;  /* 0x000000010808d824 */ /* 0x100fe200078e0a1d */
[----:B------:R-:W-:Y:S01]  /*4b00*/  ISETP.GT.U32.AND P5, PT, R29, R3, PT ;  /* 0x000000031d00720c */ /* 0x000fe20003fa4070 */
[----:B------:R-:W-:Y:S01]  /*4b10*/  @!P4 IMAD.IADD R13, R13, 0x1, -R29 ;  /* 0x000000010d0dc824 */ /* 0x000fe200078e0a1d */
[C---:B------:R-:W-:Y:S01]  /*4b20*/  ISETP.GT.U32.AND P4, PT, R29.reuse, R23, PT ;  /* 0x000000171d00720c */ /* 0x040fe20003f84070 */
[----:B------:R-:W-:Y:S01]  /*4b30*/  IMAD R7, R29, R0, R7 ;  /* 0x000000001d077224 */ /* 0x000fe200078e0207 */
[----:B------:R0:W-:Y:S01]  /*4b40*/  STL [R1+0x264], R21 ;  /* 0x0002641501007387 */ /* 0x0001e20000100800 */
[----:B------:R-:W-:-:S03]  /*4b50*/  IMAD.MOV R0, RZ, RZ, -R10 ;  /* 0x000000ffff007224 */ /* 0x000fc600078e0a0a */
[----:B------:R-:W3:Y:S05]  /*4b60*/  LDL.LU R10, [R1+0x48] ;  /* 0x00004800010a7983 */ /* 0x000eea0000300800 */
[----:B------:R-:W-:Y:S01]  /*4b70*/  @!P5 IMAD.IADD R3, R3, 0x1, -R29 ;  /* 0x000000010303d824 */ /* 0x000fe200078e0a1d */
[----:B------:R-:W3:Y:S01]  /*4b80*/  LDL.LU R17, [R1+0x44] ;  /* 0x0000440001117983 */ /* 0x000ee20000300800 */
[----:B------:R-:W-:-:S03]  /*4b90*/  IABS R2, R22 ;  /* 0x0000001600027213 */ /* 0x000fc60000000000 */
[----:B------:R-:W3:Y:S04]  /*4ba0*/  LDL.LU R19, [R1+0x40] ;  /* 0x0000400001137983 */ /* 0x000ee80000300800 */
[----:B------:R-:W3:Y:S01]  /*4bb0*/  LDL.LU R20, [R1+0x3c] ;  /* 0x00003c0001147983 */ /* 0x000ee20000300800 */
[----:B------:R-:W-:-:S03]  /*4bc0*/  @!P4 IMAD.IADD R23, R23, 0x1, -R29 ;  /* 0x000000011717c824 */ /* 0x000fc600078e0a1d */
[----:B------:R-:W3:Y:S04]  /*4bd0*/  LDL.LU R22, [R1+0x38] ;  /* 0x0000380001167983 */ /* 0x000ee80000300800 */
[----:B------:R-:W-:Y:S04]  /*4be0*/  STL [R1+0xd10], R3 ;  /* 0x000d100301007387 */ /* 0x000fe80000100800 */
[----:B------:R-:W3:Y:S04]  /*4bf0*/  LDL.LU R9, [R1+0x158] ;  /* 0x0001580001097983 */ /* 0x000ee80000300800 */
[----:B------:R-:W3:Y:S04]  /*4c00*/  LDL.LU R11, [R1+0x160] ;  /* 0x00016000010b7983 */ /* 0x000ee80000300800 */
[----:B------:R1:W-:Y:S04]  /*4c10*/  STL [R1+0x74], R23 ;  /* 0x0000741701007387 */ /* 0x0003e80000100800 */
[----:B------:R-:W3:Y:S04]  /*4c20*/  LDL.LU R12, [R1+0x16c] ;  /* 0x00016c00010c7983 */ /* 0x000ee80000300800 */
[----:B0-----:R-:W3:Y:S01]  /*4c30*/  LDL.LU R21, [R1+0x170] ;  /* 0x0001700001157983 */ /* 0x001ee20000300800 */
[----:B------:R-:W-:-:S02]  /*4c40*/  ISETP.GT.U32.AND P2, PT, R29, R25, PT ;  /* 0x000000191d00720c */ /* 0x000fc40003f44070 */
[C---:B------:R-:W-:Y:S02]  /*4c50*/  ISETP.GT.U32.AND P6, PT, R29.reuse, R24, PT ;  /* 0x000000181d00720c */ /* 0x040fe40003fc4070 */
[C---:B------:R-:W-:Y:S02]  /*4c60*/  ISETP.GT.U32.AND P1, PT, R29.reuse, R16, PT ;  /* 0x000000101d00720c */ /* 0x040fe40003f24070 */
[C---:B------:R-:W-:Y:S02]  /*4c70*/  ISETP.GT.U32.AND P0, PT, R29.reuse, R14, PT ;  /* 0x0000000e1d00720c */ /* 0x040fe40003f04070 */
[----:B------:R-:W-:-:S05]  /*4c80*/  ISETP.GT.U32.AND P3, PT, R29, R15, PT ;  /* 0x0000000f1d00720c */ /* 0x000fca0003f64070 */
[--C-:B------:R-:W-:Y:S02]  /*4c90*/  @!P2 IMAD.IADD R25, R25, 0x1, -R29.reuse ;  /* 0x000000011919a824 */ /* 0x100fe400078e0a1d */
[--C-:B------:R-:W-:Y:S01]  /*4ca0*/  @!P6 IMAD.IADD R24, R24, 0x1, -R29.reuse ;  /* 0x000000011818e824 */ /* 0x100fe200078e0a1d */
[C---:B----4-:R-:W-:Y:S01]  /*4cb0*/  ISETP.GT.U32.AND P6, PT, R29.reuse, R26, PT ;  /* 0x0000001a1d00720c */ /* 0x050fe20003fc4070 */
[--C-:B------:R-:W-:Y:S01]  /*4cc0*/  @!P1 IMAD.IADD R16, R16, 0x1, -R29.reuse ;  /* 0x0000000110109824 */ /* 0x100fe200078e0a1d */
[C---:B------:R-:W-:Y:S01]  /*4cd0*/  ISETP.GT.U32.AND P1, PT, R29.reuse, R8, PT ;  /* 0x000000081d00720c */ /* 0x040fe20003f24070 */
[--C-:B------:R-:W-:Y:S01]  /*4ce0*/  @!P0 IMAD.IADD R14, R14, 0x1, -R29.reuse ;  /* 0x000000010e0e8824 */ /* 0x100fe200078e0a1d */
[----:B------:R-:W-:Y:S01]  /*4cf0*/  ISETP.GT.U32.AND P0, PT, R29, R24, PT ;  /* 0x000000181d00720c */ /* 0x000fe20003f04070 */
[----:B------:R-:W-:Y:S01]  /*4d00*/  @!P3 IMAD.IADD R15, R15, 0x1, -R29 ;  /* 0x000000010f0fb824 */ /* 0x000fe200078e0a1d */
[C---:B------:R-:W-:Y:S02]  /*4d10*/  ISETP.GT.U32.AND P3, PT, R29.reuse, R25, PT ;  /* 0x000000191d00720c */ /* 0x040fe40003f64070 */
[----:B------:R-:W-:-:S05]  /*4d20*/  ISETP.GT.U32.AND P5, PT, R29, R14, PT ;  /* 0x0000000e1d00720c */ /* 0x000fca0003fa4070 */
[--C-:B------:R-:W-:Y:S02]  /*4d30*/  @!P6 IMAD.IADD R26, R26, 0x1, -R29.reuse ;  /* 0x000000011a1ae824 */ /* 0x100fe400078e0a1d */
[--C-:B------:R-:W-:Y:S02]  /*4d40*/  @!P1 IMAD.IADD R8, R8, 0x1, -R29.reuse ;  /* 0x0000000108089824 */ /* 0x100fe400078e0a1d */
[--C-:B------:R-:W-:Y:S01]  /*4d50*/  @!P0 IMAD.IADD R24, R24, 0x1, -R29.reuse ;  /* 0x0000000118188824 */ /* 0x100fe200078e0a1d */
[----:B------:R-:W-:Y:S01]  /*4d60*/  ISETP.GT.U32.AND P4, PT, R29, R15, PT ;  /* 0x0000000f1d00720c */ /* 0x000fe20003f84070 */
[--C-:B------:R-:W-:Y:S02]  /*4d70*/  @!P3 IMAD.IADD R25, R25, 0x1, -R29.reuse ;  /* 0x000000011919b824 */ /* 0x100fe400078e0a1d */
[--C-:B------:R-:W-:Y:S01]  /*4d80*/  @!P5 IMAD.IADD R14, R14, 0x1, -R29.reuse ;  /* 0x000000010e0ed824 */ /* 0x100fe200078e0a1d */
[----:B------:R0:W-:Y:S04]  /*4d90*/  STL [R1+0x70], R24 ;  /* 0x0000701801007387 */ /* 0x0001e80000100800 */
[----:B-1----:R-:W4:Y:S04]  /*4da0*/  LDL.LU R23, [R1+0x15c] ;  /* 0x00015c0001177983 */ /* 0x002f280000300800 */
[----:B0-----:R-:W4:Y:S04]  /*4db0*/  LDL.LU R24, [R1+0x13c] ;  /* 0x00013c0001187983 */ /* 0x001f280000300800 */
[----:B------:R0:W-:Y:S01]  /*4dc0*/  STL [R1+0x6c], R25 ;  /* 0x00006c1901007387 */ /* 0x0001e20000100800 */
[----:B------:R-:W-:Y:S01]  /*4dd0*/  ISETP.GT.U32.AND P0, PT, R29, R16, PT ;  /* 0x000000101d00720c */ /* 0x000fe20003f04070 */
[----:B------:R-:W-:-:S02]  /*4de0*/  @!P4 IMAD.IADD R15, R15, 0x1, -R29 ;  /* 0x000000010f0fc824 */ /* 0x000fc400078e0a1d */
[----:B0-----:R-:W4:Y:S01]  /*4df0*/  LDL.LU R25, [R1+0x14c] ;  /* 0x00014c0001197983 */ /* 0x001f220000300800 */
[----:B------:R-:W-:-:S09]  /*4e00*/  ISETP.GT.U32.AND P3, PT, R29, R26, PT ;  /* 0x0000001a1d00720c */ /* 0x000fd20003f64070 */
[--C-:B------:R-:W-:Y:S01]  /*4e10*/  @!P0 IMAD.IADD R16, R16, 0x1, -R29.reuse ;  /* 0x0000000110108824 */ /* 0x100fe200078e0a1d */
[----:B------:R-:W-:Y:S03]  /*4e20*/  STL [R1+0x68], R8 ;  /* 0x0000680801007387 */ /* 0x000fe60000100800 */
[----:B------:R-:W-:Y:S01]  /*4e30*/  @!P3 IMAD.IADD R26, R26, 0x1, -R29 ;  /* 0x000000011a1ab824 */ /* 0x000fe200078e0a1d */
[----:B--2---:R-:W-:-:S13]  /*4e40*/  ISETP.GT.U32.AND P2, PT, R29, R27, PT ;  /* 0x0000001b1d00720c */ /* 0x004fda0003f44070 */
[----:B------:R-:W-:Y:S01]  /*4e50*/  @!P2 IMAD.IADD R27, R27, 0x1, -R29 ;  /* 0x000000011b1ba824 */ /* 0x000fe200078e0a1d */
[----:B------:R-:W-:-:S04]  /*4e60*/  ISETP.GT.U32.AND P2, PT, R29, R13, PT ;  /* 0x0000000d1d00720c */ /* 0x000fc80003f44070 */
[C---:B------:R-:W-:Y:S02]  /*4e70*/  ISETP.GT.U32.AND P6, PT, R29.reuse, R27, PT ;  /* 0x0000001b1d00720c */ /* 0x040fe40003fc4070 */
[----:B---3--:R-:W-:-:S07]  /*4e80*/  ISETP.GT.U32.AND P1, PT, R29, R18, PT ;  /* 0x000000121d00720c */ /* 0x008fce0003f24070 */
[----:B------:R-:W-:-:S04]  /*4e90*/  @!P2 IMAD.IADD R13, R13, 0x1, -R29 ;  /* 0x000000010d0da824 */ /* 0x000fc800078e0a1d */
[--C-:B------:R-:W-:Y:S02]  /*4ea0*/  @!P6 IMAD.IADD R27, R27, 0x1, -R29.reuse ;  /* 0x000000011b1be824 */ /* 0x100fe400078e0a1d */
[----:B------:R-:W-:Y:S01]  /*4eb0*/  @!P1 IMAD.IADD R18, R18, 0x1, -R29 ;  /* 0x0000000112129824 */ /* 0x000fe200078e0a1d */
[----:B------:R-:W-:Y:S04]  /*4ec0*/  STL [R1+0x64], R13 ;  /* 0x0000640d01007387 */ /* 0x000fe80000100800 */
[----:B------:R-:W-:Y:S01]  /*4ed0*/  STL [R1+0x60], R14 ;  /* 0x0000600e01007387 */ /* 0x000fe20000100800 */
[C---:B------:R-:W-:Y:S02]  /*4ee0*/  ISETP.GT.U32.AND P2, PT, R29.reuse, R10, PT ;  /* 0x0000000a1d00720c */ /* 0x040fe40003f44070 */
[----:B------:R-:W-:-:S02]  /*4ef0*/  ISETP.GT.U32.AND P5, PT, R29, R17, PT ;  /* 0x000000111d00720c */ /* 0x000fc40003fa4070 */
[----:B------:R-:W-:-:S09]  /*4f00*/  ISETP.GT.U32.AND P4, PT, R29, R19, PT ;  /* 0x000000131d00720c */ /* 0x000fd20003f84070 */
[--C-:B------:R-:W-:Y:S01]  /*4f10*/  @!P2 IMAD.IADD R10, R10, 0x1, -R29.reuse ;  /* 0x000000010a0aa824 */ /* 0x100fe200078e0a1d */
[C---:B------:R-:W-:Y:S02]  /*4f20*/  ISETP.GT.U32.AND P6, PT, R29.reuse, R9, PT ;  /* 0x000000091d00720c */ /* 0x040fe40003fc4070 */
[----:B------:R-:W-:Y:S01]  /*4f30*/  ISETP.GT.U32.AND P1, PT, R29, R11, PT ;  /* 0x0000000b1d00720c */ /* 0x000fe20003f24070 */
[----:B------:R-:W-:Y:S01]  /*4f40*/  @!P5 IMAD.IADD R17, R17, 0x1, -R29 ;  /* 0x000000011111d824 */ /* 0x000fe200078e0a1d */
[C---:B------:R-:W-:Y:S02]  /*4f50*/  ISETP.GT.U32.AND P2, PT, R29.reuse, R12, PT ;  /* 0x0000000c1d00720c */ /* 0x040fe40003f44070 */
[----:B------:R-:W-:-:S07]  /*4f60*/  ISETP.GT.U32.AND P5, PT, R29, R21, PT ;  /* 0x000000151d00720c */ /* 0x000fce0003fa4070 */
[--C-:B------:R-:W-:Y:S01]  /*4f70*/  @!P6 IMAD.IADD R9, R9, 0x1, -R29.reuse ;  /* 0x000000010909e824 */ /* 0x100fe200078e0a1d */
[----:B------:R-:W-:Y:S01]  /*4f80*/  ISETP.GT.U32.AND P6, PT, R29, R18, PT ;  /* 0x000000121d00720c */ /* 0x000fe20003fc4070 */
[--C-:B------:R-:W-:Y:S01]  /*4f90*/  @!P1 IMAD.IADD R11, R11, 0x1, -R29.reuse ;  /* 0x000000010b0b9824 */ /* 0x100fe200078e0a1d */
[----:B------:R-:W-:Y:S01]  /*4fa0*/  ISETP.GT.U32.AND P1, PT, R29, R10, PT ;  /* 0x0000000a1d00720c */ /* 0x000fe20003f24070 */
[--C-:B------:R-:W-:Y:S01]  /*4fb0*/  @!P4 IMAD.IADD R19, R19, 0x1, -R29.reuse ;  /* 0x000000011313c824 */ /* 0x100fe200078e0a1d */
[----:B------:R-:W-:Y:S01]  /*4fc0*/  STL [R1+0x5c], R15 ;  /* 0x00005c0f01007387 */ /* 0x000fe20000100800 */
[--C-:B------:R-:W-:Y:S01]  /*4fd0*/  @!P2 IMAD.IADD R12, R12, 0x1, -R29.reuse ;  /* 0x000000010c0ca824 */ /* 0x100fe200078e0a1d */
[----:B------:R-:W-:Y:S02]  /*4fe0*/  ISETP.GT.U32.AND P2, PT, R29, R17, PT ;  /* 0x000000111d00720c */ /* 0x000fe40003f44070 */
[----:B------:R-:W-:Y:S01]  /*4ff0*/  STL [R1+0x58], R16 ;  /* 0x0000581001007387 */ /* 0x000fe20000100800 */
[----:B------:R-:W-:Y:S01]  /*5000*/  @!P5 IMAD.IADD R21, R21, 0x1, -R29 ;  /* 0x000000011515d824 */ /* 0x000fe200078e0a1d */
[----:B------:R-:W-:-:S02]  /*5010*/  ISETP.GT.U32.AND P5, PT, R29, R19, PT ;  /* 0x000000131d00720c */ /* 0x000fc40003fa4070 */
[----:B------:R0:W-:Y:S01]  /*5020*/  STL [R1+0x50], R27 ;  /* 0x0000501b01007387 */ /* 0x0001e20000100800 */
[----:B------:R-:W-:-:S03]  /*5030*/  @!P6 IMAD.IADD R18, R18, 0x1, -R29 ;  /* 0x000000011212e824 */ /* 0x000fc600078e0a1d */
[----:B------:R1:W-:Y:S01]  /*5040*/  STL [R1+0x54], R26 ;  /* 0x0000541a01007387 */ /* 0x0003e20000100800 */
[----:B------:R-:W-:-:S03]  /*5050*/  @!P1 IMAD.IADD R10, R10, 0x1, -R29 ;  /* 0x000000010a0a9824 */ /* 0x000fc600078e0a1d */
[----:B0-----:R-:W2:Y:S04]  /*5060*/  LDL R27, [R1+0x978] ;  /* 0x00097800011b7983 */ /* 0x001ea80000100800 */
[----:B-1----:R-:W3:Y:S04]  /*5070*/  LDL.LU R26, [R1+0x150] ;  /* 0x00015000011a7983 */ /* 0x002ee80000300800 */
[----:B------:R-:W3:Y:S04]  /*5080*/  LDL.LU R13, [R1+0x154] ;  /* 0x00015400010d7983 */ /* 0x000ee80000300800 */
[----:B------:R-:W3:Y:S01]  /*5090*/  LDL.LU R14, [R1+0x144] ;  /* 0x00014400010e7983 */ /* 0x000ee20000300800 */
[----:B------:R-:W-:-:S03]  /*50a0*/  @!P2 IMAD.IADD R17, R17, 0x1, -R29 ;  /* 0x000000011111a824 */ /* 0x000fc600078e0a1d */
[----:B------:R-:W3:Y:S04]  /*50b0*/  LDL.LU R15, [R1+0x11c] ;  /* 0x00011c00010f7983 */ /* 0x000ee80000300800 */
[----:B------:R0:W-:Y:S01]  /*50c0*/  STL [R1+0x4c], R18 ;  /* 0x00004c1201007387 */ /* 0x0001e20000100800 */
[----:B------:R-:W-:-:S03]  /*50d0*/  @!P5 IMAD.IADD R19, R19, 0x1, -R29 ;  /* 0x000000011313d824 */ /* 0x000fc600078e0a1d */
[----:B0-----:R-:W3:Y:S04]  /*50e0*/  LDL.LU R18, [R1+0x124] ;  /* 0x0001240001127983 */ /* 0x001ee80000300800 */
[----:B------:R-:W3:Y:S04]  /*50f0*/  LDL.LU R16, [R1+0x12c] ;  /* 0x00012c0001107983 */ /* 0x000ee80000300800 */
[----:B------:R0:W-:Y:S04]  /*5100*/  STL [R1+0x48], R10 ;  /* 0x0000480a01007387 */ /* 0x0001e80000100800 */
[----:B------:R-:W3:Y:S04]  /*5110*/  LDL.LU R8, [R1+0x134] ;  /* 0x0001340001087983 */ /* 0x000ee80000300800 */
[----:B------:R1:W-:Y:S04]  /*5120*/  STL [R1+0x44], R17 ;  /* 0x0000441101007387 */ /* 0x0003e80000100800 */
[----:B0-----:R-:W3:Y:S04]  /*5130*/  LDL.LU R10, [R1+0x120] ;  /* 0x00012000010a7983 */ /* 0x001ee80000300800 */
[----:B------:R0:W-:Y:S04]  /*5140*/  STL [R1+0x40], R19 ;  /* 0x0000401301007387 */ /* 0x0001e80000100800 */
[----:B-1----:R-:W3:Y:S01]  /*5150*/  LDL.LU R17, [R1+0x104] ;  /* 0x0001040001117983 */ /* 0x002ee20000300800 */
[----:B------:R-:W-:-:S02]  /*5160*/  ISETP.GT.U32.AND P0, PT, R29, R20, PT ;  /* 0x000000141d00720c */ /* 0x000fc40003f04070 */
[C---:B------:R-:W-:Y:S02]  /*5170*/  ISETP.GT.U32.AND P3, PT, R29.reuse, R22, PT ;  /* 0x000000161d00720c */ /* 0x040fe40003f64070 */
[C---:B----4-:R-:W-:Y:S01]  /*5180*/  ISETP.GT.U32.AND P4, PT, R29.reuse, R23, PT ;  /* 0x000000171d00720c */ /* 0x050fe20003f84070 */
[C---:B------:R-:W-:Y:S01]  /*5190*/  IMAD R4, R29.reuse, R0, R4 ;  /* 0x000000001d047224 */ /* 0x040fe200078e0204 */
[C---:B------:R-:W-:Y:S01]  /*51a0*/  ISETP.GT.U32.AND P1, PT, R29.reuse, R11, PT ;  /* 0x0000000b1d00720c */ /* 0x040fe20003f24070 */
[----:B0-----:R-:W4:Y:S06]  /*51b0*/  LDL.LU R19, [R1+0x110] ;  /* 0x0001100001137983 */ /* 0x001f2c0000300800 */
[--C-:B------:R-:W-:Y:S01]  /*51c0*/  @!P0 IMAD.IADD R20, R20, 0x1, -R29.reuse ;  /* 0x0000000114148824 */ /* 0x100fe200078e0a1d */
[C---:B------:R-:W-:Y:S01]  /*51d0*/  ISETP.GT.U32.AND P0, PT, R29.reuse, R24, PT ;  /* 0x000000181d00720c */ /* 0x040fe20003f04070 */
[--C-:B------:R-:W-:Y:S01]  /*51e0*/  @!P3 IMAD.IADD R22, R22, 0x1, -R29.reuse ;  /* 0x000000011616b824 */ /* 0x100fe200078e0a1d */
[----:B------:R-:W-:Y:S01]  /*51f0*/  ISETP.GT.U32.AND P3, PT, R29, R25, PT ;  /* 0x000000191d00720c */ /* 0x000fe20003f64070 */
[----:B------:R-:W-:Y:S01]  /*5200*/  @!P4 IMAD.IADD R23, R23, 0x1, -R29 ;  /* 0x000000011717c824 */ /* 0x000fe200078e0a1d */
[----:B------:R-:W-:-:S09]  /*5210*/  ISETP.GT.U32.AND P4, PT, R29, R20, PT ;  /* 0x000000141d00720c */ /* 0x000fd20003f84070 */
[--C-:B------:R-:W-:Y:S01]  /*5220*/  @!P0 IMAD.IADD R24, R24, 0x1, -R29.reuse ;  /* 0x0000000118188824 */ /* 0x100fe200078e0a1d */
[----:B------:R-:W-:Y:S01]  /*5230*/  ISETP.GT.U32.AND P0, PT, R29, R22, PT ;  /* 0x000000161d00720c */ /* 0x000fe20003f04070 */
[--C-:B------:R-:W-:Y:S01]  /*5240*/  @!P3 IMAD.IADD R25, R25, 0x1, -R29.reuse ;  /* 0x000000011919b824 */ /* 0x100fe200078e0a1d */
[C---:B------:R-:W-:Y:S01]  /*5250*/  ISETP.GT.U32.AND P3, PT, R29.reuse, R9, PT ;  /* 0x000000091d00720c */ /* 0x040fe20003f64070 */
[----:B------:R-:W-:Y:S01]  /*5260*/  IMAD.HI.U32 R0, R28, R2, RZ ;  /* 0x000000021c007227 */ /* 0x000fe200078e00ff */
[C---:B------:R-:W-:Y:S02]  /*5270*/  ISETP.GT.U32.AND P2, PT, R29.reuse, R12, PT ;  /* 0x0000000c1d00720c */ /* 0x040fe40003f44070 */
[----:B------:R-:W-:Y:S01]  /*5280*/  ISETP.GT.U32.AND P6, PT, R29, R25, PT ;  /* 0x000000191d00720c */ /* 0x000fe20003fc4070 */
[----:B------:R-:W-:Y:S02]  /*5290*/  @!P4 IMAD.IADD R20, R20, 0x1, -R29 ;  /* 0x000000011414c824 */ /* 0x000fe400078e0a1d */
[----:B------:R-:W-:-:S04]  /*52a0*/  IMAD.MOV R0, RZ, RZ, -R0 ;  /* 0x000000ffff007224 */ /* 0x000fc800078e0a00 */
[--C-:B------:R-:W-:Y:S02]  /*52b0*/  @!P0 IMAD.IADD R22, R22, 0x1, -R29.reuse ;  /* 0x0000000116168824 */ /* 0x100fe400078e0a1d */
[--C-:B------:R-:W-:Y:S01]  /*52c0*/  @!P3 IMAD.IADD R9, R9, 0x1, -R29.reuse ;  /* 0x000000010909b824 */ /* 0x100fe200078e0a1d */
[----:B------:R0:W-:Y:S01]  /*52d0*/  STL [R1+0x3c], R20 ;  /* 0x00003c1401007387 */ /* 0x0001e20000100800 */
[--C-:B------:R-:W-:Y:S02]  /*52e0*/  @!P1 IMAD.IADD R11, R11, 0x1, -R29.reuse ;  /* 0x000000010b0b9824 */ /* 0x100fe400078e0a1d */
[----:B------:R-:W-:Y:S01]  /*52f0*/  IMAD R2, R29, R0, R2 ;  /* 0x000000001d027224 */ /* 0x000fe200078e0202 */
[----:B0-----:R-:W4:Y:S04]  /*5300*/  LDL.LU R20, [R1+0x114] ;  /* 0x0001140001147983 */ /* 0x001f280000300800 */
[----:B------:R0:W-:Y:S01]  /*5310*/  STL [R1+0x38], R22 ;  /* 0x0000381601007387 */ /* 0x0001e20000100800 */
[--C-:B------:R-:W-:Y:S01]  /*5320*/  @!P6 IMAD.IADD R25, R25, 0x1, -R29.reuse ;  /* 0x000000011919e824 */ /* 0x100fe200078e0a1d */
[C---:B------:R-:W-:Y:S01]  /*5330*/  ISETP.GT.U32.AND P5, PT, R29.reuse, R21, PT ;  /* 0x000000151d00720c */ /* 0x040fe20003fa4070 */
[----:B------:R-:W-:Y:S01]  /*5340*/  @!P2 IMAD.IADD R12, R12, 0x1, -R29 ;  /* 0x000000010c0ca824 */ /* 0x000fe200078e0a1d */
[----:B0-----:R-:W4:Y:S01]  /*5350*/  LDL.LU R22, [R1+0x118] ;  /* 0x0001180001167983 */ /* 0x001f220000300800 */
[----:B------:R-:W-:-:S02]  /*5360*/  ISETP.GT.U32.AND P4, PT, R29, R23, PT ;  /* 0x000000171d00720c */ /* 0x000fc40003f84070 */
[----:B------:R-:W-:-:S08]  /*5370*/  ISETP.GT.U32.AND P0, PT, R29, R24, PT ;  /* 0x000000181d00720c */ /* 0x000fd00003f04070 */
[----:B------:R-:W-:-:S03]  /*5380*/  @!P5 IMAD.IADD R21, R21, 0x1, -R29 ;  /* 0x000000011515d824 */ /* 0x000fc600078e0a1d */
[--C-:B------:R-:W-:Y:S02]  /*5390*/  @!P4 IMAD.IADD R23, R23, 0x1, -R29.reuse ;  /* 0x000000011717c824 */ /* 0x100fe400078e0a1d */
[----:B------:R-:W-:Y:S01]  /*53a0*/  @!P0 IMAD.IADD R24, R24, 0x1, -R29 ;  /* 0x0000000118188824 */ /* 0x000fe200078e0a1d */
[----:B--2---:R-:W-:Y:S02]  /*53b0*/  IABS R0, R27 ;  /* 0x0000001b00007213 */ /* 0x004fe40000000000 */
[----:B------:R-:W2:Y:S01]  /*53c0*/  LDL.LU R27, [R1+0x10c] ;  /* 0x00010c00011b7983 */ /* 0x000ea20000300800 */
[C---:B---3--:R-:W-:Y:S02]  /*53d0*/  ISETP.GT.U32.AND P3, PT, R29.reuse, R26, PT ;  /* 0x0000001a1d00720c */ /* 0x048fe40003f64070 */
[C---:B------:R-:W-:Y:S02]  /*53e0*/  ISETP.GT.U32.AND P1, PT, R29.reuse, R13, PT ;  /* 0x0000000d1d00720c */ /* 0x040fe40003f24070 */
[----:B------:R-:W-:-:S09]  /*53f0*/  ISETP.GT.U32.AND P2, PT, R29, R14, PT ;  /* 0x0000000e1d00720c */ /* 0x000fd20003f44070 */
[--C-:B------:R-:W-:Y:S02]  /*5400*/  @!P3 IMAD.IADD R26, R26, 0x1, -R29.reuse ;  /* 0x000000011a1ab824 */ /* 0x100fe400078e0a1d */
[--C-:B------:R-:W-:Y:S01]  /*5410*/  @!P1 IMAD.IADD R13, R13, 0x1, -R29.reuse ;  /* 0x000000010d0d9824 */ /* 0x100fe200078e0a1d */
[----:B------:R-:W-:Y:S01]  /*5420*/  STL [R1+0x158], R9 ;  /* 0x0001580901007387 */ /* 0x000fe20000100800 */
[----:B------:R-:W-:Y:S01]  /*5430*/  @!P2 IMAD.IADD R14, R14, 0x1, -R29 ;  /* 0x000000010e0ea824 */ /* 0x000fe200078e0a1d */
[C---:B------:R-:W-:Y:S02]  /*5440*/  ISETP.GT.U32.AND P6, PT, R29.reuse, R8, PT ;  /* 0x000000081d00720c */ /* 0x040fe40003fc4070 */
[C---:B------:R-:W-:Y:S02]  /*5450*/  ISETP.GT.U32.AND P3, PT, R29.reuse, R10, PT ;  /* 0x0000000a1d00720c */ /* 0x040fe40003f64070 */
[----:B------:R-:W-:-:S09]  /*5460*/  ISETP.GT.U32.AND P1, PT, R29, R17, PT ;  /* 0x000000111d00720c */ /* 0x000fd20003f24070 */
[--C-:B------:R-:W-:Y:S01]  /*5470*/  @!P6 IMAD.IADD R8, R8, 0x1, -R29.reuse ;  /* 0x000000010808e824 */ /* 0x100fe200078e0a1d */
[C---:B------:R-:W-:Y:S01]  /*5480*/  ISETP.GT.U32.AND P6, PT, R29.reuse, R26, PT ;  /* 0x0000001a1d00720c */ /* 0x040fe20003fc4070 */
[----:B------:R-:W-:Y:S01]  /*5490*/  STL [R1+0x160], R11 ;  /* 0x0001600b01007387 */ /* 0x000fe20000100800 */
[--C-:B------:R-:W-:Y:S01]  /*54a0*/  @!P3 IMAD.IADD R10, R10, 0x1, -R29.reuse ;  /* 0x000000010a0ab824 */ /* 0x100fe200078e0a1d */
[----:B------:R-:W-:Y:S02]  /*54b0*/  ISETP.GT.U32.AND P3, PT, R29, R13, PT ;  /* 0x0000000d1d00720c */ /* 0x000fe40003f64070 */
[----:B------:R-:W-:Y:S04]  /*54c0*/  STL [R1+0x16c], R12 ;  /* 0x00016c0c01007387 */ /* 0x000fe80000100800 */
[----:B------:R-:W-:Y:S01]  /*54d0*/  STL [R1+0x170], R21 ;  /* 0x0001701501007387 */ /* 0x000fe20000100800 */
[----:B------:R-:W-:Y:S01]  /*54e0*/  @!P1 IMAD.IADD R17, R17, 0x1, -R29 ;  /* 0x0000000111119824 */ /* 0x000fe200078e0a1d */
[----:B------:R-:W-:-:S02]  /*54f0*/  ISETP.GT.U32.AND P1, PT, R29, R14, PT ;  /* 0x0000000e1d00720c */ /* 0x000fc40003f24070 */
[----:B------:R-:W-:Y:S04]  /*5500*/  STL [R1+0x15c], R23 ;  /* 0x00015c1701007387 */ /* 0x000fe80000100800 */
[----:B------:R0:W-:Y:S01]  /*5510*/  STL [R1+0x13c], R24 ;  /* 0x00013c1801007387 */ /* 0x0001e20000100800 */
[----:B------:R-:W-:-:S03]  /*5520*/  @!P6 IMAD.IADD R26, R26, 0x1, -R29 ;  /* 0x000000011a1ae824 */ /* 0x000fc600078e0a1d */
[----:B0-----:R-:W3:Y:S04]  /*5530*/  LDL.LU R24, [R1+0xe0] ;  /* 0x0000e00001187983 */ /* 0x001ee80000300800 */
[----:B------:R-:W3:Y:S01]  /*5540*/  LDL.LU R9, [R1+0xec] ;  /* 0x0000ec0001097983 */ /* 0x000ee20000300800 */
[----:B------:R-:W-:-:S03]  /*5550*/  @!P3 IMAD.IADD R13, R13, 0x1, -R29 ;  /* 0x000000010d0db824 */ /* 0x000fc600078e0a1d */
[----:B------:R-:W3:Y:S04]  /*5560*/  LDL.LU R21, [R1+0xf4] ;  /* 0x0000f40001157983 */ /* 0x000ee80000300800 */
[----:B------:R0:W-:Y:S01]  /*5570*/  STL [R1+0x14c], R25 ;  /* 0x00014c1901007387 */ /* 0x0001e20000100800 */
[----:B------:R-:W-:-:S03]  /*5580*/  @!P1 IMAD.IADD R14, R14, 0x1, -R29 ;  /* 0x000000010e0e9824 */ /* 0x000fc600078e0a1d */
[----:B------:R-:W3:Y:S04]  /*5590*/  LDL.LU R23, [R1+0xfc] ;  /* 0x0000fc0001177983 */ /* 0x000ee80000300800 */
[----:B0-----:R-:W3:Y:S04]  /*55a0*/  LDL.LU R25, [R1+0xe4] ;  /* 0x0000e40001197983 */ /* 0x001ee80000300800 */
[----:B------:R0:W-:Y:S04]  /*55b0*/  STL [R1+0x150], R26 ;  /* 0x0001501a01007387 */ /* 0x0001e80000100800 */
[----:B0-----:R-:W3:Y:S04]  /*55c0*/  LDL.LU R26, [R1+0xcc] ;  /* 0x0000cc00011a7983 */ /* 0x001ee80000300800 */
[----:B------:R-:W3:Y:S04]  /*55d0*/  LDL.LU R11, [R1+0xd4] ;  /* 0x0000d400010b7983 */ /* 0x000ee80000300800 */
[----:B------:R0:W-:Y:S04]  /*55e0*/  STL [R1+0x154], R13 ;  /* 0x0001540d01007387 */ /* 0x0001e80000100800 */
[----:B------:R-:W3:Y:S04]  /*55f0*/  LDL.LU R12, [R1+0xd8] ;  /* 0x0000d800010c7983 */ /* 0x000ee80000300800 */
[----:B------:R1:W-:Y:S04]  /*5600*/  STL [R1+0x144], R14 ;  /* 0x0001440e01007387 */ /* 0x0003e80000100800 */
[----:B0-----:R-:W3:Y:S04]  /*5610*/  LDL.LU R13, [R1+0xdc] ;  /* 0x0000dc00010d7983 */ /* 0x001ee80000300800 */
[----:B-1----:R-:W3:Y:S01]  /*5620*/  LDL.LU R14, [R1+0xd0] ;  /* 0x0000d000010e7983 */ /* 0x002ee20000300800 */
[----:B------:R-:W-:-:S02]  /*5630*/  ISETP.GT.U32.AND P5, PT, R29, R15, PT ;  /* 0x0000000f1d00720c */ /* 0x000fc40003fa4070 */
[C---:B------:R-:W-:Y:S02]  /*5640*/  ISETP.GT.U32.AND P4, PT, R29.reuse, R18, PT ;  /* 0x000000121d00720c */ /* 0x040fe40003f84070 */
[C---:B------:R-:W-:Y:S02]  /*5650*/  ISETP.GT.U32.AND P0, PT, R29.reuse, R16, PT ;  /* 0x000000101d00720c */ /* 0x040fe40003f04070 */
[----:B----4-:R-:W-:-:S07]  /*5660*/  ISETP.GT.U32.AND P2, PT, R29, R19, PT ;  /* 0x000000131d00720c */ /* 0x010fce0003f44070 */
[--C-:B------:R-:W-:Y:S01]  /*5670*/  @!P5 IMAD.IADD R15, R15, 0x1, -R29.reuse ;  /* 0x000000010f0fd824 */ /* 0x100fe200078e0a1d */
[C---:B------:R-:W-:Y:S01]  /*5680*/  ISETP.GT.U32.AND P5, PT, R29.reuse, R20, PT ;  /* 0x000000141d00720c */ /* 0x040fe20003fa4070 */
[--C-:B------:R-:W-:Y:S01]  /*5690*/  @!P4 IMAD.IADD R18, R18, 0x1, -R29.reuse ;  /* 0x000000011212c824 */ /* 0x100fe200078e0a1d */
[----:B------:R-:W-:Y:S01]  /*56a0*/  ISETP.GT.U32.AND P4, PT, R29, R22, PT ;  /* 0x000000161d00720c */ /* 0x000fe20003f84070 */
[--C-:B------:R-:W-:Y:S02]  /*56b0*/  @!P0 IMAD.IADD R16, R16, 0x1, -R29.reuse ;  /* 0x0000000110108824 */ /* 0x100fe400078e0a1d */
[----:B------:R-:W-:Y:S01]  /*56c0*/  @!P2 IMAD.IADD R19, R19, 0x1, -R29 ;  /* 0x000000011313a824 */ /* 0x000fe200078e0a1d */
[----:B------:R-:W-:-:S07]  /*56d0*/  ISETP.GT.U32.AND P2, PT, R29, R15, PT ;  /* 0x0000000f1d00720c */ /* 0x000fce0003f44070 */
[--C-:B------:R-:W-:Y:S01]  /*56e0*/  @!P5 IMAD.IADD R20, R20, 0x1, -R29.reuse ;  /* 0x000000011414d824 */ /* 0x100fe200078e0a1d */
[C---:B------:R-:W-:Y:S01]  /*56f0*/  ISETP.GT.U32.AND P5, PT, R29.reuse, R18, PT ;  /* 0x000000121d00720c */ /* 0x040fe20003fa4070 */
[--C-:B------:R-:W-:Y:S01]  /*5700*/  @!P4 IMAD.IADD R22, R22, 0x1, -R29.reuse ;  /* 0x000000011616c824 */ /* 0x100fe200078e0a1d */
[C---:B------:R-:W-:Y:S02]  /*5710*/  ISETP.GT.U32.AND P4, PT, R29.reuse, R16, PT ;  /* 0x000000101d00720c */ /* 0x040fe40003f84070 */
[----:B------:R-:W-:Y:S01]  /*5720*/  ISETP.GT.U32.AND P3, PT, R29, R10, PT ;  /* 0x0000000a1d00720c */ /* 0x000fe20003f64070 */
[----:B------:R-:W-:Y:S01]  /*5730*/  @!P2 IMAD.IADD R15, R15, 0x1, -R29 ;  /* 0x000000010f0fa824 */ /* 0x000fe200078e0a1d */
[----:B------:R-:W-:-:S07]  /*5740*/  ISETP.GT.U32.AND P1, PT, R29, R17, PT ;  /* 0x000000111d00720c */ /* 0x000fce0003f24070 */
[--C-:B------:R-:W-:Y:S01]  /*5750*/  @!P5 IMAD.IADD R18, R18, 0x1, -R29.reuse ;  /* 0x000000011212d824 */ /* 0x100fe200078e0a1d */
[----:B------:R-:W-:Y:S01]  /*5760*/  STL [R1+0x11c], R15 ;  /* 0x00011c0f01007387 */ /* 0x000fe20000100800 */
[--C-:B------:R-:W-:Y:S02]  /*5770*/  @!P4 IMAD.IADD R16, R16, 0x1, -R29.reuse ;  /* 0x000000011010c824 */ /* 0x100fe400078e0a1d */
[----:B------:R-:W-:Y:S01]  /*5780*/  @!P3 IMAD.IADD R10, R10, 0x1, -R29 ;  /* 0x000000010a0ab824 */ /* 0x000fe200078e0a1d */
[----:B------:R0:W-:Y:S01]  /*5790*/  STL [R1+0x124], R18 ;  /* 0x0001241201007387 */ /* 0x0001e20000100800 */
[----:B------:R-:W-:-:S03]  /*57a0*/  ISETP.GT.U32.AND P2, PT, R29, R19, PT ;  /* 0x000000131d00720c */ /* 0x000fc60003f44070 */
[----:B0-----:R-:W4:Y:S04]  /*57b0*/  LDL.LU R18, [R1+0xb8] ;  /* 0x0000b80001127983 */ /* 0x001f280000300800 */
[----:B------:R-:W4:Y:S04]  /*57c0*/  LDL.LU R15, [R1+0xc0] ;  /* 0x0000c000010f7983 */ /* 0x000f280000300800 */
[----:B------:R0:W-:Y:S01]  /*57d0*/  STL [R1+0x12c], R16 ;  /* 0x00012c1001007387 */ /* 0x0001e20000100800 */
[----:B------:R-:W-:Y:S01]  /*57e0*/  @!P1 IMAD.IADD R17, R17, 0x1, -R29 ;  /* 0x0000000111119824 */ /* 0x000fe200078e0a1d */
[----:B------:R-:W-:-:S02]  /*57f0*/  ISETP.GT.U32.AND P5, PT, R29, R20, PT ;  /* 0x000000141d00720c */ /* 0x000fc40003fa4070 */
[----:B0-----:R-:W4:Y:S01]  /*5800*/  LDL.LU R16, [R1+0xc4] ;  /* 0x0000c40001107983 */ /* 0x001f220000300800 */
[----:B------:R-:W-:Y:S01]  /*5810*/  ISETP.GT.U32.AND P4, PT, R29, R22, PT ;  /* 0x000000161d00720c */ /* 0x000fe20003f84070 */
[----:B------:R-:W-:-:S09]  /*5820*/  @!P2 IMAD.IADD R19, R19, 0x1, -R29 ;  /* 0x000000011313a824 */ /* 0x000fd200078e0a1d */
[----:B------:R-:W-:-:S03]  /*5830*/  @!P5 IMAD.IADD R20, R20, 0x1, -R29 ;  /* 0x000000011414d824 */ /* 0x000fc600078e0a1d */
[----:B------:R-:W-:Y:S01]  /*5840*/  @!P4 IMAD.IADD R22, R22, 0x1, -R29 ;  /* 0x000000011616c824 */ /* 0x000fe200078e0a1d */
[----:B--2---:R-:W-:-:S13]  /*5850*/  ISETP.GT.U32.AND P0, PT, R29, R27, PT ;  /* 0x0000001b1d00720c */ /* 0x004fda0003f04070 */
[----:B------:R-:W-:Y:S01]  /*5860*/  @!P0 IMAD.IADD R27, R27, 0x1, -R29 ;  /* 0x000000011b1b8824 */ /* 0x000fe200078e0a1d */
[----:B------:R-:W-:-:S04]  /*5870*/  ISETP.GT.U32.AND P0, PT, R29, R8, PT ;  /* 0x000000081d00720c */ /* 0x000fc80003f04070 */
[----:B------:R-:W-:-:S09]  /*5880*/  ISETP.GT.U32.AND P6, PT, R29, R27, PT ;  /* 0x0000001b1d00720c */ /* 0x000fd20003fc4070 */
[----:B------:R-:W-:-:S04]  /*5890*/  @!P0 IMAD.IADD R8, R8, 0x1, -R29 ;  /* 0x0000000108088824 */ /* 0x000fc800078e0a1d */
[----:B------:R-:W-:Y:S01]  /*58a0*/  @!P6 IMAD.IADD R27, R27, 0x1, -R29 ;  /* 0x000000011b1be824 */ /* 0x000fe200078e0a1d */
[----:B------:R-:W-:Y:S04]  /*58b0*/  STL [R1+0x134], R8 ;  /* 0x0001340801007387 */ /* 0x000fe80000100800 */
[----:B------:R-:W-:Y:S04]  /*58c0*/  STL [R1+0x120], R10 ;  /* 0x0001200a01007387 */ /* 0x000fe80000100800 */
[----:B------:R-:W-:Y:S04]  /*58d0*/  STL [R1+0x104], R17 ;  /* 0x0001041101007387 */ /* 0x000fe80000100800 */
[----:B------:R-:W-:Y:S04]  /*58e0*/  STL [R1+0x110], R19 ;  /* 0x0001101301007387 */ /* 0x000fe80000100800 */
[----:B------:R-:W-:Y:S04]  /*58f0*/  STL [R1+0x114], R20 ;  /* 0x0001141401007387 */ /* 0x000fe80000100800 */
[----:B------:R0:W-:Y:S01]  /*5900*/  STL [R1+0x10c], R27 ;  /* 0x00010c1b01007387 */ /* 0x0001e20000100800 */
[----:B---3--:R-:W-:-:S02]  /*5910*/  ISETP.GT.U32.AND P0, PT, R29, R24, PT ;  /* 0x000000181d00720c */ /* 0x008fc40003f04070 */
[C---:B------:R-:W-:Y:S02]  /*5920*/  ISETP.GT.U32.AND P3, PT, R29.reuse, R9, PT ;  /* 0x000000091d00720c */ /* 0x040fe40003f64070 */
[----:B------:R-:W-:-:S09]  /*5930*/  ISETP.GT.U32.AND P1, PT, R29, R21, PT ;  /* 0x000000151d00720c */ /* 0x000fd20003f24070 */
[--C-:B------:R-:W-:Y:S02]  /*5940*/  @!P0 IMAD.IADD R24, R24, 0x1, -R29.reuse ;  /* 0x0000000118188824 */ /* 0x100fe400078e0a1d */
[--C-:B------:R-:W-:Y:S01]  /*5950*/  @!P3 IMAD.IADD R9, R9, 0x1, -R29.reuse ;  /* 0x000000010909b824 */ /* 0x100fe200078e0a1d */
[----:B------:R-:W-:Y:S01]  /*5960*/  ISETP.GT.U32.AND P2, PT, R29, R23, PT ;  /* 0x000000171d00720c */ /* 0x000fe20003f44070 */
[----:B------:R-:W-:Y:S01]  /*5970*/  @!P1 IMAD.IADD R21, R21, 0x1, -R29 ;  /* 0x0000000115159824 */ /* 0x000fe200078e0a1d */
[C---:B------:R-:W-:Y:S02]  /*5980*/  ISETP.GT.U32.AND P6, PT, R29.reuse, R11, PT ;  /* 0x0000000b1d00720c */ /* 0x040fe40003fc4070 */
[C---:B------:R-:W-:Y:S02]  /*5990*/  ISETP.GT.U32.AND P0, PT, R29.reuse, R12, PT ;  /* 0x0000000c1d00720c */ /* 0x040fe40003f04070 */
[----:B------:R-:W-:-:S09]  /*59a0*/  ISETP.GT.U32.AND P3, PT, R29, R13, PT ;  /* 0x0000000d1d00720c */ /* 0x000fd20003f64070 */
[--C-:B------:R-:W-:Y:S01]  /*59b0*/  @!P6 IMAD.IADD R11, R11, 0x1, -R29.reuse ;  /* 0x000000010b0be824 */ /* 0x100fe200078e0a1d */
[C---:B------:R-:W-:Y:S01]  /*59c0*/  ISETP.GT.U32.AND P6, PT, R29.reuse, R24, PT ;  /* 0x000000181d00720c */ /* 0x040fe20003fc4070 */
[--C-:B------:R-:W-:Y:S01]  /*59d0*/  @!P0 IMAD.IADD R12, R12, 0x1, -R29.reuse ;  /* 0x000000010c0c8824 */ /* 0x100fe200078e0a1d */
[C---:B------:R-:W-:Y:S02]  /*59e0*/  ISETP.GT.U32.AND P1, PT, R29.reuse, R14, PT ;  /* 0x0000000e1d00720c */ /* 0x040fe40003f24070 */
[----:B------:R-:W-:Y:S01]  /*59f0*/  ISETP.GT.U32.AND P0, PT, R29, R9, PT ;  /* 0x000000091d00720c */ /* 0x000fe20003f04070 */
[----:B------:R1:W-:Y:S01]  /*5a00*/  STL [R1+0x118], R22 ;  /* 0x0001181601007387 */ /* 0x0003e20000100800 */
[--C-:B------:R-:W-:Y:S01]  /*5a10*/  @!P3 IMAD.IADD R13, R13, 0x1, -R29.reuse ;  /* 0x000000010d0db824 */ /* 0x100fe200078e0a1d */
[----:B------:R-:W-:Y:S02]  /*5a20*/  ISETP.GT.U32.AND P3, PT, R29, R21, PT ;  /* 0x000000151d00720c */ /* 0x000fe40003f64070 */
[----:B0-----:R-:W2:Y:S01]  /*5a30*/  LDL.LU R27, [R1+0xc8] ;  /* 0x0000c800011b7983 */ /* 0x001ea20000300800 */
[----:B------:R-:W-:-:S03]  /*5a40*/  @!P2 IMAD.IADD R23, R23, 0x1, -R29 ;  /* 0x000000011717a824 */ /* 0x000fc600078e0a1d */
[----:B------:R-:W3:Y:S01]  /*5a50*/  LDL.LU R17, [R1+0xbc] ;  /* 0x0000bc0001117983 */ /* 0x000ee20000300800 */
[----:B------:R-:W-:-:S03]  /*5a60*/  @!P6 IMAD.IADD R24, R24, 0x1, -R29 ;  /* 0x000000011818e824 */ /* 0x000fc600078e0a1d */
[----:B------:R-:W3:Y:S01]  /*5a70*/  LDL.LU R19, [R1+0xa4] ;  /* 0x0000a40001137983 */ /* 0x000ee20000300800 */
[----:B------:R-:W-:-:S03]  /*5a80*/  IMAD.HI.U32 R3, R28, R0, RZ ;  /* 0x000000001c037227 */ /* 0x000fc600078e00ff */
[----:B------:R-:W3:Y:S01]  /*5a90*/  LDL.LU R20, [R1+0xac] ;  /* 0x0000ac0001147983 */ /* 0x000ee20000300800 */
[--C-:B------:R-:W-:Y:S01]  /*5aa0*/  @!P1 IMAD.IADD R14, R14, 0x1, -R29.reuse ;  /* 0x000000010e0e9824 */ /* 0x100fe200078e0a1d */
[----:B------:R-:W-:Y:S01]  /*5ab0*/  ISETP.GT.U32.AND P1, PT, R29, R23, PT ;  /* 0x000000171d00720c */ /* 0x000fe20003f24070 */
[--C-:B------:R-:W-:Y:S01]  /*5ac0*/  @!P0 IMAD.IADD R9, R9, 0x1, -R29.reuse ;  /* 0x0000000109098824 */ /* 0x100fe200078e0a1d */
[----:B-1----:R-:W3:Y:S01]  /*5ad0*/  LDL.LU R22, [R1+0xb0] ;  /* 0x0000b00001167983 */ /* 0x002ee20000300800 */
[----:B------:R-:W-:Y:S02]  /*5ae0*/  @!P3 IMAD.IADD R21, R21, 0x1, -R29 ;  /* 0x000000011515b824 */ /* 0x000fe400078e0a1d */
[----:B------:R-:W-:Y:S01]  /*5af0*/  IMAD.MOV R10, RZ, RZ, -R3 ;  /* 0x000000ffff0a7224 */ /* 0x000fe200078e0a03 */
[----:B------:R0:W-:Y:S04]  /*5b00*/  STL [R1+0xe0], R24 ;  /* 0x0000e01801007387 */ /* 0x0001e80000100800 */
[----:B0-----:R-:W3:Y:S04]  /*5b10*/  LDL.LU R24, [R1+0xb4] ;  /* 0x0000b40001187983 */ /* 0x001ee80000300800 */
[----:B------:R-:W3:Y:S04]  /*5b20*/  LDL.LU R3, [R1+0xa8] ;  /* 0x0000a80001037983 */ /* 0x000ee80000300800 */
[----:B------:R0:W-:Y:S04]  /*5b30*/  STL [R1+0xec], R9 ;  /* 0x0000ec0901007387 */ /* 0x0001e80000100800 */
[----:B------:R-:W3:Y:S04]  /*5b40*/  LDL.LU R8, [R1+0x94] ;  /* 0x0000940001087983 */ /* 0x000ee80000300800 */
[----:B------:R1:W-:Y:S04]  /*5b50*/  STL [R1+0xf4], R21 ;  /* 0x0000f41501007387 */ /* 0x0003e80000100800 */
[----:B0-----:R-:W3:Y:S01]  /*5b60*/  LDL.LU R9, [R1+0x9c] ;  /* 0x00009c0001097983 */ /* 0x001ee20000300800 */
[----:B------:R-:W-:-:S03]  /*5b70*/  @!P1 IMAD.IADD R23, R23, 0x1, -R29 ;  /* 0x0000000117179824 */ /* 0x000fc600078e0a1d */
[----:B-1----:R-:W3:Y:S04]  /*5b80*/  LDL.LU R21, [R1+0xa0] ;  /* 0x0000a00001157983 */ /* 0x002ee80000300800 */
[----:B------:R0:W-:Y:S04]  /*5b90*/  STL [R1+0xfc], R23 ;  /* 0x0000fc1701007387 */ /* 0x0001e80000100800 */
[----:B0-----:R-:W3:Y:S01]  /*5ba0*/  LDL.LU R23, [R1+0x1c8] ;  /* 0x0001c80001177983 */ /* 0x001ee20000300800 */
[C---:B------:R-:W-:Y:S02]  /*5bb0*/  ISETP.GT.U32.AND P4, PT, R29.reuse, R26, PT ;  /* 0x0000001a1d00720c */ /* 0x040fe40003f84070 */
[----:B------:R-:W-:-:S02]  /*5bc0*/  ISETP.GT.U32.AND P5, PT, R29, R25, PT ;  /* 0x000000191d00720c */ /* 0x000fc40003fa4070 */
[----:B----4-:R-:W-:-:S09]  /*5bd0*/  ISETP.GT.U32.AND P2, PT, R29, R18, PT ;  /* 0x000000121d00720c */ /* 0x010fd20003f44070 */
[--C-:B------:R-:W-:Y:S01]  /*5be0*/  @!P4 IMAD.IADD R26, R26, 0x1, -R29.reuse ;  /* 0x000000011a1ac824 */ /* 0x100fe200078e0a1d */
[----:B------:R-:W-:Y:S01]  /*5bf0*/  ISETP.GT.U32.AND P4, PT, R29, R16, PT ;  /* 0x000000101d00720c */ /* 0x000fe20003f84070 */
[--C-:B------:R-:W-:Y:S01]  /*5c00*/  @!P5 IMAD.IADD R25, R25, 0x1, -R29.reuse ;  /* 0x000000011919d824 */ /* 0x100fe200078e0a1d */
[C---:B------:R-:W-:Y:S01]  /*5c10*/  ISETP.GT.U32.AND P5, PT, R29.reuse, R15, PT ;  /* 0x0000000f1d00720c */ /* 0x040fe20003fa4070 */
[----:B------:R-:W-:Y:S01]  /*5c20*/  @!P2 IMAD.IADD R18, R18, 0x1, -R29 ;  /* 0x000000011212a824 */ /* 0x000fe200078e0a1d */
[C---:B------:R-:W-:Y:S02]  /*5c30*/  ISETP.GT.U32.AND P0, PT, R29.reuse, R12, PT ;  /* 0x0000000c1d00720c */ /* 0x040fe40003f04070 */
[C---:B------:R-:W-:Y:S02]  /*5c40*/  ISETP.GT.U32.AND P2, PT, R29.reuse, R25, PT ;  /* 0x000000191d00720c */ /* 0x040fe40003f44070 */
[----:B------:R-:W-:-:S05]  /*5c50*/  ISETP.GT.U32.AND P3, PT, R29, R13, PT ;  /* 0x0000000d1d00720c */ /* 0x000fca0003f64070 */
[--C-:B------:R-:W-:Y:S01]  /*5c60*/  @!P4 IMAD.IADD R16, R16, 0x1, -R29.reuse ;  /* 0x000000011010c824 */ /* 0x100fe200078e0a1d */
[----:B------:R-:W-:Y:S01]  /*5c70*/  ISETP.GT.U32.AND P4, PT, R29, R11, PT ;  /* 0x0000000b1d00720c */ /* 0x000fe20003f84070 */
[--C-:B------:R-:W-:Y:S01]  /*5c80*/  @!P5 IMAD.IADD R15, R15, 0x1, -R29.reuse ;  /* 0x000000010f0fd824 */ /* 0x100fe200078e0a1d */
[C---:B------:R-:W-:Y:S02]  /*5c90*/  ISETP.GT.U32.AND P5, PT, R29.reuse, R26, PT ;  /* 0x0000001a1d00720c */ /* 0x040fe40003fa4070 */
[C---:B------:R-:W-:Y:S02]  /*5ca0*/  ISETP.GT.U32.AND P1, PT, R29.reuse, R14, PT ;  /* 0x0000000e1d00720c */ /* 0x040fe40003f24070 */
[----:B------:R-:W-:Y:S01]  /*5cb0*/  ISETP.GT.U32.AND P6, PT, R29, R16, PT ;  /* 0x000000101d00720c */ /* 0x000fe20003fc4070 */
[--C-:B------:R-:W-:Y:S02]  /*5cc0*/  @!P2 IMAD.IADD R25, R25, 0x1, -R29.reuse ;  /* 0x000000011919a824 */ /* 0x100fe400078e0a1d */
[----:B------:R-:W-:-:S04]  /*5cd0*/  @!P0 IMAD.IADD R12, R12, 0x1, -R29 ;  /* 0x000000010c0c8824 */ /* 0x000fc800078e0a1d */
[--C-:B------:R-:W-:Y:S02]  /*5ce0*/  @!P4 IMAD.IADD R11, R11, 0x1, -R29.reuse ;  /* 0x000000010b0bc824 */ /* 0x100fe400078e0a1d */
[--C-:B------:R-:W-:Y:S02]  /*5cf0*/  @!P5 IMAD.IADD R26, R26, 0x1, -R29.reuse ;  /* 0x000000011a1ad824 */ /* 0x100fe400078e0a1d */
[--C-:B------:R-:W-:Y:S01]  /*5d00*/  @!P3 IMAD.IADD R13, R13, 0x1, -R29.reuse ;  /* 0x000000010d0db824 */ /* 0x100fe200078e0a1d */
[----:B------:R0:W-:Y:S01]  /*5d10*/  STL [R1+0xe4], R25 ;  /* 0x0000e41901007387 */ /* 0x0001e20000100800 */
[C---:B------:R-:W-:Y:S01]  /*5d20*/  ISETP.GT.U32.AND P2, PT, R29.reuse, R18, PT ;  /* 0x000000121d00720c */ /* 0x040fe20003f44070 */
[--C-:B------:R-:W-:Y:S02]  /*5d30*/  @!P1 IMAD.IADD R14, R14, 0x1, -R29.reuse ;  /* 0x000000010e0e9824 */ /* 0x100fe400078e0a1d */
[--C-:B------:R-:W-:Y:S01]  /*5d40*/  @!P6 IMAD.IADD R16, R16, 0x1, -R29.reuse ;  /* 0x000000011010e824 */ /* 0x100fe200078e0a1d */
[----:B0-----:R-:W4:Y:S04]  /*5d50*/  LDL.LU R25, [R1+0x98] ;  /* 0x0000980001197983 */ /* 0x001f280000300800 */
[----:B------:R0:W-:Y:S04]  /*5d60*/  STL [R1+0xcc], R26 ;  /* 0x0000cc1a01007387 */ /* 0x0001e80000100800 */
[----:B0-----:R-:W4:Y:S01]  /*5d70*/  LDL.LU R26, [R1+0x84] ;  /* 0x00008400011a7983 */ /* 0x001f220000300800 */
[----:B------:R-:W-:Y:S01]  /*5d80*/  ISETP.GT.U32.AND P5, PT, R29, R15, PT ;  /* 0x0000000f1d00720c */ /* 0x000fe20003fa4070 */
[----:B------:R-:W-:-:S02]  /*5d90*/  @!P2 IMAD.IADD R18, R18, 0x1, -R29 ;  /* 0x000000011212a824 */ /* 0x000fc400078e0a1d */
[----:B------:R-:W-:Y:S04]  /*5da0*/  STL [R1+0xd4], R11 ;  /* 0x0000d40b01007387 */ /* 0x000fe80000100800 */
[----:B------:R-:W-:Y:S01]  /*5db0*/  STL [R1+0xd8], R12 ;  /* 0x0000d80c01007387 */ /* 0x000fe20000100800 */
[----:B------:R-:W-:-:S03]  /*5dc0*/  IMAD R0, R29, R10, R0 ;  /* 0x0000000a1d007224 */ /* 0x000fc600078e0200 */
[----:B------:R-:W-:Y:S02]  /*5dd0*/  STL [R1+0xdc], R13 ;  /* 0x0000dc0d01007387 */ /* 0x000fe40000100800 */
[----:B------:R-:W-:Y:S02]  /*5de0*/  @!P5 IMAD.IADD R15, R15, 0x1, -R29 ;  /* 0x000000010f0fd824 */ /* 0x000fe400078e0a1d */
[----:B------:R0:W-:Y:S04]  /*5df0*/  STL [R1+0xb8], R18 ;  /* 0x0000b81201007387 */ /* 0x0001e80000100800 */
[----:B------:R1:W-:Y:S04]  /*5e00*/  STL [R1+0xd0], R14 ;  /* 0x0000d00e01007387 */ /* 0x0003e80000100800 */
[----:B0-----:R-:W4:Y:S04]  /*5e10*/  LDL R18, [R1+0x97c] ;  /* 0x00097c0001127983 */ /* 0x001f280000100800 */
[----:B------:R-:W4:Y:S04]  /*5e20*/  LDL.LU R10, [R1+0x8c] ;  /* 0x00008c00010a7983 */ /* 0x000f280000300800 */
[----:B------:R-:W-:Y:S04]  /*5e30*/  STL [R1+0xc0], R15 ;  /* 0x0000c00f01007387 */ /* 0x000fe80000100800 */
[----:B------:R-:W4:Y:S04]  /*5e40*/  LDL.LU R11, [R1+0x90] ;  /* 0x00009000010b7983 */ /* 0x000f280000300800 */
[----:B------:R-:W-:Y:S04]  /*5e50*/  STL [R1+0xc4], R16 ;  /* 0x0000c41001007387 */ /* 0x000fe80000100800 */
[----:B------:R-:W4:Y:S04]  /*5e60*/  LDL.LU R12, [R1+0x1b4] ;  /* 0x0001b400010c7983 */ /* 0x000f280000300800 */
[----:B------:R-:W4:Y:S04]  /*5e70*/  LDL.LU R13, [R1+0x88] ;  /* 0x00008800010d7983 */ /* 0x000f280000300800 */
[----:B-1----:R-:W4:Y:S01]  /*5e80*/  LDL.LU R14, [R1+0x80] ;  /* 0x00008000010e7983 */ /* 0x002f220000300800 */
[----:B--2---:R-:W-:-:S02]  /*5e90*/  ISETP.GT.U32.AND P4, PT, R29, R27, PT ;  /* 0x0000001b1d00720c */ /* 0x004fc40003f84070 */
[C---:B---3--:R-:W-:Y:S02]  /*5ea0*/  ISETP.GT.U32.AND P0, PT, R29.reuse, R17, PT ;  /* 0x000000111d00720c */ /* 0x048fe40003f04070 */
[C---:B------:R-:W-:Y:S02]  /*5eb0*/  ISETP.GT.U32.AND P3, PT, R29.reuse, R19, PT ;  /* 0x000000131d00720c */ /* 0x040fe40003f64070 */
[----:B------:R-:W-:-:S07]  /*5ec0*/  ISETP.GT.U32.AND P1, PT, R29, R20, PT ;  /* 0x000000141d00720c */ /* 0x000fce0003f24070 */
[--C-:B------:R-:W-:Y:S02]  /*5ed0*/  @!P4 IMAD.IADD R27, R27, 0x1, -R29.reuse ;  /* 0x000000011b1bc824 */ /* 0x100fe400078e0a1d */
[--C-:B------:R-:W-:Y:S02]  /*5ee0*/  @!P0 IMAD.IADD R17, R17, 0x1, -R29.reuse ;  /* 0x0000000111118824 */ /* 0x100fe400078e0a1d */
[----:B------:R-:W-:Y:S01]  /*5ef0*/  @!P3 IMAD.IADD R19, R19, 0x1, -R29 ;  /* 0x000000011313b824 */ /* 0x000fe200078e0a1d */
[C---:B------:R-:W-:Y:S02]  /*5f00*/  ISETP.GT.U32.AND P2, PT, R29.reuse, R22, PT ;  /* 0x000000161d00720c */ /* 0x040fe40003f44070 */
[C---:B------:R-:W-:Y:S02]  /*5f10*/  ISETP.GT.U32.AND P6, PT, R29.reuse, R3, PT ;  /* 0x000000031d00720c */ /* 0x040fe40003fc4070 */
[C---:B------:R-:W-:Y:S02]  /*5f20*/  ISETP.GT.U32.AND P4, PT, R29.reuse, R8, PT ;  /* 0x000000081d00720c */ /* 0x040fe40003f84070 */
[----:B------:R-:W-:-:S02]  /*5f30*/  ISETP.GT.U32.AND P0, PT, R29, R9, PT ;  /* 0x000000091d00720c */ /* 0x000fc40003f04070 */
[----:B------:R-:W-:Y:S01]  /*5f40*/  ISETP.GT.U32.AND P3, PT, R29, R21, PT ;  /* 0x000000151d00720c */ /* 0x000fe20003f64070 */
[----:B------:R-:W-:-:S06]  /*5f50*/  @!P1 IMAD.IADD R20, R20, 0x1, -R29 ;  /* 0x0000000114149824 */ /* 0x000fcc00078e0a1d */
[--C-:B------:R-:W-:Y:S01]  /*5f60*/  @!P6 IMAD.IADD R3, R3, 0x1, -R29.reuse ;  /* 0x000000010303e824 */ /* 0x100fe200078e0a1d */
[C---:B------:R-:W-:Y:S01]  /*5f70*/  ISETP.GT.U32.AND P6, PT, R29.reuse, R27, PT ;  /* 0x0000001b1d00720c */ /* 0x040fe20003fc4070 */
[--C-:B------:R-:W-:Y:S01]  /*5f80*/  @!P4 IMAD.IADD R8, R8, 0x1, -R29.reuse ;  /* 0x000000010808c824 */ /* 0x100fe200078e0a1d */
[----:B------:R-:W-:Y:S01]  /*5f90*/  ISETP.GT.U32.AND P4, PT, R29, R17, PT ;  /* 0x000000111d00720c */ /* 0x000fe20003f84070 */
[--C-:B------:R-:W-:Y:S01]  /*5fa0*/  @!P0 IMAD.IADD R9, R9, 0x1, -R29.reuse ;  /* 0x0000000109098824 */ /* 0x100fe200078e0a1d */
[C---:B------:R-:W-:Y:S02]  /*5fb0*/  ISETP.GT.U32.AND P0, PT, R29.reuse, R19, PT ;  /* 0x000000131d00720c */ /* 0x040fe40003f04070 */
[----:B------:R-:W-:Y:S01]  /*5fc0*/  ISETP.GT.U32.AND P1, PT, R29, R23, PT ;  /* 0x000000171d00720c */ /* 0x000fe20003f24070 */
[--C-:B------:R-:W-:Y:S01]  /*5fd0*/  @!P3 IMAD.IADD R21, R21, 0x1, -R29.reuse ;  /* 0x000000011515b824 */ /* 0x100fe200078e0a1d */
[----:B------:R-:W-:Y:S01]  /*5fe0*/  ISETP.GT.U32.AND P3, PT, R29, R20, PT ;  /* 0x000000141d00720c */ /* 0x000fe20003f64070 */
[----:B------:R-:W-:-:S04]  /*5ff0*/  @!P2 IMAD.IADD R22, R22, 0x1, -R29 ;  /* 0x000000011616a824 */ /* 0x000fc800078e0a1d */
[--C-:B------:R-:W-:Y:S02]  /*6000*/  @!P6 IMAD.IADD R27, R27, 0x1, -R29.reuse ;  /* 0x000000011b1be824 */ /* 0x100fe400078e0a1d */
[--C-:B------:R-:W-:Y:S02]  /*6010*/  @!P4 IMAD.IADD R17, R17, 0x1, -R29.reuse ;  /* 0x000000011111c824 */ /* 0x100fe400078e0a1d */
[--C-:B------:R-:W-:Y:S02]  /*6020*/  @!P0 IMAD.IADD R19, R19, 0x1, -R29.reuse ;  /* 0x0000000113138824 */ /* 0x100fe400078e0a1d */
[--C-:B------:R-:W-:Y:S01]  /*6030*/  @!P1 IMAD.IADD R23, R23, 0x1, -R29.reuse ;  /* 0x0000000117179824 */ /* 0x100fe200078e0a1d */
[----:B------:R-:W-:Y:S01]  /*6040*/  ISETP.GT.U32.AND P1, PT, R29, R22, PT ;  /* 0x000000161d00720c */ /* 0x000fe20003f24070 */
[----:B------:R0:W-:Y:S01]  /*6050*/  STL [R1+0xc8], R27 ;  /* 0x0000c81b01007387 */ /* 0x0001e20000100800 */
[----:B------:R-:W-:-:S03]  /*6060*/  @!P3 IMAD.IADD R20, R20, 0x1, -R29 ;  /* 0x000000011414b824 */ /* 0x000fc600078e0a1d */
[----:B0-----:R-:W2:Y:S04]  /*6070*/  LDL.LU R27, [R1+0x19c] ;  /* 0x00019c00011b7983 */ /* 0x001ea80000300800 */
[----:B------:R0:W-:Y:S04]  /*6080*/  STL [R1+0xbc], R17 ;  /* 0x0000bc1101007387 */ /* 0x0001e80000100800 */
[----:B------:R-:W3:Y:S04]  /*6090*/  LDL.LU R15, [R1+0x1a0] ;  /* 0x0001a000010f7983 */ /* 0x000ee80000300800 */
[----:B------:R1:W-:Y:S04]  /*60a0*/  STL [R1+0xa4], R19 ;  /* 0x0000a41301007387 */ /* 0x0003e80000100800 */
[----:B------:R-:W2:Y:S01]  /*60b0*/  LDL.LU R16, [R1+0x1a4] ;  /* 0x0001a40001107983 */ /* 0x000ea20000300800 */
[----:B------:R-:W-:-:S03]  /*60c0*/  @!P1 IMAD.IADD R22, R22, 0x1, -R29 ;  /* 0x0000000116169824 */ /* 0x000fc600078e0a1d */
[----:B------:R1:W-:Y:S04]  /*60d0*/  STL [R1+0xac], R20 ;  /* 0x0000ac1401007387 */ /* 0x0003e80000100800 */
[----:B0-----:R-:W2:Y:S04]  /*60e0*/  LDL.LU R17, [R1+0x194] ;  /* 0x0001940001117983 */ /* 0x001ea80000300800 */
[----:B-1----:R-:W2:Y:S04]  /*60f0*/  LDL.LU R19, [R1+0x164] ;  /* 0x0001640001137983 */ /* 0x002ea80000300800 */
[----:B------:R0:W-:Y:S04]  /*6100*/  STL [R1+0xb0], R22 ;  /* 0x0000b01601007387 */ /* 0x0001e80000100800 */
[----:B------:R-:W2:Y:S04]  /*6110*/  LDL.LU R20, [R1+0x178] ;  /* 0x0001780001147983 */ /* 0x000ea80000300800 */
[----:B0-----:R-:W2:Y:S01]  /*6120*/  LDL.LU R22, [R1+0x17c] ;  /* 0x00017c0001167983 */ /* 0x001ea20000300800 */
[----:B------:R-:W-:-:S02]  /*6130*/  ISETP.GT.U32.AND P5, PT, R29, R24, PT ;  /* 0x000000181d00720c */ /* 0x000fc40003fa4070 */
[----:B----4-:R-:W-:-:S11]  /*6140*/  ISETP.GT.U32.AND P2, PT, R29, R25, PT ;  /* 0x000000191d00720c */ /* 0x010fd60003f44070 */
[--C-:B------:R-:W-:Y:S01]  /*6150*/  @!P5 IMAD.IADD R24, R24, 0x1, -R29.reuse ;  /* 0x000000011818d824 */ /* 0x100fe200078e0a1d */
[----:B------:R-:W-:Y:S01]  /*6160*/  ISETP.GT.U32.AND P5, PT, R29, R26, PT ;  /* 0x0000001a1d00720c */ /* 0x000fe20003fa4070 */
[----:B------:R-:W-:Y:S01]  /*6170*/  @!P2 IMAD.IADD R25, R25, 0x1, -R29 ;  /* 0x000000011919a824 */ /* 0x000fe200078e0a1d */
[C---:B------:R-:W-:Y:S02]  /*6180*/  ISETP.GT.U32.AND P4, PT, R29.reuse, R8, PT ;  /* 0x000000081d00720c */ /* 0x040fe40003f84070 */
[C---:B------:R-:W-:Y:S02]  /*6190*/  ISETP.GT.U32.AND P2, PT, R29.reuse, R24, PT ;  /* 0x000000181d00720c */ /* 0x040fe40003f44070 */
[----:B------:R-:W-:-:S07]  /*61a0*/  ISETP.GT.U32.AND P0, PT, R29, R9, PT ;  /* 0x000000091d00720c */ /* 0x000fce0003f04070 */
[--C-:B------:R-:W-:Y:S01]  /*61b0*/  @!P5 IMAD.IADD R26, R26, 0x1, -R29.reuse ;  /* 0x000000011a1ad824 */ /* 0x100fe200078e0a1d */
[C---:B------:R-:W-:Y:S02]  /*61c0*/  ISETP.GT.U32.AND P5, PT, R29.reuse, R3, PT ;  /* 0x000000031d00720c */ /* 0x040fe40003fa4070 */
[C---:B------:R-:W-:Y:S02]  /*61d0*/  ISETP.GT.U32.AND P3, PT, R29.reuse, R21, PT ;  /* 0x000000151d00720c */ /* 0x040fe40003f64070 */
[C---:B------:R-:W-:Y:S01]  /*61e0*/  ISETP.GT.U32.AND P6, PT, R29.reuse, R26, PT ;  /* 0x0000001a1d00720c */ /* 0x040fe20003fc4070 */
[--C-:B------:R-:W-:Y:S01]  /*61f0*/  @!P2 IMAD.IADD R24, R24, 0x1, -R29.reuse ;  /* 0x000000011818a824 */ /* 0x100fe200078e0a1d */
[----:B------:R-:W-:Y:S01]  /*6200*/  ISETP.GT.U32.AND P1, PT, R29, R23, PT ;  /* 0x000000171d00720c */ /* 0x000fe20003f24070 */
[----:B------:R-:W-:-:S06]  /*6210*/  @!P4 IMAD.IADD R8, R8, 0x1, -R29 ;  /* 0x000000010808c824 */ /* 0x000fcc00078e0a1d */
[--C-:B------:R-:W-:Y:S01]  /*6220*/  @!P5 IMAD.IADD R3, R3, 0x1, -R29.reuse ;  /* 0x000000010303d824 */ /* 0x100fe200078e0a1d */
[C---:B------:R-:W-:Y:S02]  /*6230*/  ISETP.GT.U32.AND P5, PT, R29.reuse, R10, PT ;  /* 0x0000000a1d00720c */ /* 0x040fe40003fa4070 */
[----:B------:R-:W-:Y:S01]  /*6240*/  ISETP.GT.U32.AND P4, PT, R29, R11, PT ;  /* 0x0000000b1d00720c */ /* 0x000fe20003f84070 */
[--C-:B------:R-:W-:Y:S01]  /*6250*/  @!P0 IMAD.IADD R9, R9, 0x1, -R29.reuse ;  /* 0x0000000109098824 */ /* 0x100fe200078e0a1d */
[----:B------:R0:W-:Y:S01]  /*6260*/  STL [R1+0xb4], R24 ;  /* 0x0000b41801007387 */ /* 0x0001e20000100800 */
[----:B------:R-:W-:Y:S01]  /*6270*/  ISETP.GT.U32.AND P0, PT, R29, R12, PT ;  /* 0x0000000c1d00720c */ /* 0x000fe20003f04070 */
[--C-:B------:R-:W-:Y:S01]  /*6280*/  @!P3 IMAD.IADD R21, R21, 0x1, -R29.reuse ;  /* 0x000000011515b824 */ /* 0x100fe200078e0a1d */
[C---:B------:R-:W-:Y:S02]  /*6290*/  ISETP.GT.U32.AND P2, PT, R29.reuse, R25, PT ;  /* 0x000000191d00720c */ /* 0x040fe40003f44070 */
[----:B------:R-:W-:Y:S01]  /*62a0*/  ISETP.GT.U32.AND P3, PT, R29, R13, PT ;  /* 0x0000000d1d00720c */ /* 0x000fe20003f64070 */
[----:B0-----:R-:W4:Y:S01]  /*62b0*/  LDL.LU R24, [R1+0x180] ;  /* 0x0001800001187983 */ /* 0x001f220000300800 */
[----:B------:R-:W-:-:S02]  /*62c0*/  @!P6 IMAD.IADD R26, R26, 0x1, -R29 ;  /* 0x000000011a1ae824 */ /* 0x000fc400078e0a1d */
[--C-:B------:R-:W-:Y:S01]  /*62d0*/  @!P1 IMAD.IADD R23, R23, 0x1, -R29.reuse ;  /* 0x0000000117179824 */ /* 0x100fe200078e0a1d */
[----:B------:R-:W-:Y:S01]  /*62e0*/  ISETP.GT.U32.AND P1, PT, R29, R14, PT ;  /* 0x0000000e1d00720c */ /* 0x000fe20003f24070 */
[--C-:B------:R-:W-:Y:S02]  /*62f0*/  @!P5 IMAD.IADD R10, R10, 0x1, -R29.reuse ;  /* 0x000000010a0ad824 */ /* 0x100fe400078e0a1d */
[--C-:B------:R-:W-:Y:S02]  /*6300*/  @!P4 IMAD.IADD R11, R11, 0x1, -R29.reuse ;  /* 0x000000010b0bc824 */ /* 0x100fe400078e0a1d */
[--C-:B------:R-:W-:Y:S02]  /*6310*/  @!P0 IMAD.IADD R12, R12, 0x1, -R29.reuse ;  /* 0x000000010c0c8824 */ /* 0x100fe400078e0a1d */
[--C-:B------:R-:W-:Y:S02]  /*6320*/  @!P2 IMAD.IADD R25, R25, 0x1, -R29.reuse ;  /* 0x000000011919a824 */ /* 0x100fe400078e0a1d */
[--C-:B------:R-:W-:Y:S01]  /*6330*/  @!P3 IMAD.IADD R13, R13, 0x1, -R29.reuse ;  /* 0x000000010d0db824 */ /* 0x100fe200078e0a1d */
[----:B------:R-:W-:Y:S03]  /*6340*/  STL [R1+0xa8], R3 ;  /* 0x0000a80301007387 */ /* 0x000fe60000100800 */
[----:B------:R-:W-:Y:S01]  /*6350*/  @!P1 IMAD.IADD R14, R14, 0x1, -R29 ;  /* 0x000000010e0e9824 */ /* 0x000fe200078e0a1d */
[----:B------:R-:W-:Y:S04]  /*6360*/  STL [R1+0x94], R8 ;  /* 0x0000940801007387 */ /* 0x000fe80000100800 */
[----:B------:R-:W-:Y:S04]  /*6370*/  STL [R1+0x9c], R9 ;  /* 0x00009c0901007387 */ /* 0x000fe80000100800 */
[----:B------:R-:W-:Y:S04]  /*6380*/  STL [R1+0xa0], R21 ;  /* 0x0000a01501007387 */ /* 0x000fe80000100800 */
[----:B------:R-:W-:Y:S04]  /*6390*/  STL [R1+0x1c8], R23 ;  /* 0x0001c81701007387 */ /* 0x000fe80000100800 */
[----:B------:R0:W-:Y:S04]  /*63a0*/  STL [R1+0x84], R26 ;  /* 0x0000841a01007387 */ /* 0x0001e80000100800 */
[----:B------:R1:W-:Y:S04]  /*63b0*/  STL [R1+0x98], R25 ;  /* 0x0000981901007387 */ /* 0x0003e80000100800 */
[----:B0-----:R-:W4:Y:S04]  /*63c0*/  LDL.LU R26, [R1+0x168] ;  /* 0x00016800011a7983 */ /* 0x001f280000300800 */
[----:B-1----:R-:W4:Y:S04]  /*63d0*/  LDL.LU R25, [R1+0x128] ;  /* 0x0001280001197983 */ /* 0x002f280000300800 */
[----:B------:R-:W4:Y:S04]  /*63e0*/  LDL.LU R23, [R1+0x138] ;  /* 0x0001380001177983 */ /* 0x000f280000300800 */
[----:B------:R-:W4:Y:S04]  /*63f0*/  LDL.LU R21, [R1+0x140] ;  /* 0x0001400001157983 */ /* 0x000f280000300800 */
[----:B------:R-:W4:Y:S04]  /*6400*/  LDL.LU R3, [R1+0x148] ;  /* 0x0001480001037983 */ /* 0x000f280000300800 */
[----:B------:R-:W4:Y:S01]  /*6410*/  LDL.LU R8, [R1+0x130] ;  /* 0x0001300001087983 */ /* 0x000f220000300800 */
[----:B---3--:R-:W-:-:S02]  /*6420*/  ISETP.GT.U32.AND P6, PT, R29, R15, PT ;  /* 0x0000000f1d00720c */ /* 0x008fc40003fc4070 */
[C---:B--2---:R-:W-:Y:S02]  /*6430*/  ISETP.GT.U32.AND P5, PT, R29.reuse, R16, PT ;  /* 0x000000101d00720c */ /* 0x044fe40003fa4070 */
[C---:B------:R-:W-:Y:S02]  /*6440*/  ISETP.GT.U32.AND P4, PT, R29.reuse, R17, PT ;  /* 0x000000111d00720c */ /* 0x040fe40003f84070 */
[C---:B------:R-:W-:Y:S02]  /*6450*/  ISETP.GT.U32.AND P0, PT, R29.reuse, R19, PT ;  /* 0x000000131d00720c */ /* 0x040fe40003f04070 */
[----:B------:R-:W-:-:S05]  /*6460*/  ISETP.GT.U32.AND P2, PT, R29, R27, PT ;  /* 0x0000001b1d00720c */ /* 0x000fca0003f44070 */
[--C-:B------:R-:W-:Y:S01]  /*6470*/  @!P6 IMAD.IADD R15, R15, 0x1, -R29.reuse ;  /* 0x000000010f0fe824 */ /* 0x100fe200078e0a1d */
[C---:B------:R-:W-:Y:S02]  /*6480*/  ISETP.GT.U32.AND P6, PT, R29.reuse, R10, PT ;  /* 0x0000000a1d00720c */ /* 0x040fe40003fc4070 */
        /* <DEDUP_REMOVED lines=9> */
[--C-:B------:R-:W-:Y:S01]  /*6520*/  @!P3 IMAD.IADD R20, R20, 0x1, -R29.reuse ;  /* 0x000000011414b824 */ /* 0x100fe200078e0a1d */
[----:B------:R-:W-:Y:S01]  /*6530*/  ISETP.GT.U32.AND P3, PT, R29, R14, PT ;  /* 0x0000000e1d00720c */ /* 0x000fe20003f64070 */
[--C-:B------:R-:W-:Y:S02]  /*6540*/  @!P6 IMAD.IADD R10, R10, 0x1, -R29.reuse ;  /* 0x000000010a0ae824 */ /* 0x100fe400078e0a1d */
[--C-:B------:R-:W-:Y:S02]  /*6550*/  @!P5 IMAD.IADD R11, R11, 0x1, -R29.reuse ;  /* 0x000000010b0bd824 */ /* 0x100fe400078e0a1d */
[--C-:B------:R-:W-:Y:S01]  /*6560*/  @!P1 IMAD.IADD R22, R22, 0x1, -R29.reuse ;  /* 0x0000000116169824 */ /* 0x100fe200078e0a1d */
[----:B------:R-:W-:Y:S01]  /*6570*/  ISETP.GT.U32.AND P1, PT, R29, R27, PT ;  /* 0x0000001b1d00720c */ /* 0x000fe20003f24070 */
[--C-:B------:R-:W-:Y:S01]  /*6580*/  @!P4 IMAD.IADD R12, R12, 0x1, -R29.reuse ;  /* 0x000000010c0cc824 */ /* 0x100fe200078e0a1d */
[----:B------:R0:W-:Y:S01]  /*6590*/  STL [R1+0x8c], R10 ;  /* 0x00008c0a01007387 */ /* 0x0001e20000100800 */
[----:B------:R-:W-:-:S03]  /*65a0*/  @!P0 IMAD.IADD R13, R13, 0x1, -R29 ;  /* 0x000000010d0d8824 */ /* 0x000fc600078e0a1d */
[----:B------:R-:W2:Y:S04]  /*65b0*/  LDL.LU R9, [R1+0xe8] ;  /* 0x0000e80001097983 */ /* 0x000ea80000300800 */
[----:B------:R1:W-:Y:S01]  /*65c0*/  STL [R1+0x90], R11 ;  /* 0x0000900b01007387 */ /* 0x0003e20000100800 */
[----:B------:R-:W-:-:S03]  /*65d0*/  @!P3 IMAD.IADD R14, R14, 0x1, -R29 ;  /* 0x000000010e0eb824 */ /* 0x000fc600078e0a1d */
[----:B------:R3:W-:Y:S04]  /*65e0*/  STL [R1+0x1b4], R12 ;  /* 0x0001b40c01007387 */ /* 0x0007e80000100800 */
[----:B0-----:R-:W2:Y:S04]  /*65f0*/  LDL.LU R10, [R1+0xf8] ;  /* 0x0000f800010a7983 */ /* 0x001ea80000300800 */
[----:B-1----:R-:W2:Y:S01]  /*6600*/  LDL.LU R11, [R1+0x100] ;  /* 0x00010000010b7983 */ /* 0x002ea20000300800 */
[----:B------:R-:W-:-:S03]  /*6610*/  @!P1 IMAD.IADD R27, R27, 0x1, -R29 ;  /* 0x000000011b1b9824 */ /* 0x000fc600078e0a1d */
[----:B------:R0:W-:Y:S04]  /*6620*/  STL [R1+0x88], R13 ;  /* 0x0000880d01007387 */ /* 0x0001e80000100800 */
[----:B---3--:R-:W3:Y:S04]  /*6630*/  LDL.LU R12, [R1+0x108] ;  /* 0x00010800010c7983 */ /* 0x008ee80000300800 */
[----:B0-----:R-:W3:Y:S04]  /*6640*/  LDL.LU R13, [R1+0xf0] ;  /* 0x0000f000010d7983 */ /* 0x001ee80000300800 */
[----:B------:R0:W-:Y:S04]  /*6650*/  STL [R1+0x80], R14 ;  /* 0x0000800e01007387 */ /* 0x0001e80000100800 */
[----:B0-----:R-:W3:Y:S04]  /*6660*/  LDL.LU R14, [R1+0x34] ;  /* 0x00003400010e7983 */ /* 0x001ee80000300800 */
[----:B------:R0:W-:Y:S04]  /*6670*/  STL [R1+0x19c], R27 ;  /* 0x00019c1b01007387 */ /* 0x0001e80000100800 */
[----:B0-----:R-:W3:Y:S01]  /*6680*/  LDL.LU R27, [R1+0x30] ;  /* 0x00003000011b7983 */ /* 0x001ee20000300800 */
[----:B----4-:R-:W-:-:S02]  /*6690*/  ISETP.GT.U32.AND P2, PT, R29, R24, PT ;  /* 0x000000181d00720c */ /* 0x010fc40003f44070 */
[C---:B------:R-:W-:Y:S02]  /*66a0*/  ISETP.GT.U32.AND P6, PT, R29.reuse, R16, PT ;  /* 0x000000101d00720c */ /* 0x040fe40003fc4070 */
[C---:B------:R-:W-:Y:S02]  /*66b0*/  ISETP.GT.U32.AND P5, PT, R29.reuse, R17, PT ;  /* 0x000000111d00720c */ /* 0x040fe40003fa4070 */
[----:B------:R-:W-:-:S07]  /*66c0*/  ISETP.GT.U32.AND P0, PT, R29, R19, PT ;  /* 0x000000131d00720c */ /* 0x000fce0003f04070 */
[--C-:B------:R-:W-:Y:S01]  /*66d0*/  @!P2 IMAD.IADD R24, R24, 0x1, -R29.reuse ;  /* 0x000000011818a824 */ /* 0x100fe200078e0a1d */
[C---:B------:R-:W-:Y:S02]  /*66e0*/  ISETP.GT.U32.AND P2, PT, R29.reuse, R15, PT ;  /* 0x0000000f1d00720c */ /* 0x040fe40003f44070 */
[C---:B------:R-:W-:Y:S02]  /*66f0*/  ISETP.GT.U32.AND P3, PT, R29.reuse, R20, PT ;  /* 0x000000141d00720c */ /* 0x040fe40003f64070 */
[C---:B------:R-:W-:Y:S02]  /*6700*/  ISETP.GT.U32.AND P1, PT, R29.reuse, R22, PT ;  /* 0x000000161d00720c */ /* 0x040fe40003f24070 */
[----:B------:R-:W-:Y:S01]  /*6710*/  ISETP.GT.U32.AND P4, PT, R29, R24, PT ;  /* 0x000000181d00720c */ /* 0x000fe20003f84070 */
[--C-:B------:R-:W-:Y:S02]  /*6720*/  @!P6 IMAD.IADD R16, R16, 0x1, -R29.reuse ;  /* 0x000000011010e824 */ /* 0x100fe400078e0a1d */
[----:B------:R-:W-:-:S04]  /*6730*/  @!P5 IMAD.IADD R17, R17, 0x1, -R29 ;  /* 0x000000011111d824 */ /* 0x000fc800078e0a1d */
[--C-:B------:R-:W-:Y:S01]  /*6740*/  @!P2 IMAD.IADD R15, R15, 0x1, -R29.reuse ;  /* 0x000000010f0fa824 */ /* 0x100fe200078e0a1d */
[----:B------:R-:W-:Y:S01]  /*6750*/  ISETP.GT.U32.AND P2, PT, R29, R26, PT ;  /* 0x0000001a1d00720c */ /* 0x000fe20003f44070 */
[--C-:B------:R-:W-:Y:S01]  /*6760*/  @!P0 IMAD.IADD R19, R19, 0x1, -R29.reuse ;  /* 0x0000000113138824 */ /* 0x100fe200078e0a1d */
[C---:B------:R-:W-:Y:S02]  /*6770*/  ISETP.GT.U32.AND P6, PT, R29.reuse, R25, PT ;  /* 0x000000191d00720c */ /* 0x040fe40003fc4070 */
[C---:B------:R-:W-:Y:S01]  /*6780*/  ISETP.GT.U32.AND P5, PT, R29.reuse, R23, PT ;  /* 0x000000171d00720c */ /* 0x040fe20003fa4070 */
[--C-:B------:R-:W-:Y:S01]  /*6790*/  @!P3 IMAD.IADD R20, R20, 0x1, -R29.reuse ;  /* 0x000000011414b824 */ /* 0x100fe200078e0a1d */
[C---:B------:R-:W-:Y:S01]  /*67a0*/  ISETP.GT.U32.AND P0, PT, R29.reuse, R21, PT ;  /* 0x000000151d00720c */ /* 0x040fe20003f04070 */
[--C-:B------:R-:W-:Y:S01]  /*67b0*/  @!P1 IMAD.IADD R22, R22, 0x1, -R29.reuse ;  /* 0x0000000116169824 */ /* 0x100fe200078e0a1d */
[----:B------:R-:W-:Y:S01]  /*67c0*/  ISETP.GT.U32.AND P3, PT, R29, R3, PT ;  /* 0x000000031d00720c */ /* 0x000fe20003f64070 */
[----:B------:R-:W-:-:S04]  /*67d0*/  @!P4 IMAD.IADD R24, R24, 0x1, -R29 ;  /* 0x000000011818c824 */ /* 0x000fc800078e0a1d */
[--C-:B------:R-:W-:Y:S01]  /*67e0*/  @!P2 IMAD.IADD R26, R26, 0x1, -R29.reuse ;  /* 0x000000011a1aa824 */ /* 0x100fe200078e0a1d */
[----:B------:R-:W-:Y:S01]  /*67f0*/  ISETP.GT.U32.AND P1, PT, R29, R8, PT ;  /* 0x000000081d00720c */ /* 0x000fe20003f24070 */
[--C-:B------:R-:W-:Y:S02]  /*6800*/  @!P6 IMAD.IADD R25, R25, 0x1, -R29.reuse ;  /* 0x000000011919e824 */ /* 0x100fe400078e0a1d */
[--C-:B------:R-:W-:Y:S02]  /*6810*/  @!P5 IMAD.IADD R23, R23, 0x1, -R29.reuse ;  /* 0x000000011717d824 */ /* 0x100fe400078e0a1d */
[--C-:B------:R-:W-:Y:S02]  /*6820*/  @!P0 IMAD.IADD R21, R21, 0x1, -R29.reuse ;  /* 0x0000000115158824 */ /* 0x100fe400078e0a1d */
[----:B------:R-:W-:Y:S01]  /*6830*/  @!P3 IMAD.IADD R3, R3, 0x1, -R29 ;  /* 0x000000010303b824 */ /* 0x000fe200078e0a1d */
[----:B------:R-:W-:-:S05]  /*6840*/  IABS R18, R18 ;  /* 0x0000001200127213 */ /* 0x000fca0000000000 */
[----:B------:R-:W-:Y:S01]  /*6850*/  @!P1 IMAD.IADD R8, R8, 0x1, -R29 ;  /* 0x0000000108089824 */ /* 0x000fe200078e0a1d */
[----:B------:R0:W-:Y:S01]  /*6860*/  STL [R1+0x1a0], R15 ;  /* 0x0001a00f01007387 */ /* 0x0001e20000100800 */
[----:B------:R-:W-:-:S03]  /*6870*/  IMAD.HI.U32 R28, R28, R18, RZ ;  /* 0x000000121c1c7227 */ /* 0x000fc600078e00ff */
[----:B------:R1:W-:Y:S01]  /*6880*/  STL [R1+0x1a4], R16 ;  /* 0x0001a41001007387 */ /* 0x0003e20000100800 */
[----:B------:R-:W-:-:S03]  /*6890*/  IMAD.MOV R28, RZ, RZ, -R28 ;  /* 0x000000ffff1c7224 */ /* 0x000fc600078e0a1c */
[----:B------:R4:W-:Y:S04]  /*68a0*/  STL [R1+0x194], R17 ;  /* 0x0001941101007387 */ /* 0x0009e80000100800 */
[----:B------:R1:W-:Y:S04]  /*68b0*/  STL [R1+0x164], R19 ;  /* 0x0001641301007387 */ /* 0x0003e80000100800 */
[----:B------:R1:W-:Y:S04]  /*68c0*/  STL [R1+0x178], R20 ;  /* 0x0001781401007387 */ /* 0x0003e80000100800 */
[----:B0-----:R-:W3:Y:S01]  /*68d0*/  LDL.LU R15, [R1+0x2c] ;  /* 0x00002c00010f7983 */ /* 0x001ee20000300800 */
[----:B------:R-:W-:-:S03]  /*68e0*/  IMAD R28, R29, R28, R18 ;  /* 0x0000001c1d1c7224 */ /* 0x000fc600078e0212 */
[----:B------:R-:W-:Y:S04]  /*68f0*/  STL [R1+0x17c], R22 ;  /* 0x00017c1601007387 */ /* 0x000fe80000100800 */
[----:B-1----:R-:W3:Y:S04]  /*6900*/  LDL.LU R16, [R1+0x28] ;  /* 0x0000280001107983 */ /* 0x002ee80000300800 */
[----:B----4-:R-:W4:Y:S04]  /*6910*/  LDL.LU R17, [R1+0x24] ;  /* 0x0000240001117983 */ /* 0x010f280000300800 */
[----:B------:R-:W-:Y:S04]  /*6920*/  STL [R1+0x180], R24 ;  /* 0x0001801801007387 */ /* 0x000fe80000100800 */
[----:B------:R-:W4:Y:S04]  /*6930*/  LDL.LU R18, [R1+0x20] ;  /* 0x0000200001127983 */ /* 0x000f280000300800 */
[----:B------:R-:W4:Y:S04]  /*6940*/  LDL.LU R19, [R1+0x1c] ;  /* 0x00001c0001137983 */ /* 0x000f280000300800 */
[----:B------:R-:W4:Y:S01]  /*6950*/  LDL.LU R20, [R1+0x18] ;  /* 0x0000180001147983 */ /* 0x000f220000300800 */
[----:B--2---:R-:W-:-:S02]  /*6960*/  ISETP.GT.U32.AND P4, PT, R29, R9, PT ;  /* 0x000000091d00720c */ /* 0x004fc40003f84070 */
[C---:B------:R-:W-:Y:S02]  /*6970*/  ISETP.GT.U32.AND P2, PT, R29.reuse, R10, PT ;  /* 0x0000000a1d00720c */ /* 0x040fe40003f44070 */
[C---:B------:R-:W-:Y:S02]  /*6980*/  ISETP.GT.U32.AND P6, PT, R29.reuse, R11, PT ;  /* 0x0000000b1d00720c */ /* 0x040fe40003fc4070 */
[C---:B---3--:R-:W-:Y:S02]  /*6990*/  ISETP.GT.U32.AND P5, PT, R29.reuse, R12, PT ;  /* 0x0000000c1d00720c */ /* 0x048fe40003fa4070 */
[----:B------:R-:W-:-:S05]  /*69a0*/  ISETP.GT.U32.AND P0, PT, R29, R13, PT ;  /* 0x0000000d1d00720c */ /* 0x000fca0003f04070 */
[--C-:B------:R-:W-:Y:S01]  /*69b0*/  @!P4 IMAD.IADD R9, R9, 0x1, -R29.reuse ;  /* 0x000000010909c824 */ /* 0x100fe200078e0a1d */
[C---:B------:R-:W-:Y:S01]  /*69c0*/  ISETP.GT.U32.AND P4, PT, R29.reuse, R26, PT ;  /* 0x0000001a1d00720c */ /* 0x040fe20003f84070 */
[--C-:B------:R-:W-:Y:S01]  /*69d0*/  @!P2 IMAD.IADD R10, R10, 0x1, -R29.reuse ;  /* 0x000000010a0aa824 */ /* 0x100fe200078e0a1d */
[----:B------:R-:W-:Y:S01]  /*69e0*/  ISETP.GT.U32.AND P2, PT, R29, R25, PT ;  /* 0x000000191d00720c */ /* 0x000fe20003f44070 */
[--C-:B------:R-:W-:Y:S01]  /*69f0*/  @!P6 IMAD.IADD R11, R11, 0x1, -R29.reuse ;  /* 0x000000010b0be824 */ /* 0x100fe200078e0a1d */
[C---:B------:R-:W-:Y:S01]  /*6a00*/  ISETP.GT.U32.AND P3, PT, R29.reuse, R14, PT ;  /* 0x0000000e1d00720c */ /* 0x040fe20003f64070 */
[--C-:B------:R-:W-:Y:S01]  /*6a10*/  @!P5 IMAD.IADD R12, R12, 0x1, -R29.reuse ;  /* 0x000000010c0cd824 */ /* 0x100fe200078e0a1d */
[----:B------:R-:W-:Y:S01]  /*6a20*/  ISETP.GT.U32.AND P6, PT, R29, R23, PT ;  /* 0x000000171d00720c */ /* 0x000fe20003fc4070 */
[----:B------:R-:W-:Y:S01]  /*6a30*/  @!P0 IMAD.IADD R13, R13, 0x1, -R29 ;  /* 0x000000010d0d8824 */ /* 0x000fe200078e0a1d */
[C---:B------:R-:W-:Y:S02]  /*6a40*/  ISETP.GT.U32.AND P5, PT, R29.reuse, R21, PT ;  /* 0x000000151d00720c */ /* 0x040fe40003fa4070 */
[----:B------:R-:W-:-:S02]  /*6a50*/  ISETP.GT.U32.AND P0, PT, R29, R3, PT ;  /* 0x000000031d00720c */ /* 0x000fc40003f04070 */
[----:B------:R-:W-:-:S05]  /*6a60*/  ISETP.GT.U32.AND P1, PT, R29, R27, PT ;  /* 0x0000001b1d00720c */ /* 0x000fca0003f24070 */
[--C-:B------:R-:W-:Y:S01]  /*6a70*/  @!P3 IMAD.IADD R14, R14, 0x1, -R29.reuse ;  /* 0x000000010e0eb824 */ /* 0x100fe200078e0a1d */
[----:B------:R-:W-:Y:S01]  /*6a80*/  ISETP.GT.U32.AND P3, PT, R29, R8, PT ;  /* 0x000000081d00720c */ /* 0x000fe20003f64070 */
[--C-:B------:R-:W-:Y:S02]  /*6a90*/  @!P4 IMAD.IADD R26, R26, 0x1, -R29.reuse ;  /* 0x000000011a1ac824 */ /* 0x100fe400078e0a1d */
[--C-:B------:R-:W-:Y:S01]  /*6aa0*/  @!P2 IMAD.IADD R25, R25, 0x1, -R29.reuse ;  /* 0x000000011919a824 */ /* 0x100fe200078e0a1d */
[----:B------:R-:W-:Y:S01]  /*6ab0*/  ISETP.GT.U32.AND P2, PT, R29, R10, PT ;  /* 0x0000000a1d00720c */ /* 0x000fe20003f44070 */
[--C-:B------:R-:W-:Y:S01]  /*6ac0*/  @!P6 IMAD.IADD R23, R23, 0x1, -R29.reuse ;  /* 0x000000011717e824 */ /* 0x100fe200078e0a1d */
[----:B------:R-:W-:Y:S01]  /*6ad0*/  ISETP.GT.U32.AND P4, PT, R29, R11, PT ;  /* 0x0000000b1d00720c */ /* 0x000fe20003f84070 */
[--C-:B------:R-:W-:Y:S01]  /*6ae0*/  @!P1 IMAD.IADD R27, R27, 0x1, -R29.reuse ;  /* 0x000000011b1b9824 */ /* 0x100fe200078e0a1d */
[----:B------:R-:W-:Y:S01]  /*6af0*/  ISETP.GT.U32.AND P1, PT, R29, R9, PT ;  /* 0x000000091d00720c */ /* 0x000fe20003f24070 */
[----:B------:R0:W-:Y:S01]  /*6b00*/  STL [R1+0x168], R26 ;  /* 0x0001681a01007387 */ /* 0x0001e20000100800 */
[--C-:B------:R-:W-:Y:S01]  /*6b10*/  @!P5 IMAD.IADD R21, R21, 0x1, -R29.reuse ;  /* 0x000000011515d824 */ /* 0x100fe200078e0a1d */
[----:B------:R-:W-:Y:S01]  /*6b20*/  ISETP.GT.U32.AND P5, PT, R29, R12, PT ;  /* 0x0000000c1d00720c */ /* 0x000fe20003fa4070 */
[--C-:B------:R-:W-:Y:S01]  /*6b30*/  @!P0 IMAD.IADD R3, R3, 0x1, -R29.reuse ;  /* 0x0000000103038824 */ /* 0x100fe200078e0a1d */
[C---:B------:R-:W-:Y:S01]  /*6b40*/  ISETP.GT.U32.AND P0, PT, R29.reuse, R13, PT ;  /* 0x0000000d1d00720c */ /* 0x040fe20003f04070 */
[--C-:B------:R-:W-:Y:S01]  /*6b50*/  @!P3 IMAD.IADD R8, R8, 0x1, -R29.reuse ;  /* 0x000000010808b824 */ /* 0x100fe200078e0a1d */
[C---:B------:R-:W-:Y:S01]  /*6b60*/  ISETP.GT.U32.AND P3, PT, R29.reuse, R14, PT ;  /* 0x0000000e1d00720c */ /* 0x040fe20003f64070 */
[----:B0-----:R-:W2:Y:S04]  /*6b70*/  LDL.LU R26, [R1+0x14] ;  /* 0x00001400011a7983 */ /* 0x001ea80000300800 */
[----:B------:R0:W-:Y:S01]  /*6b80*/  STL [R1+0x128], R25 ;  /* 0x0001281901007387 */ /* 0x0001e20000100800 */
[----:B------:R-:W-:Y:S01]  /*6b90*/  ISETP.GT.U32.AND P6, PT, R29, R27, PT ;  /* 0x0000001b1d00720c */ /* 0x000fe20003fc4070 */
[----:B------:R-:W-:-:S02]  /*6ba0*/  @!P1 IMAD.IADD R9, R9, 0x1, -R29 ;  /* 0x0000000109099824 */ /* 0x000fc400078e0a1d */
[----:B0-----:R-:W3:Y:S04]  /*6bb0*/  LDL.LU R25, [R1+0x10] ;  /* 0x0000100001197983 */ /* 0x001ee80000300800 */
[----:B------:R-:W3:Y:S04]  /*6bc0*/  LDL.LU R24, [R1+0xc] ;  /* 0x00000c0001187983 */ /* 0x000ee80000300800 */
[----:B------:R0:W-:Y:S01]  /*6bd0*/  STL [R1+0x138], R23 ;  /* 0x0001381701007387 */ /* 0x0001e20000100800 */
[--C-:B------:R-:W-:Y:S02]  /*6be0*/  @!P2 IMAD.IADD R10, R10, 0x1, -R29.reuse ;  /* 0x000000010a0aa824 */ /* 0x100fe400078e0a1d */
[--C-:B------:R-:W-:Y:S01]  /*6bf0*/  @!P4 IMAD.IADD R11, R11, 0x1, -R29.reuse ;  /* 0x000000010b0bc824 */ /* 0x100fe200078e0a1d */
[----:B0-----:R-:W3:Y:S04]  /*6c00*/  LDL.LU R23, [R1+0x8] ;  /* 0x0000080001177983 */ /* 0x001ee80000300800 */
[----:B------:R-:W3:Y:S04]  /*6c10*/  LDL.LU R22, [R1+0x4] ;  /* 0x0000040001167983 */ /* 0x000ee80000300800 */
[----:B------:R0:W-:Y:S01]  /*6c20*/  STL [R1+0x140], R21 ;  /* 0x0001401501007387 */ /* 0x0001e20000100800 */
[----:B------:R-:W-:-:S02]  /*6c30*/  @!P5 IMAD.IADD R12, R12, 0x1, -R29 ;  /* 0x000000010c0cd824 */ /* 0x000fc400078e0a1d */
[--C-:B------:R-:W-:Y:S01]  /*6c40*/  @!P0 IMAD.IADD R13, R13, 0x1, -R29.reuse ;  /* 0x000000010d0d8824 */ /* 0x100fe200078e0a1d */
[----:B0-----:R-:W3:Y:S04]  /*6c50*/  LDL.LU R21, [R1] ;  /* 0x0000000001157983 */ /* 0x001ee80000300800 */
[----:B------:R-:W-:Y:S04]  /*6c60*/  STL [R1+0x148], R3 ;  /* 0x0001480301007387 */ /* 0x000fe80000100800 */
[----:B------:R0:W-:Y:S01]  /*6c70*/  STL [R1+0x130], R8 ;  /* 0x0001300801007387 */ /* 0x0001e20000100800 */
[----:B------:R-:W-:-:S03]  /*6c80*/  @!P3 IMAD.IADD R14, R14, 0x1, -R29 ;  /* 0x000000010e0eb824 */ /* 0x000fc600078e0a1d */
[----:B0-----:R-:W3:Y:S04]  /*6c90*/  LDL.LU R8, [R1+0xd68] ;  /* 0x000d680001087983 */ /* 0x001ee80000300800 */
[----:B------:R0:W-:Y:S01]  /*6ca0*/  STL [R1+0xe8], R9 ;  /* 0x0000e80901007387 */ /* 0x0001e20000100800 */
[----:B------:R-:W-:-:S03]  /*6cb0*/  @!P6 IMAD.IADD R27, R27, 0x1, -R29 ;  /* 0x000000011b1be824 */ /* 0x000fc600078e0a1d */
[----:B0-----:R-:W3:Y:S04]  /*6cc0*/  LDL.LU R9, [R1+0xd64] ;  /* 0x000d640001097983 */ /* 0x001ee80000300800 */
[----:B------:R0:W-:Y:S04]  /*6cd0*/  STL [R1+0xf8], R10 ;  /* 0x0000f80a01007387 */ /* 0x0001e80000100800 */
        /* <DEDUP_REMOVED lines=10> */
[----:B0-----:R-:W3:Y:S01]  /*6d80*/  LDL.LU R27, [R1+0xd4c] ;  /* 0x000d4c00011b7983 */ /* 0x001ee20000300800 */
[----:B------:R-:W-:-:S02]  /*6d90*/  ISETP.GT.U32.AND P1, PT, R29, R15, PT ;  /* 0x0000000f1d00720c */ /* 0x000fc40003f24070 */
[C---:B------:R-:W-:Y:S02]  /*6da0*/  ISETP.GT.U32.AND P2, PT, R29.reuse, R16, PT ;  /* 0x000000101d00720c */ /* 0x040fe40003f44070 */
[C---:B----4-:R-:W-:Y:S02]  /*6db0*/  ISETP.GT.U32.AND P4, PT, R29.reuse, R17, PT ;  /* 0x000000111d00720c */ /* 0x050fe40003f84070 */
[C---:B------:R-:W-:Y:S02]  /*6dc0*/  ISETP.GT.U32.AND P5, PT, R29.reuse, R18, PT ;  /* 0x000000121d00720c */ /* 0x040fe40003fa4070 */
[C---:B------:R-:W-:Y:S02]  /*6dd0*/  ISETP.GT.U32.AND P0, PT, R29.reuse, R19, PT ;  /* 0x000000131d00720c */ /* 0x040fe40003f04070 */
[----:B------:R-:W-:-:S03]  /*6de0*/  ISETP.GT.U32.AND P3, PT, R29, R20, PT ;  /* 0x000000141d00720c */ /* 0x000fc60003f64070 */
[--C-:B------:R-:W-:Y:S02]  /*6df0*/  @!P1 IMAD.IADD R15, R15, 0x1, -R29.reuse ;  /* 0x000000010f0f9824 */ /* 0x100fe400078e0a1d */
[--C-:B------:R-:W-:Y:S02]  /*6e00*/  @!P2 IMAD.IADD R16, R16, 0x1, -R29.reuse ;  /* 0x000000011010a824 */ /* 0x100fe400078e0a1d */
[--C-:B------:R-:W-:Y:S02]  /*6e10*/  @!P4 IMAD.IADD R17, R17, 0x1, -R29.reuse ;  /* 0x000000011111c824 */ /* 0x100fe400078e0a1d */
[--C-:B------:R-:W-:Y:S02]  /*6e20*/  @!P5 IMAD.IADD R18, R18, 0x1, -R29.reuse ;  /* 0x000000011212d824 */ /* 0x100fe400078e0a1d */
[--C-:B------:R-:W-:Y:S02]  /*6e30*/  @!P0 IMAD.IADD R19, R19, 0x1, -R29.reuse ;  /* 0x0000000113138824 */ /* 0x100fe400078e0a1d */
[----:B------:R-:W-:Y:S01]  /*6e40*/  @!P3 IMAD.IADD R20, R20, 0x1, -R29 ;  /* 0x000000011414b824 */ /* 0x000fe200078e0a1d */
[----:B--2---:R-:W-:-:S02]  /*6e50*/  ISETP.GT.U32.AND P6, PT, R29, R26, PT ;  /* 0x0000001a1d00720c */ /* 0x004fc40003fc4070 */
[C---:B---3--:R-:W-:Y:S02]  /*6e60*/  ISETP.GT.U32.AND P1, PT, R29.reuse, R25, PT ;  /* 0x000000191d00720c */ /* 0x048fe40003f24070 */
[----:B------:R-:W-:-:S09]  /*6e70*/  ISETP.GT.U32.AND P2, PT, R29, R24, PT ;  /* 0x000000181d00720c */ /* 0x000fd20003f44070 */
[--C-:B------:R-:W-:Y:S01]  /*6e80*/  @!P6 IMAD.IADD R26, R26, 0x1, -R29.reuse ;  /* 0x000000011a1ae824 */ /* 0x100fe200078e0a1d */
[C---:B------:R-:W-:Y:S02]  /*6e90*/  ISETP.GT.U32.AND P6, PT, R29.reuse, R15, PT ;  /* 0x0000000f1d00720c */ /* 0x040fe40003fc4070 */
[C---:B------:R-:W-:Y:S02]  /*6ea0*/  ISETP.GT.U32.AND P4, PT, R29.reuse, R23, PT ;  /* 0x000000171d00720c */ /* 0x040fe40003f84070 */
[----:B------:R-:W-:Y:S01]  /*6eb0*/  ISETP.GT.U32.AND P5, PT, R29, R22, PT ;  /* 0x000000161d00720c */ /* 0x000fe20003fa4070 */
[--C-:B------:R-:W-:Y:S01]  /*6ec0*/  @!P1 IMAD.IADD R25, R25, 0x1, -R29.reuse ;  /* 0x0000000119199824 */ /* 0x100fe200078e0a1d */
[C---:B------:R-:W-:Y:S01]  /*6ed0*/  ISETP.GT.U32.AND P1, PT, R29.reuse, R16, PT ;  /* 0x000000101d00720c */ /* 0x040fe20003f24070 */
[----:B------:R-:W-:Y:S01]  /*6ee0*/  @!P2 IMAD.IADD R24, R24, 0x1, -R29 ;  /* 0x000000011818a824 */ /* 0x000fe200078e0a1d */
[C---:B------:R-:W-:Y:S02]  /*6ef0*/  ISETP.GT.U32.AND P2, PT, R29.reuse, R17, PT ;  /* 0x000000111d00720c */ /* 0x040fe40003f44070 */
[----:B------:R-:W-:-:S05]  /*6f00*/  ISETP.GT.U32.AND P0, PT, R29, R21, PT ;  /* 0x000000151d00720c */ /* 0x000fca0003f04070 */
[--C-:B------:R-:W-:Y:S01]  /*6f10*/  @!P4 IMAD.IADD R23, R23, 0x1, -R29.reuse ;  /* 0x000000011717c824 */ /* 0x100fe200078e0a1d */
[C---:B------:R-:W-:Y:S01]  /*6f20*/  ISETP.GT.U32.AND P4, PT, R29.reuse, R18, PT ;  /* 0x000000121d00720c */ /* 0x040fe20003f84070 */
[--C-:B------:R-:W-:Y:S01]  /*6f30*/  @!P5 IMAD.IADD R22, R22, 0x1, -R29.reuse ;  /* 0x000000011616d824 */ /* 0x100fe200078e0a1d */
[----:B------:R-:W-:Y:S01]  /*6f40*/  ISETP.GT.U32.AND P5, PT, R29, R19, PT ;  /* 0x000000131d00720c */ /* 0x000fe20003fa4070 */
[--C-:B------:R-:W-:Y:S02]  /*6f50*/  @!P6 IMAD.IADD R15, R15, 0x1, -R29.reuse ;  /* 0x000000010f0fe824 */ /* 0x100fe400078e0a1d */
[--C-:B------:R-:W-:Y:S01]  /*6f60*/  @!P1 IMAD.IADD R16, R16, 0x1, -R29.reuse ;  /* 0x0000000110109824 */ /* 0x100fe200078e0a1d */
[----:B------:R-:W-:Y:S01]  /*6f70*/  ISETP.GT.U32.AND P1, PT, R29, R25, PT ;  /* 0x000000191d00720c */ /* 0x000fe20003f24070 */
[--C-:B------:R-:W-:Y:S01]  /*6f80*/  @!P0 IMAD.IADD R21, R21, 0x1, -R29.reuse ;  /* 0x0000000115158824 */ /* 0x100fe200078e0a1d */
[----:B------:R-:W-:Y:S01]  /*6f90*/  ISETP.GT.U32.AND P0, PT, R29, R20, PT ;  /* 0x000000141d00720c */ /* 0x000fe20003f04070 */
[----:B------:R-:W-:Y:S01]  /*6fa0*/  @!P2 IMAD.IADD R17, R17, 0x1, -R29 ;  /* 0x000000011111a824 */ /* 0x000fe200078e0a1d */
[----:B------:R-:W-:-:S03]  /*6fb0*/  ISETP.GT.U32.AND P2, PT, R29, R24, PT ;  /* 0x000000181d00720c */ /* 0x000fc60003f44070 */
[--C-:B------:R-:W-:Y:S01]  /*6fc0*/  @!P4 IMAD.IADD R18, R18, 0x1, -R29.reuse ;  /* 0x000000011212c824 */ /* 0x100fe200078e0a1d */
[----:B------:R0:W-:Y:S01]  /*6fd0*/  STL [R1+0x2c], R15 ;  /* 0x00002c0f01007387 */ /* 0x0001e20000100800 */
[----:B------:R-:W-:Y:S01]  /*6fe0*/  ISETP.GT.U32.AND P4, PT, R29, R23, PT ;  /* 0x000000171d00720c */ /* 0x000fe20003f84070 */
[--C-:B------:R-:W-:Y:S01]  /*6ff0*/  @!P5 IMAD.IADD R19, R19, 0x1, -R29.reuse ;  /* 0x000000011313d824 */ /* 0x100fe200078e0a1d */
[----:B------:R-:W-:Y:S01]  /*7000*/  ISETP.GT.U32.AND P5, PT, R29, R22, PT ;  /* 0x000000161d00720c */ /* 0x000fe20003fa4070 */
[----:B0-----:R-:W2:Y:S03]  /*7010*/  LDL.LU R15, [R1+0xd48] ;  /* 0x000d4800010f7983 */ /* 0x001ea60000300800 */
[--C-:B------:R-:W-:Y:S01]  /*7020*/  @!P0 IMAD.IADD R20, R20, 0x1, -R29.reuse ;  /* 0x0000000114148824 */ /* 0x100fe200078e0a1d */
[----:B------:R0:W-:Y:S01]  /*7030*/  STL [R1+0x28], R16 ;  /* 0x0000281001007387 */ /* 0x0001e20000100800 */
[----:B------:R-:W-:-:S03]  /*7040*/  @!P1 IMAD.IADD R25, R25, 0x1, -R29 ;  /* 0x0000000119199824 */ /* 0x000fc600078e0a1d */
[----:B0-----:R-:W3:Y:S04]  /*7050*/  LDL.LU R16, [R1+0xd44] ;  /* 0x000d440001107983 */ /* 0x001ee80000300800 */
[----:B------:R0:W-:Y:S01]  /*7060*/  STL [R1+0x24], R17 ;  /* 0x0000241101007387 */ /* 0x0001e20000100800 */
[--C-:B------:R-:W-:Y:S01]  /*7070*/  @!P2 IMAD.IADD R24, R24, 0x1, -R29.reuse ;  /* 0x000000011818a824 */ /* 0x100fe200078e0a1d */
[----:B------:R-:W-:Y:S02]  /*7080*/  ISETP.GT.U32.AND P0, PT, R29, R21, PT ;  /* 0x000000151d00720c */ /* 0x000fe40003f04070 */
[----:B0-----:R-:W4:Y:S04]  /*7090*/  LDL.LU R17, [R1+0xd40] ;  /* 0x000d400001117983 */ /* 0x001f280000300800 */
[----:B------:R0:W-:Y:S01]  /*70a0*/  STL [R1+0x20], R18 ;  /* 0x0000201201007387 */ /* 0x0001e20000100800 */
[----:B------:R-:W-:-:S03]  /*70b0*/  @!P4 IMAD.IADD R23, R23, 0x1, -R29 ;  /* 0x000000011717c824 */ /* 0x000fc600078e0a1d */
[----:B0-----:R-:W2:Y:S04]  /*70c0*/  LDL.LU R18, [R1+0xd3c] ;  /* 0x000d3c0001127983 */ /* 0x001ea80000300800 */
[----:B------:R0:W-:Y:S01]  /*70d0*/  STL [R1+0x1c], R19 ;  /* 0x00001c1301007387 */ /* 0x0001e20000100800 */
[----:B------:R-:W-:-:S03]  /*70e0*/  @!P5 IMAD.IADD R22, R22, 0x1, -R29 ;  /* 0x000000011616d824 */ /* 0x000fc600078e0a1d */
[----:B0-----:R-:W2:Y:S01]  /*70f0*/  LDL.LU R19, [R1+0xd38] ;  /* 0x000d380001137983 */ /* 0x001ea20000300800 */
[----:B------:R-:W-:-:S13]  /*7100*/  ISETP.GT.U32.AND P3, PT, R29, R27, PT ;  /* 0x0000001b1d00720c */ /* 0x000fda0003f64070 */
[--C-:B------:R-:W-:Y:S01]  /*7110*/  @!P3 IMAD.IADD R27, R27, 0x1, -R29.reuse ;  /* 0x000000011b1bb824 */ /* 0x100fe200078e0a1d */
[----:B------:R-:W-:Y:S01]  /*7120*/  ISETP.GT.U32.AND P3, PT, R29, R26, PT ;  /* 0x0000001a1d00720c */ /* 0x000fe20003f64070 */
[----:B------:R0:W-:Y:S04]  /*7130*/  STL [R1+0x18], R20 ;  /* 0x0000181401007387 */ /* 0x0001e80000100800 */
[----:B0-----:R-:W2:Y:S08]  /*7140*/  LDL.LU R20, [R1+0xd34] ;  /* 0x000d340001147983 */ /* 0x001eb00000300800 */
[----:B------:R-:W-:-:S05]  /*7150*/  @!P3 IMAD.IADD R26, R26, 0x1, -R29 ;  /* 0x000000011a1ab824 */ /* 0x000fca00078e0a1d */
[----:B------:R0:W-:Y:S04]  /*7160*/  STL [R1+0x14], R26 ;  /* 0x0000141a01007387 */ /* 0x0001e80000100800 */
[----:B0-----:R-:W3:Y:S04]  /*7170*/  LDL.LU R26, [R1+0xd30] ;  /* 0x000d3000011a7983 */ /* 0x001ee80000300800 */
[----:B------:R0:W-:Y:S04]  /*7180*/  STL [R1+0x10], R25 ;  /* 0x0000101901007387 */ /* 0x0001e80000100800 */
[----:B0-----:R-:W4:Y:S04]  /*7190*/  LDL.LU R25, [R1+0xd2c] ;  /* 0x000d2c0001197983 */ /* 0x001f280000300800 */
[----:B------:R0:W-:Y:S01]  /*71a0*/  STL [R1+0xc], R24 ;  /* 0x00000c1801007387 */ /* 0x0001e20000100800 */
[----:B------:R-:W-:-:S03]  /*71b0*/  @!P0 IMAD.IADD R21, R21, 0x1, -R29 ;  /* 0x0000000115158824 */ /* 0x000fc600078e0a1d */
[----:B0-----:R-:W4:Y:S04]  /*71c0*/  LDL.LU R24, [R1+0xd28] ;  /* 0x000d280001187983 */ /* 0x001f280000300800 */
[----:B------:R0:W-:Y:S04]  /*71d0*/  STL [R1+0x8], R23 ;  /* 0x0000081701007387 */ /* 0x0001e80000100800 */
[----:B0-----:R-:W4:Y:S04]  /*71e0*/  LDL.LU R23, [R1+0xd24] ;  /* 0x000d240001177983 */ /* 0x001f280000300800 */
[----:B------:R0:W-:Y:S04]  /*71f0*/  STL [R1+0x4], R22 ;  /* 0x0000041601007387 */ /* 0x0001e80000100800 */
[----:B0-----:R-:W4:Y:S04]  /*7200*/  LDL.LU R22, [R1+0xd20] ;  /* 0x000d200001167983 */ /* 0x001f280000300800 */
[----:B------:R0:W-:Y:S04]  /*7210*/  STL [R1], R21 ;  /* 0x0000001501007387 */ /* 0x0001e80000100800 */
[----:B0-----:R-:W4:Y:S01]  /*7220*/  LDL.LU R21, [R1+0xd1c] ;  /* 0x000d1c0001157983 */ /* 0x001f220000300800 */
[----:B------:R-:W-:-:S13]  /*7230*/  ISETP.GT.U32.AND P6, PT, R29, R27, PT ;  /* 0x0000001b1d00720c */ /* 0x000fda0003fc4070 */
[----:B------:R-:W-:-:S05]  /*7240*/  @!P6 IMAD.IADD R27, R27, 0x1, -R29 ;  /* 0x000000011b1be824 */ /* 0x000fca00078e0a1d */
[----:B------:R-:W-:Y:S01]  /*7250*/  STL [R1+0xcf0], R27 ;  /* 0x000cf01b01007387 */ /* 0x000fe20000100800 */
[C---:B--2---:R-:W-:Y:S02]  /*7260*/  ISETP.GT.U32.AND P6, PT, R29.reuse, R20, PT ;  /* 0x000000141d00720c */ /* 0x044fe40003fc4070 */
[C---:B---3--:R-:W-:Y:S02]  /*7270*/  ISETP.GT.U32.AND P3, PT, R29.reuse, R26, PT ;  /* 0x0000001a1d00720c */ /* 0x048fe40003f64070 */
[----:B----4-:R-:W-:-:S11]  /*7280*/  ISETP.GT.U32.AND P1, PT, R29, R25, PT ;  /* 0x000000191d00720c */ /* 0x010fd60003f24070 */
[--C-:B------:R-:W-:Y:S01]  /*7290*/  @!P3 IMAD.IADD R26, R26, 0x1, -R29.reuse ;  /* 0x000000011a1ab824 */ /* 0x100fe200078e0a1d */
[C---:B------:R-:W-:Y:S02]  /*72a0*/  ISETP.GT.U32.AND P3, PT, R29.reuse, R19, PT ;  /* 0x000000131d00720c */ /* 0x040fe40003f64070 */
[----:B------:R-:W-:Y:S01]  /*72b0*/  ISETP.GT.U32.AND P2, PT, R29, R24, PT ;  /* 0x000000181d00720c */ /* 0x000fe20003f44070 */
[----:B------:R-:W-:Y:S01]  /*72c0*/  @!P1 IMAD.IADD R25, R25, 0x1, -R29 ;  /* 0x0000000119199824 */ /* 0x000fe200078e0a1d */
[C---:B------:R-:W-:Y:S02]  /*72d0*/  ISETP.GT.U32.AND P1, PT, R29.reuse, R18, PT ;  /* 0x000000121d00720c */ /* 0x040fe40003f24070 */
[----:B------:R-:W-:-:S09]  /*72e0*/  ISETP.GT.U32.AND P4, PT, R29, R23, PT ;  /* 0x000000171d00720c */ /* 0x000fd20003f84070 */
[--C-:B------:R-:W-:Y:S01]  /*72f0*/  @!P2 IMAD.IADD R24, R24, 0x1, -R29.reuse ;  /* 0x000000011818a824 */ /* 0x100fe200078e0a1d */
[C---:B------:R-:W-:Y:S02]  /*7300*/  ISETP.GT.U32.AND P2, PT, R29.reuse, R17, PT ;  /* 0x000000111d00720c */ /* 0x040fe40003f44070 */
[----:B------:R-:W-:Y:S01]  /*7310*/  ISETP.GT.U32.AND P5, PT, R29, R22, PT ;  /* 0x000000161d00720c */ /* 0x000fe20003fa4070 */
[----:B------:R-:W-:Y:S01]  /*7320*/  @!P4 IMAD.IADD R23, R23, 0x1, -R29 ;  /* 0x000000011717c824 */ /* 0x000fe200078e0a1d */
[C---:B------:R-:W-:Y:S02]  /*7330*/  ISETP.GT.U32.AND P4, PT, R29.reuse, R16, PT ;  /* 0x000000101d00720c */ /* 0x040fe40003f84070 */
[----:B------:R-:W-:-:S09]  /*7340*/  ISETP.GT.U32.AND P0, PT, R29, R21, PT ;  /* 0x000000151d00720c */ /* 0x000fd20003f04070 */
        /* <DEDUP_REMOVED lines=8> */
[--C-:B------:R-:W-:Y:S01]  /*73d0*/  @!P2 IMAD.IADD R17, R17, 0x1, -R29.reuse ;  /* 0x000000011111a824 */ /* 0x100fe200078e0a1d */
[----:B------:R-:W-:Y:S01]  /*73e0*/  ISETP.GT.U32.AND P2, PT, R29, R23, PT ;  /* 0x000000171d00720c */ /* 0x000fe20003f44070 */
[----:B------:R-:W-:-:S02]  /*73f0*/  @!P0 IMAD.IADD R21, R21, 0x1, -R29 ;  /* 0x0000000115158824 */ /* 0x000fc400078e0a1d */
[--C-:B------:R-:W-:Y:S01]  /*7400*/  @!P4 IMAD.IADD R16, R16, 0x1, -R29.reuse ;  /* 0x000000011010c824 */ /* 0x100fe200078e0a1d */
[----:B------:R-:W-:Y:S01]  /*7410*/  ISETP.GT.U32.AND P4, PT, R29, R22, PT ;  /* 0x000000161d00720c */ /* 0x000fe20003f84070 */
[--C-:B------:R-:W-:Y:S01]  /*7420*/  @!P5 IMAD.IADD R15, R15, 0x1, -R29.reuse ;  /* 0x000000010f0fd824 */ /* 0x100fe200078e0a1d */
[----:B------:R-:W-:Y:S01]  /*7430*/  ISETP.GT.U32.AND P5, PT, R29, R21, PT ;  /* 0x000000151d00720c */ /* 0x000fe20003fa4070 */
[--C-:B------:R-:W-:Y:S02]  /*7440*/  @!P6 IMAD.IADD R26, R26, 0x1, -R29.reuse ;  /* 0x000000011a1ae824 */ /* 0x100fe400078e0a1d */
[--C-:B------:R-:W-:Y:S02]  /*7450*/  @!P3 IMAD.IADD R25, R25, 0x1, -R29.reuse ;  /* 0x000000011919b824 */ /* 0x100fe400078e0a1d */
[--C-:B------:R-:W-:Y:S02]  /*7460*/  @!P1 IMAD.IADD R24, R24, 0x1, -R29.reuse ;  /* 0x0000000118189824 */ /* 0x100fe400078e0a1d */
[--C-:B------:R-:W-:Y:S01]  /*7470*/  @!P2 IMAD.IADD R23, R23, 0x1, -R29.reuse ;  /* 0x000000011717a824 */ /* 0x100fe200078e0a1d */
[----:B------:R-:W-:Y:S03]  /*7480*/  STL [R1+0xcec], R26 ;  /* 0x000cec1a01007387 */ /* 0x000fe60000100800 */
[--C-:B------:R-:W-:Y:S01]  /*7490*/  @!P4 IMAD.IADD R22, R22, 0x1, -R29.reuse ;  /* 0x000000011616c824 */ /* 0x100fe200078e0a1d */
[----:B------:R-:W-:Y:S01]  /*74a0*/  STL [R1+0xcf4], R25 ;  /* 0x000cf41901007387 */ /* 0x000fe20000100800 */
[----:B------:R-:W-:-:S03]  /*74b0*/  @!P5 IMAD.IADD R21, R21, 0x1, -R29 ;  /* 0x000000011515d824 */ /* 0x000fc600078e0a1d */
[----:B------:R-:W-:Y:S04]  /*74c0*/  STL [R1+0xce8], R24 ;  /* 0x000ce81801007387 */ /* 0x000fe80000100800 */
[----:B------:R0:W-:Y:S04]  /*74d0*/  STL [R1+0xcf8], R23 ;  /* 0x000cf81701007387 */ /* 0x0001e80000100800 */
[----:B------:R1:W-:Y:S04]  /*74e0*/  STL [R1+0xcfc], R22 ;  /* 0x000cfc1601007387 */ /* 0x0003e80000100800 */
[----:B------:R-:W-:Y:S04]  /*74f0*/  STL [R1+0xd00], R21 ;  /* 0x000d001501007387 */ /* 0x000fe80000100800 */
[----:B0-----:R-:W2:Y:S01]  /*7500*/  LDL R23, [R1+0x32c] ;  /* 0x00032c0001177983 */ /* 0x001ea20000100800 */
[----:B------:R-:W-:-:S03]  /*7510*/  ISETP.GT.U32.AND P0, PT, R29, R14, PT ;  /* 0x0000000e1d00720c */ /* 0x000fc60003f04070 */
[----:B------:R-:W0:Y:S04]  /*7520*/  S2R R27, SR_TID.X ;  /* 0x00000000001b7919 */ /* 0x000e280000002100 */
[----:B--2---:R-:W-:Y:S04]  /*7530*/  STL [R1+0xd14], R23 ;  /* 0x000d141701007387 */ /* 0x004fe80000100800 */
[----:B------:R-:W2:Y:S02]  /*7540*/  LDL R24, [R1+0xaf4] ;  /* 0x000af40001187983 */ /* 0x000ea40000100800 */
[----:B------:R-:W-:Y:S01]  /*7550*/  @!P0 IMAD.IADD R14, R14, 0x1, -R29 ;  /* 0x000000010e0e8824 */ /* 0x000fe200078e0a1d */
[----:B------:R-:W-:-:S02]  /*7560*/  ISETP.GT.U32.AND P0, PT, R29, R20, PT ;  /* 0x000000141d00720c */ /* 0x000fc40003f04070 */
[C---:B------:R-:W-:Y:S02]  /*7570*/  ISETP.GT.U32.AND P3, PT, R29.reuse, R19, PT ;  /* 0x000000131d00720c */ /* 0x040fe40003f64070 */
[----:B------:R-:W-:Y:S01]  /*7580*/  ISETP.GT.U32.AND P1, PT, R29, R18, PT ;  /* 0x000000121d00720c */ /* 0x000fe20003f24070 */
[----:B------:R-:W3:Y:S01]  /*7590*/  S2R R3, SR_TID.X ;  /* 0x0000000000037919 */ /* 0x000ee20000002100 */
[----:B0-----:R-:W-:-:S07]  /*75a0*/  LOP3.LUT R27, R27, 0x7, RZ, 0xc0, !PT ;  /* 0x000000071b1b7812 */ /* 0x001fce00078ec0ff */
[--C-:B------:R-:W-:Y:S02]  /*75b0*/  @!P0 IMAD.IADD R20, R20, 0x1, -R29.reuse ;  /* 0x0000000114148824 */ /* 0x100fe400078e0a1d */
[--C-:B------:R-:W-:Y:S02]  /*75c0*/  @!P3 IMAD.IADD R19, R19, 0x1, -R29.reuse ;  /* 0x000000011313b824 */ /* 0x100fe400078e0a1d */
[----:B-1----:R-:W-:Y:S02]  /*75d0*/  IMAD R22, R27, 0x90, RZ ;  /* 0x000000901b167824 */ /* 0x002fe400078e02ff */
[----:B------:R-:W-:Y:S02]  /*75e0*/  @!P1 IMAD.IADD R18, R18, 0x1, -R29 ;  /* 0x0000000112129824 */ /* 0x000fe400078e0a1d */
[----:B---3--:R-:W-:Y:S01]  /*75f0*/  IMAD.SHL.U32 R3, R3, 0x2, RZ ;  /* 0x0000000203037824 */ /* 0x008fe200078e00ff */
[C---:B------:R-:W-:Y:S02]  /*7600*/  ISETP.GT.U32.AND P2, PT, R29.reuse, R17, PT ;  /* 0x000000111d00720c */ /* 0x040fe40003f44070 */
[----:B------:R-:W-:-:S02]  /*7610*/  ISETP.GT.U32.AND P4, PT, R29, R16, PT ;  /* 0x000000101d00720c */ /* 0x000fc40003f84070 */
[C---:B------:R-:W-:Y:S02]  /*7620*/  ISETP.GT.U32.AND P5, PT, R29.reuse, R15, PT ;  /* 0x0000000f1d00720c */ /* 0x040fe40003fa4070 */
[C---:B------:R-:W-:Y:S02]  /*7630*/  ISETP.GT.U32.AND P6, PT, R29.reuse, R14, PT ;  /* 0x0000000e1d00720c */ /* 0x040fe40003fc4070 */
[C---:B------:R-:W-:Y:S02]  /*7640*/  ISETP.GT.U32.AND P0, PT, R29.reuse, R13, PT ;  /* 0x0000000d1d00720c */ /* 0x040fe40003f04070 */
[C---:B------:R-:W-:Y:S02]  /*7650*/  ISETP.GT.U32.AND P3, PT, R29.reuse, R12, PT ;  /* 0x0000000c1d00720c */ /* 0x040fe40003f64070 */
[----:B------:R-:W-:Y:S01]  /*7660*/  ISETP.GT.U32.AND P1, PT, R29, R11, PT ;  /* 0x0000000b1d00720c */ /* 0x000fe20003f24070 */
[--C-:B------:R-:W-:Y:S01]  /*7670*/  @!P2 IMAD.IADD R17, R17, 0x1, -R29.reuse ;  /* 0x000000011111a824 */ /* 0x100fe200078e0a1d */
[C---:B------:R-:W-:Y:S01]  /*7680*/  ISETP.GT.U32.AND P2, PT, R29.reuse, R10, PT ;  /* 0x0000000a1d00720c */ /* 0x040fe20003f44070 */
[--C-:B------:R-:W-:Y:S01]  /*7690*/  @!P4 IMAD.IADD R16, R16, 0x1, -R29.reuse ;  /* 0x000000011010c824 */ /* 0x100fe200078e0a1d */
[----:B------:R-:W-:Y:S01]  /*76a0*/  ISETP.GT.U32.AND P4, PT, R29, R9, PT ;  /* 0x000000091d00720c */ /* 0x000fe20003f84070 */
[----:B------:R-:W-:Y:S01]  /*76b0*/  @!P5 IMAD.IADD R15, R15, 0x1, -R29 ;  /* 0x000000010f0fd824 */ /* 0x000fe200078e0a1d */
[----:B--2---:R0:W-:Y:S04]  /*76c0*/  STL [R1+0xd18], R24 ;  /* 0x000d181801007387 */ /* 0x0041e80000100800 */
[----:B------:R-:W2:Y:S04]  /*76d0*/  LDL R25, [R1+0xb00] ;  /* 0x000b000001197983 */ /* 0x000ea80000100800 */
[----:B------:R-:W3:Y:S01]  /*76e0*/  LDL R26, [R1+0xb64] ;  /* 0x000b6400011a7983 */ /* 0x000ee20000100800 */
[----:B0-----:R-:W-:-:S03]  /*76f0*/  IMAD.MOV.U32 R24, RZ, RZ, 0x3f ;  /* 0x0000003fff187424 */ /* 0x001fc600078e00ff */
[----:B------:R-:W4:Y:S02]  /*7700*/  LDL R27, [R1+0xb6c] ;  /* 0x000b6c00011b7983 */ /* 0x000f240000100800 */
[----:B------:R-:W-:Y:S02]  /*7710*/  IADD3 R24, R24, c[0x0][0x180], RZ ;  /* 0x0000600018187a10 */ /* 0x000fe40007ffe0ff */
[----:B------:R-:W4:Y:S02]  /*7720*/  LDL R21, [R1+0xb68] ;  /* 0x000b680001157983 */ /* 0x000f240000100800 */
[----:B------:R-:W-:Y:S02]  /*7730*/  SHF.R.S32.HI R23, RZ, 0x1f, R24 ;  /* 0x0000001fff177819 */ /* 0x000fe40000011418 */
[----:B------:R0:W-:Y:S02]  /*7740*/  STL [R1+0xd04], R20 ;  /* 0x000d041401007387 */ /* 0x0001e40000100800 */
[----:B------:R-:W-:-:S02]  /*7750*/  LEA.HI R23, R23, R24, RZ, 0x6 ;  /* 0x0000001817177211 */ /* 0x000fc400078f30ff */
[----:B0-----:R-:W4:Y:S04]  /*7760*/  LDL R20, [R1+0xb4c] ;  /* 0x000b4c0001147983 */ /* 0x001f280000100800 */
[----:B------:R0:W-:Y:S04]  /*7770*/  STL [R1+0xd08], R19 ;  /* 0x000d081301007387 */ /* 0x0001e80000100800 */
[----:B0-----:R-:W4:Y:S04]  /*7780*/  LDL R19, [R1+0xb58] ;  /* 0x000b580001137983 */ /* 0x001f280000100800 */
[----:B------:R0:W-:Y:S04]  /*7790*/  STL [R1+0xd0c], R18 ;  /* 0x000d0c1201007387 */ /* 0x0001e80000100800 */
[----:B------:R-:W4:Y:S04]  /*77a0*/  LDL.LU R24, [R1+0xd18] ;  /* 0x000d180001187983 */ /* 0x000f280000300800 */
[----:B------:R-:W4:Y:S01]  /*77b0*/  LDL.LU R23, [R1+0xd14] ;  /* 0x000d140001177983 */ /* 0x000f220000300800 */
[----:B0-----:R-:W-:-:S02]  /*77c0*/  LOP3.LUT R18, R22, 0x10, R3, 0x78, !PT ;  /* 0x0000001016127812 */ /* 0x001fc400078e7803 */
[----:B------:R-:W-:Y:S02]  /*77d0*/  LOP3.LUT R22, R22, 0x30, R3, 0x78, !PT ;  /* 0x0000003016167812 */ /* 0x000fe400078e7803 */
[----:B------:R-:W4:Y:S01]  /*77e0*/  LDL.LU R3, [R1+0xd10] ;  /* 0x000d100001037983 */ /* 0x000f220000300800 */
        /* <DEDUP_REMOVED lines=22> */
[C---:B------:R-:W-:Y:S01]  /*7950*/  ISETP.GT.U32.AND P1, PT, R29.reuse, R10, PT ;  /* 0x0000000a1d00720c */ /* 0x040fe20003f24070 */
[--C-:B------:R-:W-:Y:S01]  /*7960*/  @!P2 IMAD.IADD R2, R2, 0x1, -R29.reuse ;  /* 0x000000010202a824 */ /* 0x100fe200078e0a1d */
[C---:B------:R-:W-:Y:S01]  /*7970*/  ISETP.GT.U32.AND P2, PT, R29.reuse, R9, PT ;  /* 0x000000091d00720c */ /* 0x040fe20003f44070 */
        /* <DEDUP_REMOVED lines=14> */
[----:B------:R-:W-:Y:S01]  /*7a60*/  @!P4 IMAD.IADD R8, R8, 0x1, -R29 ;  /* 0x000000010808c824 */ /* 0x000fe200078e0a1d */
[----:B------:R-:W-:Y:S01]  /*7a70*/  ISETP.GT.U32.AND P4, PT, R29, R28, PT ;  /* 0x0000001c1d00720c */ /* 0x000fe20003f84070 */
[----:B------:R-:W4:Y:S04]  /*7a80*/  LDL R22, [R1+0xb60] ;  /* 0x000b600001167983 */ /* 0x000f280000100800 */
[----:B------:R-:W0:Y:S02]  /*7a90*/  S2R R29, SR_TID.X ;  /* 0x00000000001d7919 */ /* 0x000e240000002100 */
[----:B0-----:R-:W-:-:S05]  /*7aa0*/  IMAD.SHL.U32 R29, R29, 0x40, RZ ;  /* 0x000000401d1d7824 */ /* 0x001fca00078e00ff */
[----:B------:R-:W-:Y:S02]  /*7ab0*/  LOP3.LUT R18, R18, 0x400, R29, 0xf8, !PT ;  /* 0x0000040012127812 */ /* 0x000fe400078ef81d */
[----:B------:R-:W-:-:S05]  /*7ac0*/  IABS R29, c[0x0][0x17c] ;  /* 0x00005f00001d7a13 */ /* 0x000fca0000000000 */
[--C-:B------:R-:W-:Y:S02]  /*7ad0*/  @!P5 IMAD.IADD R7, R7, 0x1, -R29.reuse ;  /* 0x000000010707d824 */ /* 0x100fe400078e0a1d */
[--C-:B------:R-:W-:Y:S02]  /*7ae0*/  @!P0 IMAD.IADD R6, R6, 0x1, -R29.reuse ;  /* 0x0000000106068824 */ /* 0x100fe400078e0a1d */
[--C-:B------:R-:W-:Y:S02]  /*7af0*/  @!P3 IMAD.IADD R5, R5, 0x1, -R29.reuse ;  /* 0x000000010505b824 */ /* 0x100fe400078e0a1d */
[--C-:B------:R-:W-:Y:S02]  /*7b00*/  @!P1 IMAD.IADD R4, R4, 0x1, -R29.reuse ;  /* 0x0000000104049824 */ /* 0x100fe400078e0a1d */
[----:B------:R-:W-:Y:S01]  /*7b10*/  @!P4 IMAD.IADD R28, R28, 0x1, -R29 ;  /* 0x000000011c1cc824 */ /* 0x000fe200078e0a1d */
[----:B--2---:R-:W-:Y:S02]  /*7b20*/  ISETP.GE.AND P3, PT, R25, RZ, PT ;  /* 0x000000ff1900720c */ /* 0x004fe40003f66270 */
[----:B------:R-:W2:Y:S01]  /*7b30*/  LDL R25, [R1+0xb50] ;  /* 0x000b500001197983 */ /* 0x000ea20000100800 */
[----:B---3--:R-:W-:-:S03]  /*7b40*/  ISETP.GE.AND P4, PT, R26, RZ, PT ;  /* 0x000000ff1a00720c */ /* 0x008fc60003f86270 */
[----:B------:R-:W3:Y:S01]  /*7b50*/  LDL R26, [R1+0xb44] ;  /* 0x000b4400011a7983 */ /* 0x000ee20000100800 */
[----:B----4-:R-:W-:-:S03]  /*7b60*/  ISETP.GE.AND P1, PT, R20, RZ, PT ;  /* 0x000000ff1400720c */ /* 0x010fc60003f26270 */
[----:B------:R-:W4:Y:S01]  /*7b70*/  LDL R20, [R1+0xb48] ;  /* 0x000b480001147983 */ /* 0x000f220000100800 */
[----:B------:R-:W-:Y:S02]  /*7b80*/  ISETP.GE.AND P5, PT, R23, RZ, PT ;  /* 0x000000ff1700720c */ /* 0x000fe40003fa6270 */
[----:B------:R-:W-:Y:S01]  /*7b90*/  ISETP.GE.AND P0, PT, R24, RZ, PT ;  /* 0x000000ff1800720c */ /* 0x000fe20003f06270 */
[----:B------:R-:W2:Y:S04]  /*7ba0*/  LDL R23, [R1+0xb5c] ;  /* 0x000b5c0001177983 */ /* 0x000ea80000100800 */
[----:B------:R-:W2:Y:S04]  /*7bb0*/  LDL R24, [R1+0xb54] ;  /* 0x000b540001187983 */ /* 0x000ea80000100800 */
[----:B------:R-:W2:Y:S02]  /*7bc0*/  LDL.LU R18, [R1+0x74] ;  /* 0x0000740001127983 */ /* 0x000ea40000300800 */
[----:B------:R-:W-:Y:S01]  /*7bd0*/  @!P5 IMAD.MOV R3, RZ, RZ, -R3 ;  /* 0x000000ffff03d224 */ /* 0x000fe200078e0a03 */
[----:B------:R-:W-:-:S02]  /*7be0*/  ISETP.GE.AND P5, PT, R27, RZ, PT ;  /* 0x000000ff1b00720c */ /* 0x000fc40003fa6270 */
[----:B------:R-:W3:Y:S04]  /*7bf0*/  LDL R27, [R1+0xb3c] ;  /* 0x000b3c00011b7983 */ /* 0x000ee80000100800 */
[----:B------:R0:W-:Y:S04]  /*7c00*/  STL [R1+0x1e4], R3 ;  /* 0x0001e40301007387 */ /* 0x0001e80000100800 */
[----:B0-----:R-:W3:Y:S01]  /*7c10*/  LDL.LU R3, [R1+0x70] ;  /* 0x0000700001037983 */ /* 0x001ee20000300800 */
[----:B--2---:R-:W-:Y:S01]  /*7c20*/  @!P0 IMAD.MOV R18, RZ, RZ, -R18 ;  /* 0x000000ffff128224 */ /* 0x004fe200078e0a12 */
[----:B------:R-:W-:-:S02]  /*7c30*/  ISETP.GE.AND P0, PT, R21, RZ, PT ;  /* 0x000000ff1500720c */ /* 0x000fc40003f06270 */
[----:B------:R-:W2:Y:S04]  /*7c40*/  LDL R21, [R1+0xb40] ;  /* 0x000b400001157983 */ /* 0x000ea80000100800 */
[----:B------:R0:W-:Y:S04]  /*7c50*/  STL [R1+0x1e0], R18 ;  /* 0x0001e01201007387 */ /* 0x0001e80000100800 */
[----:B0-----:R-:W2:Y:S01]  /*7c60*/  LDL.LU R18, [R1+0x6c] ;  /* 0x00006c0001127983 */ /* 0x001ea20000300800 */
[----:B---3--:R-:W-:Y:S01]  /*7c70*/  @!P3 IMAD.MOV R3, RZ, RZ, -R3 ;  /* 0x000000ffff03b224 */ /* 0x008fe200078e0a03 */
[----:B------:R-:W-:-:S02]  /*7c80*/  ISETP.GE.AND P3, PT, R22, RZ, PT ;  /* 0x000000ff1600720c */ /* 0x000fc40003f66270 */
[----:B------:R-:W3:Y:S04]  /*7c90*/  LDL R22, [R1+0xb34] ;  /* 0x000b340001167983 */ /* 0x000ee80000100800 */
[----:B------:R0:W-:Y:S04]  /*7ca0*/  STL [R1+0x1dc], R3 ;  /* 0x0001dc0301007387 */ /* 0x0001e80000100800 */
[----:B0-----:R-:W3:Y:S01]  /*7cb0*/  LDL.LU R3, [R1+0x68] ;  /* 0x0000680001037983 */ /* 0x001ee20000300800 */
[----:B------:R-:W-:Y:S01]  /*7cc0*/  @!P2 IMAD.IADD R2, R2, 0x1, -R29 ;  /* 0x000000010202a824 */ /* 0x000fe200078e0a1d */
[----:B------:R-:W-:Y:S01]  /*7cd0*/  ISETP.GE.AND P2, PT, R19, RZ, PT ;  /* 0x000000ff1300720c */ /* 0x000fe20003f46270 */
        /* <DEDUP_REMOVED lines=16> */
[----:B----4-:R-:W-:-:S02]  /*7de0*/  ISETP.GE.AND P5, PT, R20, RZ, PT ;  /* 0x000000ff1400720c */ /* 0x010fc40003fa6270 */
[----:B------:R-:W3:Y:S04]  /*7df0*/  LDL R20, [R1+0xb24] ;  /* 0x000b240001147983 */ /* 0x000ee80000100800 */
[----:B------:R0:W-:Y:S04]  /*7e00*/  STL [R1+0x1cc], R3 ;  /* 0x0001cc0301007387 */ /* 0x0001e80000100800 */
[----:B0-----:R-:W4:Y:S01]  /*7e10*/  LDL.LU R3, [R1+0x58] ;  /* 0x0000580001037983 */ /* 0x001f220000300800 */
[----:B--2---:R-:W-:Y:S01]  /*7e20*/  @!P0 IMAD.MOV R18, RZ, RZ, -R18 ;  /* 0x000000ffff128224 */ /* 0x004fe200078e0a12 */
[----:B------:R-:W-:-:S02]  /*7e30*/  ISETP.GE.AND P0, PT, R26, RZ, PT ;  /* 0x000000ff1a00720c */ /* 0x000fc40003f06270 */
[----:B------:R-:W2:Y:S04]  /*7e40*/  LDL R26, [R1+0xb28] ;  /* 0x000b2800011a7983 */ /* 0x000ea80000100800 */
[----:B------:R0:W-:Y:S04]  /*7e50*/  STL [R1+0x1c4], R18 ;  /* 0x0001c41201007387 */ /* 0x0001e80000100800 */
[----:B0-----:R-:W2:Y:S01]  /*7e60*/  LDL.LU R18, [R1+0x54] ;  /* 0x0000540001127983 */ /* 0x001ea20000300800 */
[----:B----4-:R-:W-:Y:S01]  /*7e70*/  @!P3 IMAD.MOV R3, RZ, RZ, -R3 ;  /* 0x000000ffff03b224 */ /* 0x010fe200078e0a03 */
[----:B------:R-:W-:-:S02]  /*7e80*/  ISETP.GE.AND P3, PT, R27, RZ, PT ;  /* 0x000000ff1b00720c */ /* 0x000fc40003f66270 */
[----:B------:R-:W4:Y:S04]  /*7e90*/  LDL R27, [R1+0xb1c] ;  /* 0x000b1c00011b7983 */ /* 0x000f280000100800 */
        /* <DEDUP_REMOVED lines=341> */
[----:B0-----:R-:W4:Y:S04]  /*93f0*/  LDL.LU R3, [R1+0x138] ;  /* 0x0001380001037983 */ /* 0x001f280000300800 */
[----:B------:R-:W3:Y:S01]  /*9400*/  LDL.LU R19, [R1+0x140] ;  /* 0x0001400001137983 */ /* 0x000ee20000300800 */
[----:B--2---:R-:W-:Y:S01]  /*9410*/  @!P4 IMAD.MOV R18, RZ, RZ, -R18 ;  /* 0x000000ffff12c224 */ /* 0x004fe200078e0a12 */
[----:B------:R-:W-:-:S04]  /*9420*/  ISETP.GE.AND P4, PT, R25, RZ, PT ;  /* 0x000000ff1900720c */ /* 0x000fc80003f86270 */
[----:B------:R-:W-:Y:S04]  /*9430*/  STL [R1+0x5c], R18 ;  /* 0x00005c1201007387 */ /* 0x000fe80000100800 */
[----:B------:R-:W2:Y:S01]  /*9440*/  LDL R25, [R1+0xa04] ;  /* 0x000a040001197983 */ /* 0x000ea20000100800 */
[----:B----4-:R-:W-:-:S05]  /*9450*/  @!P5 IMAD.MOV R3, RZ, RZ, -R3 ;  /* 0x000000ffff03d224 */ /* 0x010fca00078e0a03 */
[----:B------:R0:W-:Y:S04]  /*9460*/  STL [R1+0x58], R3 ;  /* 0x0000580301007387 */ /* 0x0001e80000100800 */
[----:B0-----:R-:W4:Y:S01]  /*9470*/  LDL.LU R3, [R1+0x148] ;  /* 0x0001480001037983 */ /* 0x001f220000300800 */
[----:B---3--:R-:W-:Y:S01]  /*9480*/  @!P0 IMAD.MOV R19, RZ, RZ, -R19 ;  /* 0x000000ffff138224 */ /* 0x008fe200078e0a13 */
[----:B------:R-:W-:Y:S02]  /*9490*/  ISETP.GE.AND P0, PT, R26, RZ, PT ;  /* 0x000000ff1a00720c */ /* 0x000fe40003f06270 */
[----:B------:R-:W3:Y:S04]  /*94a0*/  LDL R18, [R1+0xa00] ;  /* 0x000a000001127983 */ /* 0x000ee80000100800 */
[----:B------:R0:W-:Y:S01]  /*94b0*/  STL [R1+0x54], R19 ;  /* 0x0000541301007387 */ /* 0x0001e20000100800 */
[----:B------:R-:W-:-:S03]  /*94c0*/  ISETP.GE.AND P5, PT, R20, RZ, PT ;  /* 0x000000ff1400720c */ /* 0x000fc60003fa6270 */
[----:B0-----:R-:W2:Y:S04]  /*94d0*/  LDL.LU R19, [R1+0x130] ;  /* 0x0001300001137983 */ /* 0x001ea80000300800 */
[----:B------:R-:W2:Y:S01]  /*94e0*/  LDL R26, [R1+0x9fc] ;  /* 0x0009fc00011a7983 */ /* 0x000ea20000100800 */
[----:B----4-:R-:W-:Y:S01]  /*94f0*/  @!P3 IMAD.MOV R3, RZ, RZ, -R3 ;  /* 0x000000ffff03b224 */ /* 0x010fe200078e0a03 */
[----:B------:R-:W-:-:S04]  /*9500*/  ISETP.GE.AND P3, PT, R27, RZ, PT ;  /* 0x000000ff1b00720c */ /* 0x000fc80003f66270 */
[----:B------:R0:W-:Y:S04]  /*9510*/  STL [R1+0x50], R3 ;  /* 0x0000500301007387 */ /* 0x0001e80000100800 */
[----:B0-----:R-:W4:Y:S04]  /*9520*/  LDL.LU R3, [R1+0xe8] ;  /* 0x0000e80001037983 */ /* 0x001f280000300800 */
[----:B------:R-:W3:Y:S04]  /*9530*/  LDL R27, [R1+0x9f8] ;  /* 0x0009f800011b7983 */ /* 0x000ee80000100800 */
[----:B------:R-:W3:Y:S01]  /*9540*/  LDL.LU R20, [R1+0xf8] ;  /* 0x0000f80001147983 */ /* 0x000ee20000300800 */
[----:B--2---:R-:W-:-:S05]  /*9550*/  @!P1 IMAD.MOV R19, RZ, RZ, -R19 ;  /* 0x000000ffff139224 */ /* 0x004fca00078e0a13 */
[----:B------:R0:W-:Y:S04]  /*9560*/  STL [R1+0x4c], R19 ;  /* 0x00004c1301007387 */ /* 0x0001e80000100800 */
[----:B0-----:R-:W2:Y:S01]  /*9570*/  LDL R19, [R1+0x9f4] ;  /* 0x0009f40001137983 */ /* 0x001ea20000100800 */
[----:B----4-:R-:W-:Y:S01]  /*9580*/  @!P2 IMAD.MOV R3, RZ, RZ, -R3 ;  /* 0x000000ffff03a224 */ /* 0x010fe200078e0a03 */
[----:B------:R-:W-:-:S04]  /*9590*/  ISETP.GE.AND P2, PT, R22, RZ, PT ;  /* 0x000000ff1600720c */ /* 0x000fc80003f46270 */
[----:B------:R0:W-:Y:S01]  /*95a0*/  STL [R1+0x48], R3 ;  /* 0x0000480301007387 */ /* 0x0001e20000100800 */
[----:B---3--:R-:W-:-:S03]  /*95b0*/  @!P4 IMAD.MOV R20, RZ, RZ, -R20 ;  /* 0x000000ffff14c224 */ /* 0x008fc600078e0a14 */
[----:B0-----:R-:W3:Y:S04]  /*95c0*/  LDL.LU R3, [R1+0x100] ;  /* 0x0001000001037983 */ /* 0x001ee80000300800 */
[----:B------:R0:W-:Y:S04]  /*95d0*/  STL [R1+0x44], R20 ;  /* 0x0000441401007387 */ /* 0x0001e80000100800 */
[----:B0-----:R-:W4:Y:S04]  /*95e0*/  LDL R20, [R1+0x9f0] ;  /* 0x0009f00001147983 */ /* 0x001f280000100800 */
[----:B------:R-:W2:Y:S01]  /*95f0*/  LDL.LU R22, [R1+0x108] ;  /* 0x0001080001167983 */ /* 0x000ea20000300800 */
[----:B------:R-:W-:-:S03]  /*9600*/  ISETP.GE.AND P1, PT, R21, RZ, PT ;  /* 0x000000ff1500720c */ /* 0x000fc60003f26270 */
[----:B------:R-:W4:Y:S01]  /*9610*/  LDL R21, [R1+0x9ec] ;  /* 0x0009ec0001157983 */ /* 0x000f220000100800 */
[----:B---3--:R-:W-:Y:S01]  /*9620*/  @!P5 IMAD.MOV R3, RZ, RZ, -R3 ;  /* 0x000000ffff03d224 */ /* 0x008fe200078e0a03 */
[----:B------:R-:W-:Y:S02]  /*9630*/  ISETP.GE.AND P5, PT, R24, RZ, PT ;  /* 0x000000ff1800720c */ /* 0x000fe40003fa6270 */
[----:B------:R-:W3:Y:S04]  /*9640*/  LDL R24, [R1+0x9e8] ;  /* 0x0009e80001187983 */ /* 0x000ee80000100800 */
[----:B------:R0:W-:Y:S04]  /*9650*/  STL [R1+0x40], R3 ;  /* 0x0000400301007387 */ /* 0x0001e80000100800 */
[----:B0-----:R-:W3:Y:S01]  /*9660*/  LDL.LU R3, [R1+0xf0] ;  /* 0x0000f00001037983 */ /* 0x001ee20000300800 */
[----:B--2---:R-:W-:Y:S01]  /*9670*/  @!P0 IMAD.MOV R22, RZ, RZ, -R22 ;  /* 0x000000ffff168224 */ /* 0x004fe200078e0a16 */
[----:B------:R-:W-:-:S04]  /*9680*/  ISETP.GE.AND P0, PT, R25, RZ, PT ;  /* 0x000000ff1900720c */ /* 0x000fc80003f06270 */
[----:B------:R0:W-:Y:S04]  /*9690*/  STL [R1+0x3c], R22 ;  /* 0x00003c1601007387 */ /* 0x0001e80000100800 */
[----:B0-----:R-:W2:Y:S04]  /*96a0*/  LDL R22, [R1+0x9e4] ;  /* 0x0009e40001167983 */ /* 0x001ea80000100800 */
[----:B------:R-:W2:Y:S01]  /*96b0*/  LDL.LU R25, [R1+0x34] ;  /* 0x0000340001197983 */ /* 0x000ea20000300800 */
[----:B------:R-:W-:-:S03]  /*96c0*/  ISETP.GE.AND P4, PT, R23, RZ, PT ;  /* 0x000000ff1700720c */ /* 0x000fc60003f86270 */
[----:B------:R-:W4:Y:S01]  /*96d0*/  LDL R23, [R1+0x9e0] ;  /* 0x0009e00001177983 */ /* 0x000f220000100800 */
[----:B---3--:R-:W-:Y:S01]  /*96e0*/  @!P3 IMAD.MOV R3, RZ, RZ, -R3 ;  /* 0x000000ffff03b224 */ /* 0x008fe200078e0a03 */
[----:B------:R-:W-:Y:S02]  /*96f0*/  ISETP.GE.AND P3, PT, R18, RZ, PT ;  /* 0x000000ff1200720c */ /* 0x000fe40003f66270 */
[----:B------:R-:W3:Y:S04]  /*9700*/  LDL.LU R18, [R1+0x30] ;  /* 0x0000300001127983 */ /* 0x000ee80000300800 */
[----:B------:R0:W-:Y:S04]  /*9710*/  STL [R1+0x38], R3 ;  /* 0x0000380301007387 */ /* 0x0001e80000100800 */
[----:B0-----:R-:W4:Y:S01]  /*9720*/  LDL R3, [R1+0x9dc] ;  /* 0x0009dc0001037983 */ /* 0x001f220000100800 */
[----:B--2---:R-:W-:Y:S01]  /*9730*/  @!P1 IMAD.MOV R25, RZ, RZ, -R25 ;  /* 0x000000ffff199224 */ /* 0x004fe200078e0a19 */
[----:B------:R-:W-:-:S04]  /*9740*/  ISETP.GE.AND P1, PT, R26, RZ, PT ;  /* 0x000000ff1a00720c */ /* 0x000fc80003f26270 */
[----:B------:R0:W-:Y:S04]  /*9750*/  STL [R1+0x34], R25 ;  /* 0x0000341901007387 */ /* 0x0001e80000100800 */
[----:B0-----:R-:W2:Y:S04]  /*9760*/  LDL R25, [R1+0x9d8] ;  /* 0x0009d80001197983 */ /* 0x001ea80000100800 */
[----:B------:R-:W2:Y:S01]  /*9770*/  LDL.LU R26, [R1+0x2c] ;  /* 0x00002c00011a7983 */ /* 0x000ea20000300800 */
[----:B---3--:R-:W-:Y:S01]  /*9780*/  @!P2 IMAD.MOV R18, RZ, RZ, -R18 ;  /* 0x000000ffff12a224 */ /* 0x008fe200078e0a12 */
[----:B------:R-:W-:-:S02]  /*9790*/  ISETP.GE.AND P2, PT, R27, RZ, PT ;  /* 0x000000ff1b00720c */ /* 0x000fc40003f46270 */
        /* <DEDUP_REMOVED lines=8> */
[----:B------:R-:W-:-:S03]  /*9820*/  @!P6 IMAD.IADD R0, R0, 0x1, -R29 ;  /* 0x000000010000e824 */ /* 0x000fc600078e0a1d */
[----:B------:R-:W2:Y:S01]  /*9830*/  LDL R29, [R1+0x9cc] ;  /* 0x0009cc00011d7983 */ /* 0x000ea20000100800 */
[----:B---3--:R-:W-:Y:S01]  /*9840*/  @!P5 IMAD.MOV R18, RZ, RZ, -R18 ;  /* 0x000000ffff12d224 */ /* 0x008fe200078e0a12 */
[----:B----4-:R-:W-:-:S04]  /*9850*/  ISETP.GE.AND P5, PT, R20, RZ, PT ;  /* 0x000000ff1400720c */ /* 0x010fc80003fa6270 */
[----:B------:R0:W-:Y:S04]  /*9860*/  STL [R1+0x28], R18 ;  /* 0x0000281201007387 */ /* 0x0001e80000100800 */
[----:B0-----:R-:W3:Y:S04]  /*9870*/  LDL.LU R18, [R1+0xd0c] ;  /* 0x000d0c0001127983 */ /* 0x001ee80000300800 */
[----:B------:R-:W4:Y:S01]  /*9880*/  LDL.LU R20, [R1+0x20] ;  /* 0x0000200001147983 */ /* 0x000f220000300800 */
[----:B--2---:R-:W-:Y:S01]  /*9890*/  @!P0 IMAD.MOV R19, RZ, RZ, -R19 ;  /* 0x000000ffff138224 */ /* 0x004fe200078e0a13 */
[----:B------:R-:W-:-:S04]  /*98a0*/  ISETP.GE.AND P0, PT, R21, RZ, PT ;  /* 0x000000ff1500720c */ /* 0x000fc80003f06270 */
[----:B------:R0:W-:Y:S04]  /*98b0*/  STL [R1+0x24], R19 ;  /* 0x0000241301007387 */ /* 0x0001e80000100800 */
[----:B0-----:R-:W2:Y:S04]  /*98c0*/  LDL.LU R19, [R1+0xd08] ;  /* 0x000d080001137983 */ /* 0x001ea80000300800 */
[----:B------:R-:W2:Y:S01]  /*98d0*/  LDL.LU R21, [R1+0x1c] ;  /* 0x00001c0001157983 */ /* 0x000ea20000300800 */
[----:B----4-:R-:W-:Y:S01]  /*98e0*/  @!P3 IMAD.MOV R20, RZ, RZ, -R20 ;  /* 0x000000ffff14b224 */ /* 0x010fe200078e0a14 */
[----:B------:R-:W-:-:S04]  /*98f0*/  ISETP.GE.AND P3, PT, R24, RZ, PT ;  /* 0x000000ff1800720c */ /* 0x000fc80003f66270 */
[----:B------:R0:W-:Y:S04]  /*9900*/  STL [R1+0x20], R20 ;  /* 0x0000201401007387 */ /* 0x0001e80000100800 */
[----:B0-----:R-:W4:Y:S04]  /*9910*/  LDL.LU R20, [R1+0xd04] ;  /* 0x000d040001147983 */ /* 0x001f280000300800 */
[----:B------:R-:W3:Y:S01]  /*9920*/  LDL.LU R24, [R1+0x18] ;  /* 0x0000180001187983 */ /* 0x000ee20000300800 */
[----:B--2---:R-:W-:Y:S01]  /*9930*/  @!P1 IMAD.MOV R21, RZ, RZ, -R21 ;  /* 0x000000ffff159224 */ /* 0x004fe200078e0a15 */
[----:B------:R-:W-:-:S04]  /*9940*/  ISETP.GE.AND P1, PT, R22, RZ, PT ;  /* 0x000000ff1600720c */ /* 0x000fc80003f26270 */
[----:B------:R0:W-:Y:S04]  /*9950*/  STL [R1+0x1c], R21 ;  /* 0x00001c1501007387 */ /* 0x0001e80000100800 */
[----:B0-----:R-:W2:Y:S04]  /*9960*/  LDL.LU R21, [R1+0xd00] ;  /* 0x000d000001157983 */ /* 0x001ea80000300800 */
[----:B------:R-:W2:Y:S01]  /*9970*/  LDL.LU R22, [R1+0x14] ;  /* 0x0000140001167983 */ /* 0x000ea20000300800 */
[----:B---3--:R-:W-:Y:S01]  /*9980*/  @!P2 IMAD.MOV R24, RZ, RZ, -R24 ;  /* 0x000000ffff18a224 */ /* 0x008fe200078e0a18 */
[----:B------:R-:W-:-:S04]  /*9990*/  ISETP.GE.AND P2, PT, R23, RZ, PT ;  /* 0x000000ff1700720c */ /* 0x000fc80003f46270 */
[----:B------:R0:W-:Y:S04]  /*99a0*/  STL [R1+0x18], R24 ;  /* 0x0000181801007387 */ /* 0x0001e80000100800 */
[----:B0-----:R-:W3:Y:S04]  /*99b0*/  LDL R24, [R1+0x9c0] ;  /* 0x0009c00001187983 */ /* 0x001ee80000100800 */
        /* <DEDUP_REMOVED lines=9> */
[----:B0-----:R-:W3:Y:S04]  /*9a50*/  LDL.LU R23, [R1+0xcf8] ;  /* 0x000cf80001177983 */ /* 0x001ee80000300800 */
[----:B------:R-:W3:Y:S01]  /*9a60*/  LDL.LU R25, [R1+0x8] ;  /* 0x0000080001197983 */ /* 0x000ee20000300800 */
[----:B--2---:R-:W-:Y:S01]  /*9a70*/  @!P0 IMAD.MOV R3, RZ, RZ, -R3 ;  /* 0x000000ffff038224 */ /* 0x004fe200078e0a03 */
[----:B------:R-:W-:-:S04]  /*9a80*/  ISETP.GE.AND P0, PT, R27, RZ, PT ;  /* 0x000000ff1b00720c */ /* 0x000fc80003f06270 */
[----:B------:R0:W-:Y:S04]  /*9a90*/  STL [R1+0xc], R3 ;  /* 0x00000c0301007387 */ /* 0x0001e80000100800 */
[----:B0-----:R-:W2:Y:S04]  /*9aa0*/  LDL R3, [R1+0x9b8] ;  /* 0x0009b80001037983 */ /* 0x001ea80000100800 */
[----:B------:R-:W2:Y:S01]  /*9ab0*/  LDL.LU R27, [R1+0x4] ;  /* 0x00000400011b7983 */ /* 0x000ea20000300800 */
[----:B---3--:R-:W-:Y:S01]  /*9ac0*/  @!P3 IMAD.MOV R25, RZ, RZ, -R25 ;  /* 0x000000ffff19b224 */ /* 0x008fe200078e0a19 */
[----:B------:R-:W-:-:S04]  /*9ad0*/  ISETP.GE.AND P3, PT, R26, RZ, PT ;  /* 0x000000ff1a00720c */ /* 0x000fc80003f66270 */
[----:B------:R0:W-:Y:S04]  /*9ae0*/  STL [R1+0x8], R25 ;  /* 0x0000081901007387 */ /* 0x0001e80000100800 */
[----:B0-----:R-:W3:Y:S04]  /*9af0*/  LDL.LU R25, [R1+0xcf4] ;  /* 0x000cf40001197983 */ /* 0x001ee80000300800 */
[----:B------:R-:W3:Y:S01]  /*9b00*/  LDL.LU R26, [R1] ;  /* 0x00000000011a7983 */ /* 0x000ee20000300800 */
[----:B--2---:R-:W-:-:S05]  /*9b10*/  @!P1 IMAD.MOV R27, RZ, RZ, -R27 ;  /* 0x000000ffff1b9224 */ /* 0x004fca00078e0a1b */
[----:B------:R0:W-:Y:S04]  /*9b20*/  STL [R1+0x4], R27 ;  /* 0x0000041b01007387 */ /* 0x0001e80000100800 */
[----:B0-----:R-:W2:Y:S01]  /*9b30*/  LDL.LU R27, [R1+0xcf0] ;  /* 0x000cf000011b7983 */ /* 0x001ea20000300800 */
[----:B------:R-:W-:Y:S01]  /*9b40*/  ISETP.GE.AND P1, PT, R29, RZ, PT ;  /* 0x000000ff1d00720c */ /* 0x000fe20003f26270 */
[----:B---3--:R-:W-:Y:S02]  /*9b50*/  @!P2 IMAD.MOV R26, RZ, RZ, -R26 ;  /* 0x000000ffff1aa224 */ /* 0x008fe400078e0a1a */
[----:B--2---:R-:W-:Y:S02]  /*9b60*/  IMAD.MOV.U32 R29, RZ, RZ, R27 ;  /* 0x000000ffff1d7224 */ /* 0x004fe400078e001b */
[----:B------:R-:W2:Y:S04]  /*9b70*/  LDL R27, [R1+0x9c8] ;  /* 0x0009c800011b7983 */ /* 0x000ea80000100800 */
[----:B------:R0:W-:Y:S04]  /*9b80*/  STL [R1], R26 ;  /* 0x0000001a01007387 */ /* 0x0001e80000100800 */
[----:B0-----:R-:W3:Y:S01]  /*9b90*/  LDL.LU R26, [R1+0xcec] ;  /* 0x000cec00011a7983 */ /* 0x001ee20000300800 */
[----:B--2---:R-:W-:Y:S01]  /*9ba0*/  ISETP.GE.AND P2, PT, R27, RZ, PT ;  /* 0x000000ff1b00720c */ /* 0x004fe20003f46270 */
[----:B---3--:R-:W-:-:S02]  /*9bb0*/  IMAD.MOV.U32 R27, RZ, RZ, R26 ;  /* 0x000000ffff1b7224 */ /* 0x008fc400078e001a */
[----:B------:R-:W2:Y:S01]  /*9bc0*/  LDL R26, [R1+0x9c4] ;  /* 0x0009c400011a7983 */ /* 0x000ea20000100800 */
[----:B------:R-:W-:Y:S02]  /*9bd0*/  @!P4 IMAD.MOV R29, RZ, RZ, -R29 ;  /* 0x000000ffff1dc224 */ /* 0x000fe400078e0a1d */
[----:B------:R-:W-:-:S03]  /*9be0*/  @!P5 IMAD.MOV R27, RZ, RZ, -R27 ;  /* 0x000000ffff1bd224 */ /* 0x000fc600078e0a1b */
[----:B------:R0:W-:Y:S01]  /*9bf0*/  STL [R1+0xc58], R29 ;  /* 0x000c581d01007387 */ /* 0x0001e20000100800 */
[----:B------:R-:W-:-:S03]  /*9c00*/  ISETP.GE.AND P5, PT, R24, RZ, PT ;  /* 0x000000ff1800720c */ /* 0x000fc60003fa6270 */
[----:B0-----:R-:W3:Y:S01]  /*9c10*/  LDL R29, [R1+0x9b4] ;  /* 0x0009b400011d7983 */ /* 0x001ee20000100800 */
[----:B--2---:R-:W-:-:S03]  /*9c20*/  ISETP.GE.AND P4, PT, R26, RZ, PT ;  /* 0x000000ff1a00720c */ /* 0x004fc60003f86270 */
[----:B------:R-:W2:Y:S04]  /*9c30*/  LDL R26, [R1+0x9a8] ;  /* 0x0009a800011a7983 */ /* 0x000ea80000100800 */
[----:B------:R0:W-:Y:S04]  /*9c40*/  STL [R1+0xc5c], R27 ;  /* 0x000c5c1b01007387 */ /* 0x0001e80000100800 */
[----:B0-----:R-:W2:Y:S04]  /*9c50*/  LDL R27, [R1+0x9bc] ;  /* 0x0009bc00011b7983 */ /* 0x001ea80000100800 */
[----:B------:R-:W3:Y:S01]  /*9c60*/  LDL.LU R24, [R1+0xce8] ;  /* 0x000ce80001187983 */ /* 0x000ee20000300800 */
[----:B------:R-:W-:-:S02]  /*9c70*/  @!P0 IMAD.MOV R25, RZ, RZ, -R25 ;  /* 0x000000ffff198224 */ /* 0x000fc400078e0a19 */
[----:B------:R-:W-:-:S03]  /*9c80*/  @!P1 IMAD.MOV R23, RZ, RZ, -R23 ;  /* 0x000000ffff179224 */ /* 0x000fc600078e0a17 */
[----:B------:R0:W-:Y:S04]  /*9c90*/  STL [R1+0xc60], R25 ;  /* 0x000c601901007387 */ /* 0x0001e80000100800 */
[----:B0-----:R-:W4:Y:S01]  /*9ca0*/  LDL R25, [R1+0x9a4] ;  /* 0x0009a40001197983 */ /* 0x001f220000100800 */
[----:B--2---:R-:W-:-:S03]  /*9cb0*/  ISETP.GE.AND P0, PT, R27, RZ, PT ;  /* 0x000000ff1b00720c */ /* 0x004fc60003f06270 */
[----:B------:R-:W2:Y:S01]  /*9cc0*/  LDL R27, [R1+0x9a0] ;  /* 0x0009a000011b7983 */ /* 0x000ea20000100800 */
[----:B---3--:R-:W-:Y:S01]  /*9cd0*/  @!P3 IMAD.MOV R24, RZ, RZ, -R24 ;  /* 0x000000ffff18b224 */ /* 0x008fe200078e0a18 */
[----:B------:R-:W-:-:S04]  /*9ce0*/  ISETP.GE.AND P3, PT, R3, RZ, PT ;  /* 0x000000ff0300720c */ /* 0x000fc80003f66270 */
[----:B------:R0:W-:Y:S04]  /*9cf0*/  STL [R1+0xc64], R24 ;  /* 0x000c641801007387 */ /* 0x0001e80000100800 */
[----:B------:R-:W3:Y:S04]  /*9d00*/  LDL R3, [R1+0x99c] ;  /* 0x00099c0001037983 */ /* 0x000ee80000100800 */
[----:B0-----:R-:W2:Y:S04]  /*9d10*/  LDL R24, [R1+0x9ac] ;  /* 0x0009ac0001187983 */ /* 0x001ea80000100800 */
[----:B------:R0:W-:Y:S04]  /*9d20*/  STL [R1+0xc68], R23 ;  /* 0x000c681701007387 */ /* 0x0001e80000100800 */
[----:B0-----:R-:W2:Y:S01]  /*9d30*/  LDL R23, [R1+0x9b0] ;  /* 0x0009b00001177983 */ /* 0x001ea20000100800 */
[----:B------:R-:W-:-:S02]  /*9d40*/  @!P2 IMAD.MOV R22, RZ, RZ, -R22 ;  /* 0x000000ffff16a224 */ /* 0x000fc400078e0a16 */
[----:B------:R-:W-:Y:S01]  /*9d50*/  @!P4 IMAD.MOV R21, RZ, RZ, -R21 ;  /* 0x000000ffff15c224 */ /* 0x000fe200078e0a15 */
[----:B------:R-:W-:Y:S02]  /*9d60*/  ISETP.GE.AND P1, PT, R29, RZ, PT ;  /* 0x000000ff1d00720c */ /* 0x000fe40003f26270 */
[----:B------:R-:W3:Y:S01]  /*9d70*/  LDL R29, [R1+0x998] ;  /* 0x00099800011d7983 */ /* 0x000ee20000100800 */
[----:B----4-:R-:W-:-:S03]  /*9d80*/  @!P5 IMAD.MOV R20, RZ, RZ, -R20 ;  /* 0x000000ffff14d224 */ /* 0x010fc600078e0a14 */
[----:B------:R0:W-:Y:S04]  /*9d90*/  STL [R1+0xc6c], R22 ;  /* 0x000c6c1601007387 */ /* 0x0001e80000100800 */
[----:B------:R-:W-:Y:S01]  /*9da0*/  STL [R1+0xc70], R21 ;  /* 0x000c701501007387 */ /* 0x000fe20000100800 */
[----:B------:R-:W-:-:S03]  /*9db0*/  ISETP.GE.AND P5, PT, R26, RZ, PT ;  /* 0x000000ff1a00720c */ /* 0x000fc60003fa6270 */
[----:B0-----:R-:W4:Y:S01]  /*9dc0*/  LDL R22, [R1+0x994] ;  /* 0x0009940001167983 */ /* 0x001f220000100800 */
[----:B------:R-:W-:Y:S02]  /*9dd0*/  @!P0 IMAD.MOV R19, RZ, RZ, -R19 ;  /* 0x000000ffff138224 */ /* 0x000fe400078e0a13 */
[----:B------:R-:W-:Y:S01]  /*9de0*/  @!P3 IMAD.MOV R18, RZ, RZ, -R18 ;  /* 0x000000ffff12b224 */ /* 0x000fe200078e0a12 */
[----:B------:R-:W-:Y:S01]  /*9df0*/  ISETP.GE.AND P0, PT, R25, RZ, PT ;  /* 0x000000ff1900720c */ /* 0x000fe20003f06270 */
[----:B------:R-:W-:Y:S01]  /*9e00*/  @!P1 IMAD.MOV R17, RZ, RZ, -R17 ;  /* 0x000000ffff119224 */ /* 0x000fe200078e0a11 */
[----:B--2---:R-:W-:Y:S02]  /*9e10*/  ISETP.GE.AND P2, PT, R23, RZ, PT ;  /* 0x000000ff1700720c */ /* 0x004fe40003f46270 */
[----:B------:R-:W2:Y:S04]  /*9e20*/  LDL R23, [R1+0x990] ;  /* 0x0009900001177983 */ /* 0x000ea80000100800 */
[----:B------:R0:W-:Y:S04]  /*9e30*/  STL [R1+0xc74], R20 ;  /* 0x000c741401007387 */ /* 0x0001e80000100800 */
[----:B------:R-:W2:Y:S01]  /*9e40*/  LDL R26, [R1+0x98c] ;  /* 0x00098c00011a7983 */ /* 0x000ea20000100800 */
[----:B------:R-:W-:-:S03]  /*9e50*/  ISETP.GE.AND P4, PT, R24, RZ, PT ;  /* 0x000000ff1800720c */ /* 0x000fc60003f86270 */
[----:B------:R-:W-:Y:S04]  /*9e60*/  STL [R1+0xc78], R19 ;  /* 0x000c781301007387 */ /* 0x000fe80000100800 */
[----:B------:R-:W2:Y:S04]  /*9e70*/  LDL R24, [R1+0x988] ;  /* 0x0009880001187983 */ /* 0x000ea80000100800 */
[----:B------:R-:W-:Y:S04]  /*9e80*/  STL [R1+0xc7c], R18 ;  /* 0x000c7c1201007387 */ /* 0x000fe80000100800 */
[----:B------:R-:W2:Y:S01]  /*9e90*/  LDL R25, [R1+0x984] ;  /* 0x0009840001197983 */ /* 0x000ea20000100800 */
[----:B---3--:R-:W-:-:S03]  /*9ea0*/  ISETP.GE.AND P1, PT, R3, RZ, PT ;  /* 0x000000ff0300720c */ /* 0x008fc60003f26270 */
[----:B------:R-:W-:Y:S04]  /*9eb0*/  STL [R1+0xc80], R17 ;  /* 0x000c801101007387 */ /* 0x000fe80000100800 */
[----:B------:R-:W3:Y:S01]  /*9ec0*/  LDL R3, [R1+0x980] ;  /* 0x0009800001037983 */ /* 0x000ee20000100800 */
[----:B------:R-:W-:Y:S01]  /*9ed0*/  @!P2 IMAD.MOV R16, RZ, RZ, -R16 ;  /* 0x000000ffff10a224 */ /* 0x000fe200078e0a10 */
[----:B------:R-:W-:Y:S01]  /*9ee0*/  ISETP.GE.AND P3, PT, R27, RZ, PT ;  /* 0x000000ff1b00720c */ /* 0x000fe20003f66270 */
[----:B------:R-:W-:Y:S01]  /*9ef0*/  @!P4 IMAD.MOV R15, RZ, RZ, -R15 ;  /* 0x000000ffff0fc224 */ /* 0x000fe200078e0a0f */
[----:B------:R-:W-:Y:S01]  /*9f00*/  ISETP.GE.AND P2, PT, R29, RZ, PT ;  /* 0x000000ff1d00720c */ /* 0x000fe20003f46270 */
[----:B------:R-:W-:Y:S01]  /*9f10*/  @!P5 IMAD.MOV R14, RZ, RZ, -R14 ;  /* 0x000000ffff0ed224 */ /* 0x000fe200078e0a0e */
[----:B------:R-:W-:Y:S01]  /*9f20*/  STL [R1+0xc84], R16 ;  /* 0x000c841001007387 */ /* 0x000fe20000100800 */
[----:B----4-:R-:W-:Y:S01]  /*9f30*/  ISETP.GE.AND P4, PT, R22, RZ, PT ;  /* 0x000000ff1600720c */ /* 0x010fe20003f86270 */
[----:B------:R-:W-:-:S02]  /*9f40*/  @!P0 IMAD.MOV R13, RZ, RZ, -R13 ;  /* 0x000000ffff0d8224 */ /* 0x000fc400078e0a0d */
[----:B------:R-:W4:Y:S04]  /*9f50*/  LDL R27, [R1+0x974] ;  /* 0x00097400011b7983 */ /* 0x000f280000100800 */
[----:B------:R-:W3:Y:S04]  /*9f60*/  LDL R29, [R1+0x978] ;  /* 0x00097800011d7983 */ /* 0x000ee80000100800 */
[----:B------:R-:W-:Y:S04]  /*9f70*/  STL [R1+0xc88], R15 ;  /* 0x000c880f01007387 */ /* 0x000fe80000100800 */
[----:B------:R-:W-:Y:S04]  /*9f80*/  STL [R1+0xc8c], R14 ;  /* 0x000c8c0e01007387 */ /* 0x000fe80000100800 */
[----:B------:R-:W-:Y:S01]  /*9f90*/  STL [R1+0xc90], R13 ;  /* 0x000c900d01007387 */ /* 0x000fe20000100800 */
[----:B------:R-:W-:-:S02]  /*9fa0*/  @!P3 IMAD.MOV R12, RZ, RZ, -R12 ;  /* 0x000000ffff0cb224 */ /* 0x000fc400078e0a0c */
[----:B------:R-:W-:Y:S02]  /*9fb0*/  @!P1 IMAD.MOV R11, RZ, RZ, -R11 ;  /* 0x000000ffff0b9224 */ /* 0x000fe400078e0a0b */
[----:B------:R-:W-:Y:S02]  /*9fc0*/  @!P2 IMAD.MOV R10, RZ, RZ, -R10 ;  /* 0x000000ffff0aa224 */ /* 0x000fe400078e0a0a */
[----:B------:R-:W-:Y:S01]  /*9fd0*/  @!P4 IMAD.MOV R9, RZ, RZ, -R9 ;  /* 0x000000ffff09c224 */ /* 0x000fe200078e0a09 */
[----:B--2---:R-:W-:Y:S02]  /*9fe0*/  ISETP.GE.AND P5, PT, R23, RZ, PT ;  /* 0x000000ff1700720c */ /* 0x004fe40003fa6270 */
[----:B------:R-:W-:Y:S02]  /*9ff0*/  ISETP.GE.AND P0, PT, R26, RZ, PT ;  /* 0x000000ff1a00720c */ /* 0x000fe40003f06270 */
[----:B------:R-:W2:Y:S09]  /*a000*/  LDL R26, [R1+0x97c] ;  /* 0x00097c00011a7983 */ /* 0x000eb20000100800 */
[----:B------:R-:W-:Y:S01]  /*a010*/  @!P5 IMAD.MOV R8, RZ, RZ, -R8 ;  /* 0x000000ffff08d224 */ /* 0x000fe200078e0a08 */
[----:B------:R-:W-:Y:S04]  /*a020*/  STL [R1+0xc94], R12 ;  /* 0x000c940c01007387 */ /* 0x000fe80000100800 */
[----:B------:R-:W-:Y:S04]  /*a030*/  STL [R1+0xc98], R11 ;  /* 0x000c980b01007387 */ /* 0x000fe80000100800 */
[----:B------:R-:W-:Y:S04]  /*a040*/  STL [R1+0xc9c], R10 ;  /* 0x000c9c0a01007387 */ /* 0x000fe80000100800 */
[----:B------:R-:W-:Y:S04]  /*a050*/  STL [R1+0xca0], R9 ;  /* 0x000ca00901007387 */ /* 0x000fe80000100800 */
[----:B------:R-:W-:Y:S04]  /*a060*/  STL [R1+0xca4], R8 ;  /* 0x000ca40801007387 */ /* 0x000fe80000100800 */
[----:B0-----:R-:W2:Y:S04]  /*a070*/  LDL.LU R20, [R1+0x1e4] ;  /* 0x0001e40001147983 */ /* 0x001ea80000300800 */
[----:B------:R-:W2:Y:S04]  /*a080*/  LDL.LU R21, [R1+0x1e0] ;  /* 0x0001e00001157983 */ /* 0x000ea80000300800 */
[----:B------:R-:W2:Y:S01]  /*a090*/  LDL.LU R22, [R1+0x1dc] ;  /* 0x0001dc0001167983 */ /* 0x000ea20000300800 */
[----:B------:R-:W-:-:S02]  /*a0a0*/  ISETP.GE.AND P3, PT, R24, RZ, PT ;  /* 0x000000ff1800720c */ /* 0x000fc40003f66270 */
[----:B------:R-:W-:Y:S01]  /*a0b0*/  ISETP.GE.AND P1, PT, R25, RZ, PT ;  /* 0x000000ff1900720c */ /* 0x000fe20003f26270 */
[----:B------:R-:W2:Y:S04]  /*a0c0*/  LDL.LU R23, [R1+0x1d8] ;  /* 0x0001d80001177983 */ /* 0x000ea80000300800 */
[----:B------:R-:W2:Y:S04]  /*a0d0*/  LDL.LU R24, [R1+0x1d4] ;  /* 0x0001d40001187983 */ /* 0x000ea80000300800 */
[----:B------:R-:W2:Y:S01]  /*a0e0*/  LDL.LU R25, [R1+0x1d0] ;  /* 0x0001d00001197983 */ /* 0x000ea20000300800 */
[----:B---3--:R-:W-:-:S03]  /*a0f0*/  ISETP.GE.AND P2, PT, R3, RZ, PT ;  /* 0x000000ff0300720c */ /* 0x008fc60003f46270 */
[----:B------:R-:W0:Y:S01]  /*a100*/  S2R R3, SR_TID.X ;  /* 0x0000000000037919 */ /* 0x000e220000002100 */
[----:B----4-:R-:W-:Y:S02]  /*a110*/  ISETP.GE.AND P4, PT, R27, RZ, PT ;  /* 0x000000ff1b00720c */ /* 0x010fe40003f86270 */
[----:B------:R-:W-:Y:S01]  /*a120*/  ISETP.GE.AND P5, PT, R29, RZ, PT ;  /* 0x000000ff1d00720c */ /* 0x000fe20003fa6270 */
[----:B------:R-:W-:Y:S01]  /*a130*/  @!P0 IMAD.MOV R7, RZ, RZ, -R7 ;  /* 0x000000ffff078224 */ /* 0x000fe200078e0a07 */
[----:B------:R-:W3:Y:S01]  /*a140*/  LDL.LU R27, [R1+0x1cc] ;  /* 0x0001cc00011b7983 */ /* 0x000ee20000300800 */
[----:B------:R-:W-:Y:S02]  /*a150*/  @!P3 IMAD.MOV R6, RZ, RZ, -R6 ;  /* 0x000000ffff06b224 */ /* 0x000fe400078e0a06 */
[----:B------:R-:W-:Y:S01]  /*a160*/  @!P1 IMAD.MOV R5, RZ, RZ, -R5 ;  /* 0x000000ffff059224 */ /* 0x000fe200078e0a05 */
[----:B------:R-:W4:Y:S01]  /*a170*/  LDL.LU R29, [R1+0x1c4] ;  /* 0x0001c400011d7983 */ /* 0x000f220000300800 */
[----:B------:R-:W-:Y:S01]  /*a180*/  @!P2 IMAD.MOV R4, RZ, RZ, -R4 ;  /* 0x000000ffff04a224 */ /* 0x000fe200078e0a04 */
[----:B0-----:R-:W-:-:S05]  /*a190*/  LOP3.LUT R3, R3, 0x3f, RZ, 0xc0, !PT ;  /* 0x0000003f03037812 */ /* 0x001fca00078ec0ff */
[----:B------:R-:W-:Y:S01]  /*a1a0*/  IMAD R3, R3, c[0x0][0x18c], RZ ;  /* 0x0000630003037a24 */ /* 0x000fe200078e02ff */
[----:B------:R-:W-:Y:S01]  /*a1b0*/  STL [R1+0xca8], R7 ;  /* 0x000ca80701007387 */ /* 0x000fe20000100800 */
[----:B------:R-:W-:-:S03]  /*a1c0*/  @!P4 IMAD.MOV R2, RZ, RZ, -R2 ;  /* 0x000000ffff02c224 */ /* 0x000fc600078e0a02 */
[----:B------:R-:W-:Y:S01]  /*a1d0*/  LEA R3, P6, R3, c[0x0][0x168], 0x1 ;  /* 0x00005a0003037a11 */ /* 0x000fe200078c08ff */
[----:B------:R-:W-:Y:S01]  /*a1e0*/  STL [R1+0xcac], R6 ;  /* 0x000cac0601007387 */ /* 0x000fe20000100800 */
[----:B------:R-:W-:Y:S01]  /*a1f0*/  @!P5 IMAD.MOV R0, RZ, RZ, -R0 ;  /* 0x000000ffff00d224 */ /* 0x000fe200078e0a00 */
[----:B------:R-:W-:Y:S02]  /*a200*/  ISETP.NE.AND P3, PT, RZ, c[0x0][0x17c], PT ;  /* 0x00005f00ff007a0c */ /* 0x000fe40003f65270 */
[----:B------:R-:W-:Y:S04]  /*a210*/  STL [R1+0xbc8], R3 ;  /* 0x000bc80301007387 */ /* 0x000fe80000100800 */
[----:B------:R-:W-:Y:S04]  /*a220*/  STL [R1+0xcb0], R5 ;  /* 0x000cb00501007387 */ /* 0x000fe80000100800 */
[----:B------:R-:W-:Y:S04]  /*a230*/  STL [R1+0xcb4], R4 ;  /* 0x000cb40401007387 */ /* 0x000fe80000100800 */
[----:B------:R0:W-:Y:S04]  /*a240*/  STL [R1+0xcb8], R2 ;  /* 0x000cb80201007387 */ /* 0x0001e80000100800 */
[----:B------:R1:W-:Y:S01]  /*a250*/  STL [R1+0xcbc], R0 ;  /* 0x000cbc0001007387 */ /* 0x0003e20000100800 */
[----:B--2---:R-:W-:-:S02]  /*a260*/  ISETP.GE.AND P0, PT, R26, RZ, PT ;  /* 0x000000ff1a00720c */ /* 0x004fc40003f06270 */
[----:B------:R-:W-:-:S11]  /*a270*/  LOP3.LUT R26, RZ, c[0x0][0x17c], RZ, 0x33, !PT ;  /* 0x00005f00ff1a7a12 */ /* 0x000fd600078e33ff */
[----:B------:R-:W-:-:S05]  /*a280*/  @!P0 IMAD.MOV R28, RZ, RZ, -R28 ;  /* 0x000000ffff1c8224 */ /* 0x000fca00078e0a1c */
[----:B------:R-:W-:Y:S01]  /*a290*/  STL [R1+0xcc0], R28 ;  /* 0x000cc01c01007387 */ /* 0x000fe20000100800 */
[C---:B0-----:R-:W-:Y:S02]  /*a2a0*/  SEL R2, R26.reuse, R20, !P3 ;  /* 0x000000141a027207 */ /* 0x041fe40005800000 */
[----:B-1----:R-:W-:-:S03]  /*a2b0*/  SEL R0, R26, R21, !P3 ;  /* 0x000000151a007207 */ /* 0x002fc60005800000 */
[----:B------:R0:W-:Y:S01]  /*a2c0*/  STL [R1+0x1e4], R2 ;  /* 0x0001e40201007387 */ /* 0x0001e20000100800 */
[----:B------:R-:W-:-:S03]  /*a2d0*/  SEL R3, R26, R22, !P3 ;  /* 0x000000161a037207 */ /* 0x000fc60005800000 */
[----:B------:R1:W-:Y:S04]  /*a2e0*/  STL [R1+0x1e0], R0 ;  /* 0x0001e00001007387 */ /* 0x0003e80000100800 */
[----:B------:R2:W-:Y:S01]  /*a2f0*/  STL [R1+0x1dc], R3 ;  /* 0x0001dc0301007387 */ /* 0x0005e20000100800 */
[C---:B0-----:R-:W-:Y:S02]  /*a300*/  SEL R2, R26.reuse, R23, !P3 ;  /* 0x000000171a027207 */ /* 0x041fe40005800000 */
[----:B-1----:R-:W-:-:S03]  /*a310*/  SEL R0, R26, R24, !P3 ;  /* 0x000000181a007207 */ /* 0x002fc60005800000 */
[----:B------:R3:W-:Y:S01]  /*a320*/  STL [R1+0x1d8], R2 ;  /* 0x0001d80201007387 */ /* 0x0007e20000100800 */
[----:B--2---:R-:W-:-:S03]  /*a330*/  SEL R3, R26, R25, !P3 ;  /* 0x000000191a037207 */ /* 0x004fc60005800000 */
[----:B------:R4:W-:Y:S04]  /*a340*/  STL [R1+0x1d4], R0 ;  /* 0x0001d40001007387 */ /* 0x0009e80000100800 */
[----:B------:R-:W-:Y:S04]  /*a350*/  STL [R1+0x1d0], R3 ;  /* 0x0001d00301007387 */ /* 0x000fe80000100800 */
[----:B------:R-:W2:Y:S01]  /*a360*/  LDL.LU R28, [R1+0x1b0] ;  /* 0x0001b000011c7983 */ /* 0x000ea20000300800 */
[C---:B---3--:R-:W-:Y:S02]  /*a370*/  SEL R2, R26.reuse, R27, !P3 ;  /* 0x0000001b1a027207 */ /* 0x048fe40005800000 */
[----:B----4-:R-:W-:-:S03]  /*a380*/  SEL R0, R26, R29, !P3 ;  /* 0x0000001d1a007207 */ /* 0x010fc60005800000 */
[----:B------:R-:W-:Y:S04]  /*a390*/  STL [R1+0x1c8], R2 ;  /* 0x0001c80201007387 */ /* 0x000fe80000100800 */
[----:B--2---:R0:W-:Y:S04]  /*a3a0*/  STL [R1+0xcdc], R28 ;  /* 0x000cdc1c01007387 */ /* 0x0041e80000100800 */
[----:B------:R-:W-:Y:S04]  /*a3b0*/  STL [R1+0x1c4], R0 ;  /* 0x0001c40001007387 */ /* 0x000fe80000100800 */
[----:B0-----:R-:W2:Y:S04]  /*a3c0*/  LDL.LU R28, [R1+0x1b8] ;  /* 0x0001b800011c7983 */ /* 0x001ea80000300800 */
[----:B--2---:R0:W-:Y:S04]  /*a3d0*/  STL [R1+0xce0], R28 ;  /* 0x000ce01c01007387 */ /* 0x0041e80000100800 */
[----:B0-----:R-:W2:Y:S04]  /*a3e0*/  LDL.LU R28, [R1+0x1bc] ;  /* 0x0001bc00011c7983 */ /* 0x001ea80000300800 */
[----:B--2---:R0:W-:Y:S04]  /*a3f0*/  STL [R1+0xce4], R28 ;  /* 0x000ce41c01007387 */ /* 0x0041e80000100800 */
[----:B0-----:R-:W2:Y:S04]  /*a400*/  LDL.LU R28, [R1+0x1c0] ;  /* 0x0001c000011c7983 */ /* 0x001ea80000300800 */
[----:B------:R-:W3:Y:S04]  /*a410*/  LDL.LU R0, [R1+0x1ac] ;  /* 0x0001ac0001007983 */ /* 0x000ee80000300800 */
[----:B------:R-:W4:Y:S04]  /*a420*/  LDL.LU R2, [R1+0x1a8] ;  /* 0x0001a80001027983 */ /* 0x000f280000300800 */
[----:B------:R-:W3:Y:S04]  /*a430*/  LDL.LU R4, [R1+0x198] ;  /* 0x0001980001047983 */ /* 0x000ee80000300800 */
        /* <DEDUP_REMOVED lines=23> */
[----:B------:R-:W3:Y:S01]  /*a5b0*/  LDL.LU R29, [R1+0x10c] ;  /* 0x00010c00011d7983 */ /* 0x000ee20000300800 */
[----:B--2---:R-:W-:-:S05]  /*a5c0*/  SEL R28, R26, R28, !P3 ;  /* 0x0000001c1a1c7207 */ /* 0x004fca0005800000 */
[----:B------:R0:W-:Y:S04]  /*a5d0*/  STL [R1+0x1c0], R28 ;  /* 0x0001c01c01007387 */ /* 0x0001e80000100800 */
[----:B0-----:R-:W2:Y:S02]  /*a5e0*/  LDL.LU R28, [R1+0xce4] ;  /* 0x000ce400011c7983 */ /* 0x001ea40000300800 */
[----:B--2---:R-:W-:-:S05]  /*a5f0*/  SEL R28, R26, R28, !P3 ;  /* 0x0000001c1a1c7207 */ /* 0x004fca0005800000 */
[----:B------:R0:W-:Y:S04]  /*a600*/  STL [R1+0x1bc], R28 ;  /* 0x0001bc1c01007387 */ /* 0x0001e80000100800 */
[----:B0-----:R-:W2:Y:S02]  /*a610*/  LDL.LU R28, [R1+0xce0] ;  /* 0x000ce000011c7983 */ /* 0x001ea40000300800 */
[----:B--2---:R-:W-:-:S05]  /*a620*/  SEL R28, R26, R28, !P3 ;  /* 0x0000001c1a1c7207 */ /* 0x004fca0005800000 */
[----:B------:R0:W-:Y:S04]  /*a630*/  STL [R1+0x1b8], R28 ;  /* 0x0001b81c01007387 */ /* 0x0001e80000100800 */
[----:B0-----:R-:W2:Y:S01]  /*a640*/  LDL.LU R28, [R1+0xcdc] ;  /* 0x000cdc00011c7983 */ /* 0x001ea20000300800 */
[C---:B----4-:R-:W-:Y:S02]  /*a650*/  SEL R2, R26.reuse, R2, !P3 ;  /* 0x000000021a027207 */ /* 0x050fe40005800000 */
[----:B--2---:R-:W-:-:S05]  /*a660*/  SEL R28, R26, R28, !P3 ;  /* 0x0000001c1a1c7207 */ /* 0x004fca0005800000 */
[----:B------:R3:W-:Y:S02]  /*a670*/  STL [R1+0x1b4], R28 ;  /* 0x0001b41c01007387 */ /* 0x0007e40000100800 */
[C---:B---3--:R-:W-:Y:S02]  /*a680*/  SEL R28, R26.reuse, R0, !P3 ;  /* 0x000000001a1c7207 */ /* 0x048fe40005800000 */
[C---:B------:R-:W-:Y:S02]  /*a690*/  SEL R0, R26.reuse, R4, !P3 ;  /* 0x000000041a007207 */ /* 0x040fe40005800000 */
[C---:B------:R-:W-:Y:S01]  /*a6a0*/  SEL R4, R26.reuse, R5, !P3 ;  /* 0x000000051a047207 */ /* 0x040fe20005800000 */
[----:B------:R-:W-:Y:S04]  /*a6b0*/  STL [R1+0x1b0], R28 ;  /* 0x0001b01c01007387 */ /* 0x000fe80000100800 */
[----:B------:R0:W-:Y:S04]  /*a6c0*/  STL [R1+0x1ac], R2 ;  /* 0x0001ac0201007387 */ /* 0x0001e80000100800 */
[----:B------:R1:W-:Y:S01]  /*a6d0*/  STL [R1+0x1a8], R0 ;  /* 0x0001a80001007387 */ /* 0x0003e20000100800 */
[----:B0-----:R-:W-:-:S02]  /*a6e0*/  SEL R2, R26, R3, !P3 ;  /* 0x000000031a027207 */ /* 0x001fc40005800000 */
[C---:B------:R-:W-:Y:S02]  /*a6f0*/  SEL R3, R26.reuse, R7, !P3 ;  /* 0x000000071a037207 */ /* 0x040fe40005800000 */
[C---:B-1----:R-:W-:Y:S01]  /*a700*/  SEL R0, R26.reuse, R6, !P3 ;  /* 0x000000061a007207 */ /* 0x042fe20005800000 */
[----:B------:R-:W-:Y:S04]  /*a710*/  STL [R1+0x1a4], R4 ;  /* 0x0001a40401007387 */ /* 0x000fe80000100800 */
[----:B------:R0:W-:Y:S04]  /*a720*/  STL [R1+0x1a0], R2 ;  /* 0x0001a00201007387 */ /* 0x0001e80000100800 */
[----:B------:R1:W-:Y:S04]  /*a730*/  STL [R1+0x19c], R0 ;  /* 0x00019c0001007387 */ /* 0x0003e80000100800 */
[----:B------:R2:W-:Y:S01]  /*a740*/  STL [R1+0x198], R3 ;  /* 0x0001980301007387 */ /* 0x0005e20000100800 */
[----:B0-----:R-:W-:-:S02]  /*a750*/  SEL R2, R26, R8, !P3 ;  /* 0x000000081a027207 */ /* 0x001fc40005800000 */
[----:B-1----:R-:W-:-:S03]  /*a760*/  SEL R0, R26, R9, !P3 ;  /* 0x000000091a007207 */ /* 0x002fc60005800000 */
[----:B------:R0:W-:Y:S01]  /*a770*/  STL [R1+0x194], R2 ;  /* 0x0001940201007387 */ /* 0x0001e20000100800 */
[----:B--2---:R-:W-:-:S03]  /*a780*/  SEL R3, R26, R10, !P3 ;  /* 0x0000000a1a037207 */ /* 0x004fc60005800000 */
[----:B------:R1:W-:Y:S04]  /*a790*/  STL [R1+0x190], R0 ;  /* 0x0001900001007387 */ /* 0x0003e80000100800 */
[----:B------:R2:W-:Y:S01]  /*a7a0*/  STL [R1+0x16c], R3 ;  /* 0x00016c0301007387 */ /* 0x0005e20000100800 */
[C---:B0-----:R-:W-:Y:S02]  /*a7b0*/  SEL R2, R26.reuse, R11, !P3 ;  /* 0x0000000b1a027207 */ /* 0x041fe40005800000 */
        /* <DEDUP_REMOVED lines=30> */
[C---:B0-----:R-:W-:Y:S02]  /*a9a0*/  SEL R2, R26.reuse, R27, !P3 ;  /* 0x0000001b1a027207 */ /* 0x041fe40005800000 */
[----:B-1----:R-:W-:-:S03]  /*a9b0*/  SEL R0, R26, R29, !P3 ;  /* 0x0000001d1a007207 */ /* 0x002fc60005800000 */
        /* <DEDUP_REMOVED lines=133> */
[----:B------:R-:W3:Y:S01]  /*b210*/  LDL.LU R3, [R1] ;  /* 0x0000000001037983 */ /* 0x000ee20000300800 */
        /* <DEDUP_REMOVED lines=9> */
[C---:B---3--:R-:W-:Y:S02]  /*b2b0*/  SEL R0, R26.reuse, R0, !P3 ;  /* 0x000000001a007207 */ /* 0x048fe40005800000 */
[C---:B----4-:R-:W-:Y:S02]  /*b2c0*/  SEL R2, R26.reuse, R2, !P3 ;  /* 0x000000021a027207 */ /* 0x050fe40005800000 */
[C---:B------:R-:W-:Y:S02]  /*b2d0*/  SEL R4, R26.reuse, R4, !P3 ;  /* 0x000000041a047207 */ /* 0x040fe40005800000 */
[----:B------:R-:W-:-:S02]  /*b2e0*/  SEL R5, R26, R5, !P3 ;  /* 0x000000051a057207 */ /* 0x000fc40005800000 */
[C---:B------:R-:W-:Y:S02]  /*b2f0*/  SEL R6, R26.reuse, R6, !P3 ;  /* 0x000000061a067207 */ /* 0x040fe40005800000 */
[C---:B------:R-:W-:Y:S02]  /*b300*/  SEL R7, R26.reuse, R7, !P3 ;  /* 0x000000071a077207 */ /* 0x040fe40005800000 */
[C---:B------:R-:W-:Y:S02]  /*b310*/  SEL R8, R26.reuse, R8, !P3 ;  /* 0x000000081a087207 */ /* 0x040fe40005800000 */
[C---:B------:R-:W-:Y:S02]  /*b320*/  SEL R9, R26.reuse, R9, !P3 ;  /* 0x000000091a097207 */ /* 0x040fe40005800000 */
        /* <DEDUP_REMOVED lines=18> */
[----:B--2---:R-:W-:-:S05]  /*b450*/  SEL R28, R26, R28, !P3 ;  /* 0x0000001c1a1c7207 */ /* 0x004fca0005800000 */
[----:B------:R0:W-:Y:S04]  /*b460*/  STL [R1+0x94], R28 ;  /* 0x0000941c01007387 */ /* 0x0001e80000100800 */
[----:B0-----:R-:W2:Y:S04]  /*b470*/  LDL.LU R28, [R1+0xcc0] ;  /* 0x000cc000011c7983 */ /* 0x001ea80000300800 */
[----:B------:R0:W-:Y:S04]  /*b480*/  STL [R1+0x90], R0 ;  /* 0x0000900001007387 */ /* 0x0001e80000100800 */
[----:B0-----:R-:W3:Y:S04]  /*b490*/  LDL.LU R0, [R1+0xcbc] ;  /* 0x000cbc0001007983 */ /* 0x001ee80000300800 */
[----:B------:R0:W-:Y:S04]  /*b4a0*/  STL [R1+0x88], R2 ;  /* 0x0000880201007387 */ /* 0x0001e80000100800 */
[----:B0-----:R-:W4:Y:S04]  /*b4b0*/  LDL.LU R2, [R1+0xcb8] ;  /* 0x000cb80001027983 */ /* 0x001f280000300800 */
[----:B------:R0:W-:Y:S04]  /*b4c0*/  STL [R1+0x84], R4 ;  /* 0x0000840401007387 */ /* 0x0001e80000100800 */
[----:B0-----:R-:W2:Y:S04]  /*b4d0*/  LDL.LU R4, [R1+0xcb4] ;  /* 0x000cb40001047983 */ /* 0x001ea80000300800 */
        /* <DEDUP_REMOVED lines=25> */
[----:B0-----:R-:W3:Y:S04]  /*b670*/  LDL.LU R17, [R1+0xc80] ;  /* 0x000c800001117983 */ /* 0x001ee80000300800 */
[----:B------:R0:W-:Y:S04]  /*b680*/  STL [R1+0x40], R18 ;  /* 0x0000401201007387 */ /* 0x0001e80000100800 */
[----:B0-----:R-:W4:Y:S04]  /*b690*/  LDL.LU R18, [R1+0xc7c] ;  /* 0x000c7c0001127983 */ /* 0x001f280000300800 */
        /* <DEDUP_REMOVED lines=17> */
[----:B0-----:R-:W4:Y:S01]  /*b7b0*/  LDL.LU R29, [R1+0xc58] ;  /* 0x000c5800011d7983 */ /* 0x001f220000300800 */
[----:B------:R-:W-:-:S05]  /*b7c0*/  SEL R3, R26, R3, !P3 ;  /* 0x000000031a037207 */ /* 0x000fca0005800000 */
[----:B------:R0:W-:Y:S01]  /*b7d0*/  STL [R1+0x14], R3 ;  /* 0x0000140301007387 */ /* 0x0001e20000100800 */
[C---:B--2---:R-:W-:Y:S02]  /*b7e0*/  SEL R16, R26.reuse, R16, !P3 ;  /* 0x000000101a107207 */ /* 0x044fe40005800000 */
[C---:B---3--:R-:W-:Y:S02]  /*b7f0*/  SEL R17, R26.reuse, R17, !P3 ;  /* 0x000000111a117207 */ /* 0x048fe40005800000 */
[C---:B----4-:R-:W-:Y:S02]  /*b800*/  SEL R18, R26.reuse, R18, !P3 ;  /* 0x000000121a127207 */ /* 0x050fe40005800000 */
[C---:B------:R-:W-:Y:S02]  /*b810*/  SEL R19, R26.reuse, R19, !P3 ;  /* 0x000000131a137207 */ /* 0x040fe40005800000 */
[C---:B------:R-:W-:Y:S02]  /*b820*/  SEL R20, R26.reuse, R20, !P3 ;  /* 0x000000141a147207 */ /* 0x040fe40005800000 */
[----:B------:R-:W-:-:S02]  /*b830*/  SEL R21, R26, R21, !P3 ;  /* 0x000000151a157207 */ /* 0x000fc40005800000 */
[C---:B------:R-:W-:Y:S02]  /*b840*/  SEL R25, R26.reuse, R25, !P3 ;  /* 0x000000191a197207 */ /* 0x040fe40005800000 */
[C---:B------:R-:W-:Y:S02]  /*b850*/  SEL R27, R26.reuse, R27, !P3 ;  /* 0x0000001b1a1b7207 */ /* 0x040fe40005800000 */
[----:B0-----:R-:W-:-:S05]  /*b860*/  SEL R3, R26, R29, !P3 ;  /* 0x0000001d1a037207 */ /* 0x001fca0005800000 */
[----:B------:R0:W-:Y:S04]  /*b870*/  STL [R1+0x10], R3 ;  /* 0x0000100301007387 */ /* 0x0001e80000100800 */
[----:B------:R-:W-:Y:S01]  /*b880*/  STL [R1+0xc], R27 ;  /* 0x00000c1b01007387 */ /* 0x000fe20000100800 */
[----:B0-----:R-:W-:-:S03]  /*b890*/  SEL R3, R26, R24, !P3 ;  /* 0x000000181a037207 */ /* 0x001fc60005800000 */
[----:B------:R-:W2:Y:S04]  /*b8a0*/  LDL.LU R24, [R1+0x1dc] ;  /* 0x0001dc0001187983 */ /* 0x000ea80000300800 */
[----:B------:R0:W-:Y:S01]  /*b8b0*/  STL [R1+0x8], R25 ;  /* 0x0000081901007387 */ /* 0x0001e20000100800 */
[----:B------:R-:W-:-:S03]  /*b8c0*/  SEL R29, R26, R22, !P3 ;  /* 0x000000161a1d7207 */ /* 0x000fc60005800000 */
[----:B0-----:R-:W3:Y:S04]  /*b8d0*/  LDL.LU R25, [R1+0x1d8] ;  /* 0x0001d80001197983 */ /* 0x001ee80000300800 */
[----:B------:R0:W-:Y:S04]  /*b8e0*/  STL [R1+0x4], R3 ;  /* 0x0000040301007387 */ /* 0x0001e80000100800 */
[----:B------:R-:W4:Y:S01]  /*b8f0*/  LDL.LU R27, [R1+0x1d4] ;  /* 0x0001d400011b7983 */ /* 0x000f220000300800 */
[----:B0-----:R-:W-:-:S03]  /*b900*/  SEL R3, R26, R23, !P3 ;  /* 0x000000171a037207 */ /* 0x001fc60005800000 */
[----:B------:R-:W4:Y:S04]  /*b910*/  LDL.LU R23, [R1+0x1e0] ;  /* 0x0001e00001177983 */ /* 0x000f280000300800 */
        /* <DEDUP_REMOVED lines=16> */
[----:B------:R-:W0:Y:S01]  /*ba20*/  S2R R22, SR_TID.X ;  /* 0x0000000000167919 */ /* 0x000e220000002100 */
[----:B------:R-:W-:-:S02]  /*ba30*/  SEL R15, R26, R15, !P3 ;  /* 0x0000000f1a0f7207 */ /* 0x000fc40005800000 */
[C---:B------:R-:W-:Y:S02]  /*ba40*/  SEL R14, R26.reuse, R14, !P3 ;  /* 0x0000000e1a0e7207 */ /* 0x040fe40005800000 */
[C---:B------:R-:W-:Y:S02]  /*ba50*/  SEL R13, R26.reuse, R13, !P3 ;  /* 0x0000000d1a0d7207 */ /* 0x040fe40005800000 */
[C---:B------:R-:W-:Y:S01]  /*ba60*/  SEL R12, R26.reuse, R12, !P3 ;  /* 0x0000000c1a0c7207 */ /* 0x040fe20005800000 */
[----:B------:R-:W-:Y:S01]  /*ba70*/  STL [R1+0xbec], R15 ;  /* 0x000bec0f01007387 */ /* 0x000fe20000100800 */
[C---:B------:R-:W-:Y:S02]  /*ba80*/  SEL R11, R26.reuse, R11, !P3 ;  /* 0x0000000b1a0b7207 */ /* 0x040fe40005800000 */
[C---:B------:R-:W-:Y:S01]  /*ba90*/  SEL R10, R26.reuse, R10, !P3 ;  /* 0x0000000a1a0a7207 */ /* 0x040fe20005800000 */
[----:B------:R-:W-:Y:S01]  /*baa0*/  STL [R1+0xbf0], R14 ;  /* 0x000bf00e01007387 */ /* 0x000fe20000100800 */
[----:B------:R-:W-:-:S02]  /*bab0*/  SEL R9, R26, R9, !P3 ;  /* 0x000000091a097207 */ /* 0x000fc40005800000 */
[C---:B------:R-:W-:Y:S01]  /*bac0*/  SEL R8, R26.reuse, R8, !P3 ;  /* 0x000000081a087207 */ /* 0x040fe20005800000 */
[----:B------:R-:W-:Y:S01]  /*bad0*/  STL [R1+0xbf4], R13 ;  /* 0x000bf40d01007387 */ /* 0x000fe20000100800 */
[C---:B------:R-:W-:Y:S02]  /*bae0*/  SEL R7, R26.reuse, R7, !P3 ;  /* 0x000000071a077207 */ /* 0x040fe40005800000 */
[C---:B------:R-:W-:Y:S01]  /*baf0*/  SEL R6, R26.reuse, R6, !P3 ;  /* 0x000000061a067207 */ /* 0x040fe20005800000 */
[----:B------:R-:W-:Y:S01]  /*bb00*/  STL [R1+0xbf8], R12 ;  /* 0x000bf80c01007387 */ /* 0x000fe20000100800 */
[----:B------:R-:W-:Y:S02]  /*bb10*/  SEL R5, R26, R5, !P3 ;  /* 0x000000051a057207 */ /* 0x000fe40005800000 */
[----:B0-----:R-:W-:Y:S01]  /*bb20*/  LOP3.LUT R22, R22, 0x3f, RZ, 0xc0, !PT ;  /* 0x0000003f16167812 */ /* 0x001fe200078ec0ff */
[----:B------:R-:W-:Y:S01]  /*bb30*/  STL [R1+0xbfc], R11 ;  /* 0x000bfc0b01007387 */ /* 0x000fe20000100800 */
[----:B------:R-:W-:-:S03]  /*bb40*/  SEL R4, R26, R4, !P3 ;  /* 0x000000041a047207 */ /* 0x000fc60005800000 */
[----:B------:R-:W-:Y:S01]  /*bb50*/  STL [R1+0xc00], R10 ;  /* 0x000c000a01007387 */ /* 0x000fe20000100800 */
[----:B------:R-:W-:Y:S01]  /*bb60*/  SEL R2, R26, R2, !P3 ;  /* 0x000000021a027207 */ /* 0x000fe20005800000 */
[----:B------:R-:W-:Y:S02]  /*bb70*/  IMAD R22, R22, c[0x0][0x18c], RZ ;  /* 0x0000630016167a24 */ /* 0x000fe400078e02ff */
[----:B------:R-:W-:Y:S01]  /*bb80*/  STL [R1+0xc04], R9 ;  /* 0x000c040901007387 */ /* 0x000fe20000100800 */
[----:B------:R-:W-:-:S03]  /*bb90*/  SEL R0, R26, R0, !P3 ;  /* 0x000000001a007207 */ /* 0x000fc60005800000 */
[----:B------:R-:W-:Y:S01]  /*bba0*/  STL [R1+0xc08], R8 ;  /* 0x000c080801007387 */ /* 0x000fe20000100800 */
[----:B------:R-:W-:-:S03]  /*bbb0*/  SEL R26, R26, R28, !P3 ;  /* 0x0000001c1a1a7207 */ /* 0x000fc60005800000 */
[----:B------:R-:W-:Y:S01]  /*bbc0*/  STL [R1+0xc0c], R7 ;  /* 0x000c0c0701007387 */ /* 0x000fe20000100800 */
[----:B------:R-:W-:-:S03]  /*bbd0*/  LEA.HI.X.SX32 R22, R22, c[0x0][0x16c], 0x1, P6 ;  /* 0x00005b0016167a11 */ /* 0x000fc600030f0eff */
[----:B------:R-:W-:Y:S04]  /*bbe0*/  STL [R1+0xc10], R6 ;  /* 0x000c100601007387 */ /* 0x000fe80000100800 */
[----:B------:R-:W-:Y:S04]  /*bbf0*/  STL [R1+0xc14], R5 ;  /* 0x000c140501007387 */ /* 0x000fe80000100800 */
[----:B------:R-:W-:Y:S04]  /*bc00*/  STL [R1+0xc18], R4 ;  /* 0x000c180401007387 */ /* 0x000fe80000100800 */
[----:B------:R0:W-:Y:S04]  /*bc10*/  STL [R1+0xc1c], R2 ;  /* 0x000c1c0201007387 */ /* 0x0001e80000100800 */
[----:B------:R1:W-:Y:S04]  /*bc20*/  STL [R1+0xc20], R0 ;  /* 0x000c200001007387 */ /* 0x0003e80000100800 */
[----:B------:R-:W-:Y:S04]  /*bc30*/  STL [R1+0xc24], R26 ;  /* 0x000c241a01007387 */ /* 0x000fe80000100800 */
[----:B------:R-:W-:Y:S01]  /*bc40*/  STL [R1+0xc28], R22 ;  /* 0x000c281601007387 */ /* 0x000fe20000100800 */
[----:B--2---:R-:W-:-:S02]  /*bc50*/  IMAD R24, R24, c[0x0][0x190], RZ ;  /* 0x0000640018187a24 */ /* 0x004fc400078e02ff */
[----:B---3--:R-:W-:Y:S02]  /*bc60*/  IMAD R25, R25, c[0x0][0x190], RZ ;  /* 0x0000640019197a24 */ /* 0x008fe400078e02ff */
[----:B----4-:R-:W-:Y:S02]  /*bc70*/  IMAD R27, R27, c[0x0][0x190], RZ ;  /* 0x000064001b1b7a24 */ /* 0x010fe400078e02ff */
[----:B------:R-:W-:-:S05]  /*bc80*/  IMAD R23, R23, c[0x0][0x190], RZ ;  /* 0x0000640017177a24 */ /* 0x000fca00078e02ff */
[----:B------:R-:W-:Y:S01]  /*bc90*/  STL [R1+0xc2c], R23 ;  /* 0x000c2c1701007387 */ /* 0x000fe20000100800 */
[----:B0-----:R-:W-:Y:S02]  /*bca0*/  IMAD R2, R19, c[0x0][0x190], RZ ;  /* 0x0000640013027a24 */ /* 0x001fe400078e02ff */
[----:B------:R-:W-:Y:S02]  /*bcb0*/  IMAD R4, R18, c[0x0][0x190], RZ ;  /* 0x0000640012047a24 */ /* 0x000fe400078e02ff */
[----:B------:R-:W-:Y:S02]  /*bcc0*/  IMAD R28, R17, c[0x0][0x190], RZ ;  /* 0x00006400111c7a24 */ /* 0x000fe400078e02ff */
[----:B-1----:R-:W-:-:S05]  /*bcd0*/  IMAD R0, R16, c[0x0][0x190], RZ ;  /* 0x0000640010007a24 */ /* 0x002fca00078e02ff */
[----:B------:R0:W-:Y:S04]  /*bce0*/  STL [R1+0x1cc], R0 ;  /* 0x0001cc0001007387 */ /* 0x0001e80000100800 */
[----:B------:R-:W-:Y:S04]  /*bcf0*/  STL [R1+0xc30], R24 ;  /* 0x000c301801007387 */ /* 0x000fe80000100800 */
[----:B------:R-:W-:Y:S01]  /*bd00*/  STL [R1+0xc34], R25 ;  /* 0x000c341901007387 */ /* 0x000fe20000100800 */
[----:B0-----:R-:W-:-:S03]  /*bd10*/  IMAD R0, R20, c[0x0][0x190], RZ ;  /* 0x0000640014007a24 */ /* 0x001fc600078e02ff */
[----:B------:R-:W-:Y:S04]  /*bd20*/  STL [R1+0xc38], R27 ;  /* 0x000c381b01007387 */ /* 0x000fe80000100800 */
[----:B------:R-:W-:Y:S04]  /*bd30*/  STL [R1+0xc3c], R28 ;  /* 0x000c3c1c01007387 */ /* 0x000fe80000100800 */
[----:B------:R0:W-:Y:S04]  /*bd40*/  STL [R1+0x34], R4 ;  /* 0x0000340401007387 */ /* 0x0001e80000100800 */
[----:B------:R1:W-:Y:S01]  /*bd50*/  STL [R1+0x4c], R2 ;  /* 0x00004c0201007387 */ /* 0x0003e20000100800 */
[----:B0-----:R-:W-:-:S03]  /*bd60*/  IMAD R4, R21, c[0x0][0x190], RZ ;  /* 0x0000640015047a24 */ /* 0x001fc600078e02ff */
[----:B------:R0:W-:Y:S04]  /*bd70*/  STL [R1+0x60], R0 ;  /* 0x0000600001007387 */ /* 0x0001e80000100800 */
[----:B------:R-:W-:Y:S04]  /*bd80*/  STL [R1+0x74], R4 ;  /* 0x0000740401007387 */ /* 0x000fe80000100800 */
[----:B------:R-:W2:Y:S01]  /*bd90*/  LDL.LU R28, [R1+0x1a8] ;  /* 0x0001a800011c7983 */ /* 0x000ea20000300800 */
[----:B-1----:R-:W-:Y:S02]  /*bda0*/  IMAD R2, R29, c[0x0][0x190], RZ ;  /* 0x000064001d027a24 */ /* 0x002fe400078e02ff */
[----:B0-----:R-:W-:-:S03]  /*bdb0*/  IMAD R0, R3, c[0x0][0x190], RZ ;  /* 0x0000640003007a24 */ /* 0x001fc600078e02ff */
[----:B------:R-:W-:Y:S04]  /*bdc0*/  STL [R1+0x8c], R2 ;  /* 0x00008c0201007387 */ /* 0x000fe80000100800 */
[----:B--2---:R0:W-:Y:S04]  /*bdd0*/  STL [R1+0xc50], R28 ;  /* 0x000c501c01007387 */ /* 0x0041e80000100800 */
[----:B------:R-:W-:Y:S04]  /*bde0*/  STL [R1+0xa0], R0 ;  /* 0x0000a00001007387 */ /* 0x000fe80000100800 */
        /* <DEDUP_REMOVED lines=31> */
[----:B--2---:R-:W-:-:S05]  /*bfe0*/  IMAD R28, R28, c[0x0][0x190], RZ ;  /* 0x000064001c1c7a24 */ /* 0x004fca00078e02ff */
[----:B------:R0:W-:Y:S04]  /*bff0*/  STL [R1+0xb4], R28 ;  /* 0x0000b41c01007387 */ /* 0x0001e80000100800 */
[----:B0-----:R-:W2:Y:S02]  /*c000*/  LDL.LU R28, [R1+0xc54] ;  /* 0x000c5400011c7983 */ /* 0x001ea40000300800 */
[----:B--2---:R-:W-:-:S05]  /*c010*/  IMAD R28, R28, c[0x0][0x190], RZ ;  /* 0x000064001c1c7a24 */ /* 0x004fca00078e02ff */
[----:B------:R0:W-:Y:S04]  /*c020*/  STL [R1+0xcc], R28 ;  /* 0x0000cc1c01007387 */ /* 0x0001e80000100800 */
[----:B0-----:R-:W2:Y:S01]  /*c030*/  LDL.LU R28, [R1+0xc50] ;  /* 0x000c5000011c7983 */ /* 0x001ea20000300800 */
[----:B---3--:R-:W-:Y:S02]  /*c040*/  IMAD R22, R22, c[0x0][0x190], RZ ;  /* 0x0000640016167a24 */ /* 0x008fe400078e02ff */
[----:B------:R-:W-:Y:S02]  /*c050*/  IMAD R0, R0, c[0x0][0x190], RZ ;  /* 0x0000640000007a24 */ /* 0x000fe400078e02ff */
[----:B--2---:R-:W-:-:S05]  /*c060*/  IMAD R28, R28, c[0x0][0x190], RZ ;  /* 0x000064001c1c7a24 */ /* 0x004fca00078e02ff */
[----:B------:R0:W-:Y:S02]  /*c070*/  STL [R1+0xdc], R28 ;  /* 0x0000dc1c01007387 */ /* 0x0001e40000100800 */
[----:B0-----:R-:W-:Y:S02]  /*c080*/  IMAD R28, R27, c[0x0][0x190], RZ ;  /* 0x000064001b1c7a24 */ /* 0x001fe400078e02ff */
[----:B----4-:R-:W-:Y:S02]  /*c090*/  IMAD R27, R25, c[0x0][0x190], RZ ;  /* 0x00006400191b7a24 */ /* 0x010fe400078e02ff */
[----:B------:R-:W-:Y:S02]  /*c0a0*/  IMAD R25, R24, c[0x0][0x190], RZ ;  /* 0x0000640018197a24 */ /* 0x000fe400078e02ff */
[----:B------:R-:W-:Y:S01]  /*c0b0*/  IMAD R24, R23, c[0x0][0x190], RZ ;  /* 0x0000640017187a24 */ /* 0x000fe200078e02ff */
[----:B------:R-:W-:Y:S01]  /*c0c0*/  STL [R1+0xf4], R28 ;  /* 0x0000f41c01007387 */ /* 0x000fe20000100800 */
[----:B------:R-:W-:-:S03]  /*c0d0*/  IMAD R23, R26, c[0x0][0x190], RZ ;  /* 0x000064001a177a24 */ /* 0x000fc600078e02ff */
[----:B------:R-:W-:Y:S04]  /*c0e0*/  STL [R1+0x104], R27 ;  /* 0x0001041b01007387 */ /* 0x000fe80000100800 */
[----:B------:R-:W-:Y:S04]  /*c0f0*/  STL [R1+0x11c], R25 ;  /* 0x00011c1901007387 */ /* 0x000fe80000100800 */
[----:B------:R-:W-:Y:S04]  /*c100*/  STL [R1+0x12c], R24 ;  /* 0x00012c1801007387 */ /* 0x000fe80000100800 */
[----:B------:R0:W-:Y:S04]  /*c110*/  STL [R1+0x144], R22 ;  /* 0x0001441601007387 */ /* 0x0001e80000100800 */
[----:B------:R-:W-:Y:S04]  /*c120*/  STL [R1+0x158], R23 ;  /* 0x0001581701007387 */ /* 0x000fe80000100800 */
[----:B------:R1:W-:Y:S01]  /*c130*/  STL [R1+0x16c], R0 ;  /* 0x00016c0001007387 */ /* 0x0003e20000100800 */
[----:B0-----:R-:W-:-:S02]  /*c140*/  IMAD R22, R2, c[0x0][0x190], RZ ;  /* 0x0000640002167a24 */ /* 0x001fc400078e02ff */
[----:B------:R-:W-:Y:S02]  /*c150*/  IMAD R2, R4, c[0x0][0x190], RZ ;  /* 0x0000640004027a24 */ /* 0x000fe400078e02ff */
[----:B------:R-:W-:Y:S01]  /*c160*/  IMAD R4, R6, c[0x0][0x190], RZ ;  /* 0x0000640006047a24 */ /* 0x000fe200078e02ff */
[----:B------:R-:W-:Y:S01]  /*c170*/  STL [R1+0x184], R22 ;  /* 0x0001841601007387 */ /* 0x000fe20000100800 */
[----:B-1----:R-:W-:-:S03]  /*c180*/  IMAD R0, R5, c[0x0][0x190], RZ ;  /* 0x0000640005007a24 */ /* 0x002fc600078e02ff */
[----:B------:R0:W-:Y:S04]  /*c190*/  STL [R1+0x18c], R2 ;  /* 0x00018c0201007387 */ /* 0x0001e80000100800 */
[----:B------:R1:W-:Y:S04]  /*c1a0*/  STL [R1+0x188], R0 ;  /* 0x0001880001007387 */ /* 0x0003e80000100800 */
[----:B------:R2:W-:Y:S01]  /*c1b0*/  STL [R1+0x180], R4 ;  /* 0x0001800401007387 */ /* 0x0005e20000100800 */
[----:B0-----:R-:W-:Y:S02]  /*c1c0*/  IMAD R2, R7, c[0x0][0x190], RZ ;  /* 0x0000640007027a24 */ /* 0x001fe400078e02ff */
[----:B-1----:R-:W-:-:S03]  /*c1d0*/  IMAD R0, R8, c[0x0][0x190], RZ ;  /* 0x0000640008007a24 */ /* 0x002fc600078e02ff */
[----:B------:R0:W-:Y:S01]  /*c1e0*/  STL [R1+0x17c], R2 ;  /* 0x00017c0201007387 */ /* 0x0001e20000100800 */
[----:B--2---:R-:W-:-:S03]  /*c1f0*/  IMAD R4, R9, c[0x0][0x190], RZ ;  /* 0x0000640009047a24 */ /* 0x004fc600078e02ff */
        /* <DEDUP_REMOVED lines=25> */
[----:B------:R-:W-:Y:S04]  /*c390*/  STL [R1+0x138], R4 ;  /* 0x0001380401007387 */ /* 0x000fe80000100800 */
[----:B------:R-:W2:Y:S01]  /*c3a0*/  LDL.LU R28, [R1+0x120] ;  /* 0x00012000011c7983 */ /* 0x000ea20000300800 */
[----:B0-----:R-:W-:Y:S02]  /*c3b0*/  IMAD R2, R29, c[0x0][0x190], RZ ;  /* 0x000064001d027a24 */ /* 0x001fe400078e02ff */
[----:B-1----:R-:W-:-:S03]  /*c3c0*/  IMAD R0, R3, c[0x0][0x190], RZ ;  /* 0x0000640003007a24 */ /* 0x002fc600078e02ff */
        /* <DEDUP_REMOVED lines=138> */
[----:B----4-:R-:W-:Y:S02]  /*cc70*/  IMAD R25, R25, c[0x0][0x190], RZ ;  /* 0x0000640019197a24 */ /* 0x010fe400078e02ff */
[----:B------:R-:W-:Y:S02]  /*cc80*/  IMAD R24, R24, c[0x0][0x190], RZ ;  /* 0x0000640018187a24 */ /* 0x000fe400078e02ff */
[----:B------:R-:W-:-:S02]  /*cc90*/  IMAD R23, R23, c[0x0][0x190], RZ ;  /* 0x0000640017177a24 */ /* 0x000fc400078e02ff */
[----:B------:R-:W-:Y:S02]  /*cca0*/  IMAD R22, R22, c[0x0][0x190], RZ ;  /* 0x0000640016167a24 */ /* 0x000fe400078e02ff */
[----:B------:R-:W-:Y:S02]  /*ccb0*/  IMAD R26, R26, c[0x0][0x190], RZ ;  /* 0x000064001a1a7a24 */ /* 0x000fe400078e02ff */
[----:B------:R-:W-:Y:S02]  /*ccc0*/  IMAD R0, R0, c[0x0][0x190], RZ ;  /* 0x0000640000007a24 */ /* 0x000fe400078e02ff */
[----:B------:R-:W-:Y:S02]  /*ccd0*/  IMAD R2, R2, c[0x0][0x190], RZ ;  /* 0x0000640002027a24 */ /* 0x000fe400078e02ff */
        /* <DEDUP_REMOVED lines=20> */
[----:B--2---:R-:W-:-:S05]  /*ce20*/  IMAD R28, R28, c[0x0][0x190], RZ ;  /* 0x000064001c1c7a24 */ /* 0x004fca00078e02ff */
        /* <DEDUP_REMOVED lines=58> */
[----:B--2---:R-:W-:-:S02]  /*d1d0*/  IMAD R18, R18, c[0x0][0x190], RZ ;  /* 0x0000640012127a24 */ /* 0x004fc400078e02ff */
[----:B---3--:R-:W-:Y:S02]  /*d1e0*/  IMAD R19, R19, c[0x0][0x190], RZ ;  /* 0x0000640013137a24 */ /* 0x008fe400078e02ff */
[----:B----4-:R-:W-:Y:S02]  /*d1f0*/  IMAD R20, R20, c[0x0][0x190], RZ ;  /* 0x0000640014147a24 */ /* 0x010fe400078e02ff */
[----:B------:R-:W-:Y:S02]  /*d200*/  IMAD R21, R21, c[0x0][0x190], RZ ;  /* 0x0000640015157a24 */ /* 0x000fe400078e02ff */
[----:B------:R-:W-:Y:S02]  /*d210*/  IMAD R29, R29, c[0x0][0x190], RZ ;  /* 0x000064001d1d7a24 */ /* 0x000fe400078e02ff */
[----:B------:R-:W-:-:S05]  /*d220*/  IMAD R3, R3, c[0x0][0x190], RZ ;  /* 0x0000640003037a24 */ /* 0x000fca00078e02ff */
[----:B------:R0:W-:Y:S04]  /*d230*/  STL [R1], R3 ;  /* 0x0000000301007387 */ /* 0x0001e80000100800 */
[----:B0-----:R-:W2:Y:S04]  /*d240*/  LDL.LU R3, [R1+0xbc8] ;  /* 0x000bc80001037983 */ /* 0x001ea80000300800 */
[----:B------:R0:W-:Y:S04]  /*d250*/  STL [R1+0xb88], R29 ;  /* 0x000b881d01007387 */ /* 0x0001e80000100800 */
[----:B0-----:R-:W3:Y:S04]  /*d260*/  LDL.LU R29, [R1+0x74] ;  /* 0x00007400011d7983 */ /* 0x001ee80000300800 */
[----:B------:R0:W-:Y:S04]  /*d270*/  STL [R1+0xb84], R21 ;  /* 0x000b841501007387 */ /* 0x0001e80000100800 */
[----:B0-----:R-:W4:Y:S04]  /*d280*/  LDL.LU R21, [R1+0x8c] ;  /* 0x00008c0001157983 */ /* 0x001f280000300800 */
[----:B------:R0:W-:Y:S04]  /*d290*/  STL [R1+0xb80], R20 ;  /* 0x000b801401007387 */ /* 0x0001e80000100800 */
[----:B0-----:R-:W3:Y:S04]  /*d2a0*/  LDL.LU R20, [R1+0x60] ;  /* 0x0000600001147983 */ /* 0x001ee80000300800 */
[----:B------:R0:W-:Y:S04]  /*d2b0*/  STL [R1+0xb8c], R19 ;  /* 0x000b8c1301007387 */ /* 0x0001e80000100800 */
[----:B0-----:R-:W3:Y:S04]  /*d2c0*/  LDL.LU R19, [R1+0x4c] ;  /* 0x00004c0001137983 */ /* 0x001ee80000300800 */
[----:B------:R0:W-:Y:S04]  /*d2d0*/  STL [R1+0xb90], R18 ;  /* 0x000b901201007387 */ /* 0x0001e80000100800 */
[----:B0-----:R-:W4:Y:S01]  /*d2e0*/  LDL.LU R18, [R1+0x34] ;  /* 0x0000340001127983 */ /* 0x001f220000300800 */
[----:B------:R-:W-:-:S02]  /*d2f0*/  IMAD R17, R17, c[0x0][0x190], RZ ;  /* 0x0000640011117a24 */ /* 0x000fc400078e02ff */
[----:B------:R-:W-:Y:S02]  /*d300*/  IMAD R16, R16, c[0x0][0x190], RZ ;  /* 0x0000640010107a24 */ /* 0x000fe400078e02ff */
[----:B------:R-:W-:Y:S02]  /*d310*/  IMAD R15, R15, c[0x0][0x190], RZ ;  /* 0x000064000f0f7a24 */ /* 0x000fe400078e02ff */
[----:B------:R-:W-:Y:S01]  /*d320*/  IMAD R14, R14, c[0x0][0x190], RZ ;  /* 0x000064000e0e7a24 */ /* 0x000fe200078e02ff */
[----:B------:R-:W-:Y:S01]  /*d330*/  STL [R1+0xb94], R17 ;  /* 0x000b941101007387 */ /* 0x000fe20000100800 */
[----:B------:R-:W-:Y:S02]  /*d340*/  IMAD R13, R13, c[0x0][0x190], RZ ;  /* 0x000064000d0d7a24 */ /* 0x000fe400078e02ff */
[----:B------:R-:W-:Y:S01]  /*d350*/  IMAD R12, R12, c[0x0][0x190], RZ ;  /* 0x000064000c0c7a24 */ /* 0x000fe200078e02ff */
[----:B------:R-:W-:Y:S01]  /*d360*/  STL [R1+0xb98], R16 ;  /* 0x000b981001007387 */ /* 0x000fe20000100800 */
[----:B------:R-:W-:-:S02]  /*d370*/  IMAD R11, R11, c[0x0][0x190], RZ ;  /* 0x000064000b0b7a24 */ /* 0x000fc400078e02ff */
[----:B------:R-:W-:Y:S01]  /*d380*/  IMAD R10, R10, c[0x0][0x190], RZ ;  /* 0x000064000a0a7a24 */ /* 0x000fe200078e02ff */
[----:B------:R-:W-:Y:S01]  /*d390*/  STL [R1+0xb9c], R15 ;  /* 0x000b9c0f01007387 */ /* 0x000fe20000100800 */
[----:B------:R-:W-:-:S03]  /*d3a0*/  IMAD R9, R9, c[0x0][0x190], RZ ;  /* 0x0000640009097a24 */ /* 0x000fc600078e02ff */
[----:B------:R-:W-:Y:S01]  /*d3b0*/  STL [R1+0xba0], R14 ;  /* 0x000ba00e01007387 */ /* 0x000fe20000100800 */
[----:B------:R-:W-:-:S03]  /*d3c0*/  IMAD R8, R8, c[0x0][0x190], RZ ;  /* 0x0000640008087a24 */ /* 0x000fc600078e02ff */
[----:B------:R-:W-:Y:S01]  /*d3d0*/  STL [R1+0xba4], R13 ;  /* 0x000ba40d01007387 */ /* 0x000fe20000100800 */
[----:B------:R-:W-:-:S03]  /*d3e0*/  IMAD R7, R7, c[0x0][0x190], RZ ;  /* 0x0000640007077a24 */ /* 0x000fc600078e02ff */
[----:B------:R-:W-:Y:S01]  /*d3f0*/  STL [R1+0xba8], R12 ;  /* 0x000ba80c01007387 */ /* 0x000fe20000100800 */
[----:B------:R-:W-:-:S03]  /*d400*/  IMAD R6, R6, c[0x0][0x190], RZ ;  /* 0x0000640006067a24 */ /* 0x000fc600078e02ff */
[----:B------:R-:W-:Y:S04]  /*d410*/  STL [R1+0xbac], R11 ;  /* 0x000bac0b01007387 */ /* 0x000fe80000100800 */
[----:B------:R-:W-:Y:S04]  /*d420*/  STL [R1+0xbb0], R10 ;  /* 0x000bb00a01007387 */ /* 0x000fe80000100800 */
        /* <DEDUP_REMOVED lines=8> */
[----:B------:R-:W-:-:S05]  /*d4b0*/  IMAD R5, R5, c[0x0][0x190], RZ ;  /* 0x0000640005057a24 */ /* 0x000fca00078e02ff */
[----:B------:R0:W-:Y:S04]  /*d4c0*/  STL [R1+0xbc4], R5 ;  /* 0x000bc40501007387 */ /* 0x0001e80000100800 */
[----:B------:R-:W4:Y:S01]  /*d4d0*/  LDL.LU R10, [R1+0xf4] ;  /* 0x0000f400010a7983 */ /* 0x000f220000300800 */
[-C--:B--2---:R-:W-:Y:S02]  /*d4e0*/  LEA R11, P3, R23, R3.reuse, 0x1 ;  /* 0x00000003170b7211 */ /* 0x084fe400078608ff */
[----:B0-----:R-:W-:-:S03]  /*d4f0*/  LEA R5, P2, R24, R3, 0x1 ;  /* 0x0000000318057211 */ /* 0x001fc600078408ff */
[----:B------:R0:W-:Y:S04]  /*d500*/  STL [R1+0x924], R11 ;  /* 0x0009240b01007387 */ /* 0x0001e80000100800 */
[----:B------:R1:W-:Y:S01]  /*d510*/  STL [R1+0x928], R5 ;  /* 0x0009280501007387 */ /* 0x0003e20000100800 */
[----:B------:R-:W-:-:S03]  /*d520*/  LEA R12, P1, R25, R3, 0x1 ;  /* 0x00000003190c7211 */ /* 0x000fc600078208ff */
[----:B0-----:R-:W2:Y:S01]  /*d530*/  LDL.LU R11, [R1+0x104] ;  /* 0x00010400010b7983 */ /* 0x001ea20000300800 */
[----:B-1----:R-:W-:-:S03]  /*d540*/  LEA R5, P0, R27, R3, 0x1 ;  /* 0x000000031b057211 */ /* 0x002fc600078008ff */
[----:B------:R0:W-:Y:S01]  /*d550*/  STL [R1+0x92c], R12 ;  /* 0x00092c0c01007387 */ /* 0x0001e20000100800 */
[----:B------:R-:W-:-:S03]  /*d560*/  LEA R13, P6, R28, R3, 0x1 ;  /* 0x000000031c0d7211 */ /* 0x000fc600078c08ff */
[----:B------:R4:W-:Y:S04]  /*d570*/  STL [R1+0x930], R5 ;  /* 0x0009300501007387 */ /* 0x0009e80000100800 */
[----:B0-----:R-:W2:Y:S04]  /*d580*/  LDL.LU R12, [R1+0x11c] ;  /* 0x00011c00010c7983 */ /* 0x001ea80000300800 */
[----:B------:R0:W-:Y:S01]  /*d590*/  STL [R1+0x934], R13 ;  /* 0x0009340d01007387 */ /* 0x0001e20000100800 */
[-C--:B---3--:R-:W-:Y:S02]  /*d5a0*/  LEA R14, P4, R19, R3.reuse, 0x1 ;  /* 0x00000003130e7211 */ /* 0x088fe400078808ff */
[----:B----4-:R-:W-:-:S05]  /*d5b0*/  LEA R5, P5, R18, R3, 0x1 ;  /* 0x0000000312057211 */ /* 0x010fca00078a08ff */
[----:B------:R1:W-:Y:S04]  /*d5c0*/  STL [R1+0x938], R5 ;  /* 0x0009380501007387 */ /* 0x0003e80000100800 */
[----:B0-----:R-:W3:Y:S01]  /*d5d0*/  LDL.LU R13, [R1+0x12c] ;  /* 0x00012c00010d7983 */ /* 0x001ee20000300800 */
[----:B-1----:R-:W-:-:S03]  /*d5e0*/  LEA.HI.X.SX32 R5, R23, R22, 0x1, P3 ;  /* 0x0000001617057211 */ /* 0x002fc600018f0eff */
[----:B------:R0:W-:Y:S04]  /*d5f0*/  STL [R1+0x93c], R14 ;  /* 0x00093c0e01007387 */ /* 0x0001e80000100800 */
[----:B------:R1:W-:Y:S04]  /*d600*/  STL [R1+0x91c], R5 ;  /* 0x00091c0501007387 */ /* 0x0003e80000100800 */
[----:B0-----:R-:W4:Y:S01]  /*d610*/  LDL.LU R14, [R1+0x144] ;  /* 0x00014400010e7983 */ /* 0x001f220000300800 */
[----:B------:R-:W-:Y:S02]  /*d620*/  LEA R15, P3, R20, R3, 0x1 ;  /* 0x00000003140f7211 */ /* 0x000fe400078608ff */
[----:B-1----:R-:W-:-:S03]  /*d630*/  LEA.HI.X.SX32 R5, R24, R22, 0x1, P2 ;  /* 0x0000001618057211 */ /* 0x002fc600010f0eff */
[----:B------:R0:W-:Y:S01]  /*d640*/  STL [R1+0x920], R15 ;  /* 0x0009200f01007387 */ /* 0x0001e20000100800 */
[----:B------:R-:W-:-:S03]  /*d650*/  LEA R16, P2, R29, R3, 0x1 ;  /* 0x000000031d107211 */ /* 0x000fc600078408ff */
[----:B------:R1:W-:Y:S04]  /*d660*/  STL [R1+0x914], R5 ;  /* 0x0009140501007387 */ /* 0x0003e80000100800 */
[----:B0-----:R-:W4:Y:S01]  /*d670*/  LDL.LU R15, [R1+0x158] ;  /* 0x00015800010f7983 */ /* 0x001f220000300800 */
[----:B-1----:R-:W-:-:S03]  /*d680*/  LEA.HI.X.SX32 R5, R25, R22, 0x1, P1 ;  /* 0x0000001619057211 */ /* 0x002fc600008f0eff */
[----:B------:R0:W-:Y:S01]  /*d690*/  STL [R1+0x918], R16 ;  /* 0x0009181001007387 */ /* 0x0001e20000100800 */
[----:B------:R-:W-:-:S03]  /*d6a0*/  LEA R17, P1, R21, R3, 0x1 ;  /* 0x0000000315117211 */ /* 0x000fc600078208ff */
[----:B------:R1:W-:Y:S04]  /*d6b0*/  STL [R1+0x90c], R5 ;  /* 0x00090c0501007387 */ /* 0x0003e80000100800 */
[----:B0-----:R-:W4:Y:S01]  /*d6c0*/  LDL.LU R16, [R1+0x16c] ;  /* 0x00016c0001107983 */ /* 0x001f220000300800 */
[----:B-1----:R-:W-:-:S03]  /*d6d0*/  LEA.HI.X.SX32 R5, R27, R22, 0x1, P0 ;  /* 0x000000161b057211 */ /* 0x002fc600000f0eff */
[----:B------:R0:W-:Y:S04]  /*d6e0*/  STL [R1+0x910], R17 ;  /* 0x0009101101007387 */ /* 0x0001e80000100800 */
[----:B------:R1:W-:Y:S04]  /*d6f0*/  STL [R1+0x560], R5 ;  /* 0x0005600501007387 */ /* 0x0003e80000100800 */
[----:B0-----:R-:W4:Y:S01]  /*d700*/  LDL.LU R17, [R1+0x184] ;  /* 0x0001840001117983 */ /* 0x001f220000300800 */
[----:B-1----:R-:W-:Y:S02]  /*d710*/  LEA.HI.X.SX32 R5, R28, R22, 0x1, P6 ;  /* 0x000000161c057211 */ /* 0x002fe400030f0eff */
[----:B------:R-:W-:-:S05]  /*d720*/  LEA R23, P0, R6, R3, 0x1 ;  /* 0x0000000306177211 */ /* 0x000fca00078008ff */
[----:B------:R0:W-:Y:S04]  /*d730*/  STL [R1+0x580], R23 ;  /* 0x0005801701007387 */ /* 0x0001e80000100800 */
[----:B------:R1:W-:Y:S01]  /*d740*/  STL [R1+0x564], R5 ;  /* 0x0005640501007387 */ /* 0x0003e20000100800 */
[-C--:B0-----:R-:W-:Y:S02]  /*d750*/  LEA R23, P6, R7, R3.reuse, 0x1 ;  /* 0x0000000307177211 */ /* 0x081fe400078c08ff */
[----:B-1----:R-:W-:Y:S02]  /*d760*/  LEA.HI.X.SX32 R5, R18, R22, 0x1, P5 ;  /* 0x0000001612057211 */ /* 0x002fe400028f0eff */
[----:B------:R-:W4:Y:S04]  /*d770*/  LDL.LU R18, [R1+0x18c] ;  /* 0x00018c0001127983 */ /* 0x000f280000300800 */
[----:B------:R0:W-:Y:S04]  /*d780*/  STL [R1+0x588], R23 ;  /* 0x0005881701007387 */ /* 0x0001e80000100800 */
[----:B------:R1:W-:Y:S01]  /*d790*/  STL [R1+0x568], R5 ;  /* 0x0005680501007387 */ /* 0x0003e20000100800 */
[----:B0-----:R-:W-:-:S02]  /*d7a0*/  LEA R23, P5, R8, R3, 0x1 ;  /* 0x0000000308177211 */ /* 0x001fc400078a08ff */
[-C--:B-1----:R-:W-:Y:S02]  /*d7b0*/  LEA.HI.X.SX32 R5, R19, R22.reuse, 0x1, P4 ;  /* 0x0000001613057211 */ /* 0x082fe400020f0eff */
[----:B------:R-:W4:Y:S04]  /*d7c0*/  LDL.LU R19, [R1+0x188] ;  /* 0x0001880001137983 */ /* 0x000f280000300800 */
[----:B------:R-:W-:Y:S04]  /*d7d0*/  STL [R1+0x590], R23 ;  /* 0x0005901701007387 */ /* 0x000fe80000100800 */
[----:B------:R0:W-:Y:S02]  /*d7e0*/  STL [R1+0x56c], R5 ;  /* 0x00056c0501007387 */ /* 0x0001e40000100800 */
[----:B0-----:R-:W-:-:S02]  /*d7f0*/  LEA.HI.X.SX32 R5, R20, R22, 0x1, P3 ;  /* 0x0000001614057211 */ /* 0x001fc400018f0eff */
[----:B------:R-:W4:Y:S01]  /*d800*/  LDL.LU R20, [R1+0x180] ;  /* 0x0001800001147983 */ /* 0x000f220000300800 */
[----:B------:R-:W-:-:S05]  /*d810*/  LEA R23, P4, R9, R3, 0x1 ;  /* 0x0000000309177211 */ /* 0x000fca00078808ff */
[----:B------:R-:W-:Y:S04]  /*d820*/  STL [R1+0x598], R23 ;  /* 0x0005981701007387 */ /* 0x000fe80000100800 */
[----:B------:R0:W-:Y:S02]  /*d830*/  STL [R1+0x570], R5 ;  /* 0x0005700501007387 */ /* 0x0001e40000100800 */
[----:B0-----:R-:W-:Y:S02]  /*d840*/  LEA.HI.X.SX32 R5, R29, R22, 0x1, P2 ;  /* 0x000000161d057211 */ /* 0x001fe400010f0eff */
[----:B------:R-:W4:Y:S01]  /*d850*/  LDL.LU R29, [R1+0x17c] ;  /* 0x00017c00011d7983 */ /* 0x000f220000300800 */
[----:B------:R-:W-:-:S05]  /*d860*/  LEA R23, P3, R10, R3, 0x1 ;  /* 0x000000030a177211 */ /* 0x000fca00078608ff */
[----:B------:R-:W-:Y:S04]  /*d870*/  STL [R1+0x5a0], R23 ;  /* 0x0005a01701007387 */ /* 0x000fe80000100800 */
[----:B------:R0:W-:Y:S02]  /*d880*/  STL [R1+0x574], R5 ;  /* 0x0005740501007387 */ /* 0x0001e40000100800 */
[----:B0-----:R-:W-:Y:S02]  /*d890*/  LEA.HI.X.SX32 R5, R21, R22, 0x1, P1 ;  /* 0x0000001615057211 */ /* 0x001fe400008f0eff */
[----:B------:R-:W4:Y:S01]  /*d8a0*/  LDL.LU R21, [R1+0x178] ;  /* 0x0001780001157983 */ /* 0x000f220000300800 */
[----:B--2---:R-:W-:-:S05]  /*d8b0*/  LEA R23, P2, R11, R3, 0x1 ;  /* 0x000000030b177211 */ /* 0x004fca00078408ff */
[----:B------:R-:W-:Y:S04]  /*d8c0*/  STL [R1+0x5a8], R23 ;  /* 0x0005a81701007387 */ /* 0x000fe80000100800 */
[----:B------:R0:W-:Y:S02]  /*d8d0*/  STL [R1+0x578], R5 ;  /* 0x0005780501007387 */ /* 0x0001e40000100800 */
[----:B0-----:R-:W-:Y:S02]  /*d8e0*/  LEA.HI.X.SX32 R5, R6, R22, 0x1, P0 ;  /* 0x0000001606057211 */ /* 0x001fe400000f0eff */
[----:B------:R-:W2:Y:S01]  /*d8f0*/  LDL.LU R6, [R1+0x174] ;  /* 0x0001740001067983 */ /* 0x000ea20000300800 */
[----:B------:R-:W-:-:S05]  /*d900*/  LEA R23, P1, R12, R3, 0x1 ;  /* 0x000000030c177211 */ /* 0x000fca00078208ff */
[----:B------:R-:W-:Y:S04]  /*d910*/  STL [R1+0x5b0], R23 ;  /* 0x0005b01701007387 */ /* 0x000fe80000100800 */
[----:B------:R0:W-:Y:S02]  /*d920*/  STL [R1+0x57c], R5 ;  /* 0x00057c0501007387 */ /* 0x0001e40000100800 */
[----:B0-----:R-:W-:Y:S02]  /*d930*/  LEA.HI.X.SX32 R5, R7, R22, 0x1, P6 ;  /* 0x0000001607057211 */ /* 0x001fe400030f0eff */
[----:B------:R-:W2:Y:S01]  /*d940*/  LDL.LU R7, [R1+0x170] ;  /* 0x0001700001077983 */ /* 0x000ea20000300800 */
[----:B---3--:R-:W-:-:S05]  /*d950*/  LEA R23, P0, R13, R3, 0x1 ;  /* 0x000000030d177211 */ /* 0x008fca00078008ff */
[----:B------:R-:W-:Y:S04]  /*d960*/  STL [R1+0x5b8], R23 ;  /* 0x0005b81701007387 */ /* 0x000fe80000100800 */
[----:B------:R0:W-:Y:S02]  /*d970*/  STL [R1+0x584], R5 ;  /* 0x0005840501007387 */ /* 0x0001e40000100800 */
[----:B0-----:R-:W-:Y:S02]  /*d980*/  LEA.HI.X.SX32 R5, R8, R22, 0x1, P5 ;  /* 0x0000001608057211 */ /* 0x001fe400028f0eff */
[----:B------:R-:W3:Y:S01]  /*d990*/  LDL.LU R8, [R1+0x168] ;  /* 0x0001680001087983 */ /* 0x000ee20000300800 */
[----:B----4-:R-:W-:-:S05]  /*d9a0*/  LEA R23, P6, R14, R3, 0x1 ;  /* 0x000000030e177211 */ /* 0x010fca00078c08ff */
[----:B------:R-:W-:Y:S04]  /*d9b0*/  STL [R1+0x5c0], R23 ;  /* 0x0005c01701007387 */ /* 0x000fe80000100800 */
[----:B------:R0:W-:Y:S02]  /*d9c0*/  STL [R1+0x58c], R5 ;  /* 0x00058c0501007387 */ /* 0x0001e40000100800 */
[----:B0-----:R-:W-:Y:S02]  /*d9d0*/  LEA.HI.X.SX32 R5, R9, R22, 0x1, P4 ;  /* 0x0000001609057211 */ /* 0x001fe400020f0eff */
[----:B------:R-:W4:Y:S01]  /*d9e0*/  LDL.LU R9, [R1+0x164] ;  /* 0x0001640001097983 */ /* 0x000f220000300800 */
        /* <DEDUP_REMOVED lines=21> */
[----:B------:R0:W-:Y:S04]  /*db40*/  STL [R1+0x5e8], R23 ;  /* 0x0005e81701007387 */ /* 0x0001e80000100800 */
[----:B------:R1:W-:Y:S01]  /*db50*/  STL [R1+0x5b4], R5 ;  /* 0x0005b40501007387 */ /* 0x0003e20000100800 */
[----:B0-----:R-:W-:Y:S02]  /*db60*/  LEA R23, P0, R20, R3, 0x1 ;  /* 0x0000000314177211 */ /* 0x001fe400078008ff */
        /* <DEDUP_REMOVED lines=37> */
[----:B------:R-:W-:Y:S04]  /*ddc0*/  STL [R1+0x628], R23 ;  /* 0x0006281701007387 */ /* 0x000fe80000100800 */
[----:B------:R0:W-:Y:S01]  /*ddd0*/  STL [R1+0x5f4], R5 ;  /* 0x0005f40501007387 */ /* 0x0001e20000100800 */
[-C--:B------:R-:W-:Y:S02]  /*dde0*/  LEA.HI.X.SX32 R6, R6, R22.reuse, 0x1, P4 ;  /* 0x0000001606067211 */ /* 0x080fe400020f0eff */
[----:B0-----:R-:W-:Y:S02]  /*ddf0*/  LEA.HI.X.SX32 R5, R21, R22, 0x1, P5 ;  /* 0x0000001615057211 */ /* 0x001fe400028f0eff */
[-C--:B------:R-:W-:Y:S01]  /*de00*/  LEA R23, P6, R11, R3.reuse, 0x1 ;  /* 0x000000030b177211 */ /* 0x080fe200078c08ff */
[----:B------:R-:W4:Y:S04]  /*de10*/  LDL.LU R21, [R1+0x124] ;  /* 0x0001240001157983 */ /* 0x000f280000300800 */
[----:B------:R-:W-:Y:S04]  /*de20*/  STL [R1+0x630], R23 ;  /* 0x0006301701007387 */ /* 0x000fe80000100800 */
[----:B------:R0:W-:Y:S04]  /*de30*/  STL [R1+0x5fc], R5 ;  /* 0x0005fc0501007387 */ /* 0x0001e80000100800 */
[----:B0-----:R-:W4:Y:S01]  /*de40*/  LDL.LU R5, [R1+0x120] ;  /* 0x0001200001057983 */ /* 0x001f220000300800 */
[----:B------:R-:W-:-:S05]  /*de50*/  LEA R23, P5, R12, R3, 0x1 ;  /* 0x000000030c177211 */ /* 0x000fca00078a08ff */
[----:B------:R-:W-:Y:S04]  /*de60*/  STL [R1+0x638], R23 ;  /* 0x0006381701007387 */ /* 0x000fe80000100800 */
[----:B------:R0:W-:Y:S04]  /*de70*/  STL [R1+0x604], R6 ;  /* 0x0006040601007387 */ /* 0x0001e80000100800 */
[----:B0-----:R-:W4:Y:S01]  /*de80*/  LDL.LU R6, [R1+0x118] ;  /* 0x0001180001067983 */ /* 0x001f220000300800 */
[----:B------:R-:W-:Y:S02]  /*de90*/  LEA.HI.X.SX32 R7, R7, R22, 0x1, P3 ;  /* 0x0000001607077211 */ /* 0x000fe400018f0eff */
[----:B------:R-:W-:-:S05]  /*dea0*/  LEA R23, P4, R13, R3, 0x1 ;  /* 0x000000030d177211 */ /* 0x000fca00078808ff */
[----:B------:R-:W-:Y:S04]  /*deb0*/  STL [R1+0x640], R23 ;  /* 0x0006401701007387 */ /* 0x000fe80000100800 */
[----:B------:R0:W-:Y:S01]  /*dec0*/  STL [R1+0x60c], R7 ;  /* 0x00060c0701007387 */ /* 0x0001e20000100800 */
[----:B------:R-:W-:-:S03]  /*ded0*/  LEA.HI.X.SX32 R8, R8, R22, 0x1, P2 ;  /* 0x0000001608087211 */ /* 0x000fc600010f0eff */
[----:B0-----:R-:W4:Y:S01]  /*dee0*/  LDL.LU R7, [R1+0x114] ;  /* 0x0001140001077983 */ /* 0x001f220000300800 */
[----:B------:R-:W-:Y:S02]  /*def0*/  LEA R23, P3, R14, R3, 0x1 ;  /* 0x000000030e177211 */ /* 0x000fe400078608ff */
[----:B------:R-:W-:-:S03]  /*df00*/  LEA.HI.X.SX32 R9, R9, R22, 0x1, P1 ;  /* 0x0000001609097211 */ /* 0x000fc600008f0eff */
[----:B------:R-:W-:Y:S04]  /*df10*/  STL [R1+0x648], R23 ;  /* 0x0006481701007387 */ /* 0x000fe80000100800 */
[----:B------:R0:W-:Y:S04]  /*df20*/  STL [R1+0x614], R8 ;  /* 0x0006140801007387 */ /* 0x0001e80000100800 */
[----:B0-----:R-:W4:Y:S01]  /*df30*/  LDL.LU R8, [R1+0x110] ;  /* 0x0001100001087983 */ /* 0x001f220000300800 */
[----:B------:R-:W-:-:S05]  /*df40*/  LEA R23, P2, R15, R3, 0x1 ;  /* 0x000000030f177211 */ /* 0x000fca00078408ff */
[----:B------:R-:W-:Y:S04]  /*df50*/  STL [R1+0x650], R23 ;  /* 0x0006501701007387 */ /* 0x000fe80000100800 */
[----:B------:R0:W-:Y:S01]  /*df60*/  STL [R1+0x61c], R9 ;  /* 0x00061c0901007387 */ /* 0x0001e20000100800 */
[----:B------:R-:W-:-:S03]  /*df70*/  LEA.HI.X.SX32 R10, R10, R22, 0x1, P0 ;  /* 0x000000160a0a7211 */ /* 0x000fc600000f0eff */
        /* <DEDUP_REMOVED lines=11> */
[-C--:B------:R-:W-:Y:S02]  /*e030*/  LEA.HI.X.SX32 R13, R13, R22.reuse, 0x1, P4 ;  /* 0x000000160d0d7211 */ /* 0x080fe400020f0eff */
[-C--:B------:R-:W-:Y:S02]  /*e040*/  LEA.HI.X.SX32 R14, R14, R22.reuse, 0x1, P3 ;  /* 0x000000160e0e7211 */ /* 0x080fe400018f0eff */
[----:B------:R-:W-:Y:S02]  /*e050*/  LEA.HI.X.SX32 R15, R15, R22, 0x1, P2 ;  /* 0x000000160f0f7211 */ /* 0x000fe400010f0eff */
[----:B--2---:R-:W-:-:S05]  /*e060*/  LEA R23, P6, R18, R3, 0x1 ;  /* 0x0000000312177211 */ /* 0x004fca00078c08ff */
[----:B------:R-:W-:Y:S04]  /*e070*/  STL [R1+0x668], R23 ;  /* 0x0006681701007387 */ /* 0x000fe80000100800 */
[----:B------:R0:W-:Y:S04]  /*e080*/  STL [R1+0x634], R12 ;  /* 0x0006340c01007387 */ /* 0x0001e80000100800 */
[----:B0-----:R-:W2:Y:S01]  /*e090*/  LDL.LU R12, [R1+0xfc] ;  /* 0x0000fc00010c7983 */ /* 0x001ea20000300800 */
[----:B------:R-:W-:-:S05]  /*e0a0*/  LEA R23, P5, R19, R3, 0x1 ;  /* 0x0000000313177211 */ /* 0x000fca00078a08ff */
[----:B------:R-:W-:Y:S04]  /*e0b0*/  STL [R1+0x670], R23 ;  /* 0x0006701701007387 */ /* 0x000fe80000100800 */
[----:B------:R0:W-:Y:S04]  /*e0c0*/  STL [R1+0x63c], R13 ;  /* 0x00063c0d01007387 */ /* 0x0001e80000100800 */
[----:B0-----:R-:W2:Y:S01]  /*e0d0*/  LDL.LU R13, [R1+0xf8] ;  /* 0x0000f800010d7983 */ /* 0x001ea20000300800 */
[----:B---3--:R-:W-:-:S05]  /*e0e0*/  LEA R23, P4, R20, R3, 0x1 ;  /* 0x0000000314177211 */ /* 0x008fca00078808ff */
[----:B------:R-:W-:Y:S04]  /*e0f0*/  STL [R1+0x678], R23 ;  /* 0x0006781701007387 */ /* 0x000fe80000100800 */
[----:B------:R0:W-:Y:S04]  /*e100*/  STL [R1+0x644], R14 ;  /* 0x0006440e01007387 */ /* 0x0001e80000100800 */
[----:B0-----:R-:W3:Y:S01]  /*e110*/  LDL.LU R14, [R1+0xf0] ;  /* 0x0000f000010e7983 */ /* 0x001ee20000300800 */
[----:B----4-:R-:W-:-:S05]  /*e120*/  LEA R23, P3, R29, R3, 0x1 ;  /* 0x000000031d177211 */ /* 0x010fca00078608ff */
[----:B------:R-:W-:Y:S04]  /*e130*/  STL [R1+0x680], R23 ;  /* 0x0006801701007387 */ /* 0x000fe80000100800 */
[----:B------:R0:W-:Y:S04]  /*e140*/  STL [R1+0x64c], R15 ;  /* 0x00064c0f01007387 */ /* 0x0001e80000100800 */
[----:B0-----:R-:W4:Y:S01]  /*e150*/  LDL.LU R15, [R1+0xec] ;  /* 0x0000ec00010f7983 */ /* 0x001f220000300800 */
[----:B------:R-:W-:Y:S02]  /*e160*/  LEA R23, P2, R21, R3, 0x1 ;  /* 0x0000000315177211 */ /* 0x000fe400078408ff */
[----:B------:R-:W-:-:S03]  /*e170*/  LEA.HI.X.SX32 R16, R16, R22, 0x1, P1 ;  /* 0x0000001610107211 */ /* 0x000fc600008f0eff */
[----:B------:R0:W-:Y:S01]  /*e180*/  STL [R1+0x688], R23 ;  /* 0x0006881701007387 */ /* 0x0001e20000100800 */
[----:B------:R-:W-:-:S03]  /*e190*/  LEA.HI.X.SX32 R17, R17, R22, 0x1, P0 ;  /* 0x0000001611117211 */ /* 0x000fc600000f0eff */
[----:B------:R1:W-:Y:S01]  /*e1a0*/  STL [R1+0x654], R16 ;  /* 0x0006541001007387 */ /* 0x0003e20000100800 */
[----:B0-----:R-:W-:-:S03]  /*e1b0*/  LEA R23, P1, R5, R3, 0x1 ;  /* 0x0000000305177211 */ /* 0x001fc600078208ff */
[----:B-1----:R-:W4:Y:S04]  /*e1c0*/  LDL.LU R16, [R1+0xe8] ;  /* 0x0000e80001107983 */ /* 0x002f280000300800 */
[----:B------:R-:W-:Y:S01]  /*e1d0*/  STL [R1+0x690], R23 ;  /* 0x0006901701007387 */ /* 0x000fe20000100800 */
[----:B------:R-:W-:-:S03]  /*e1e0*/  LEA.HI.X.SX32 R18, R18, R22, 0x1, P6 ;  /* 0x0000001612127211 */ /* 0x000fc600030f0eff */
[----:B------:R0:W-:Y:S04]  /*e1f0*/  STL [R1+0x65c], R17 ;  /* 0x00065c1101007387 */ /* 0x0001e80000100800 */
[----:B0-----:R-:W4:Y:S01]  /*e200*/  LDL.LU R17, [R1+0xe4] ;  /* 0x0000e40001117983 */ /* 0x001f220000300800 */
[----:B------:R-:W-:-:S05]  /*e210*/  LEA R23, P0, R6, R3, 0x1 ;  /* 0x0000000306177211 */ /* 0x000fca00078008ff */
[----:B------:R-:W-:Y:S04]  /*e220*/  STL [R1+0x698], R23 ;  /* 0x0006981701007387 */ /* 0x000fe80000100800 */
[----:B------:R0:W-:Y:S04]  /*e230*/  STL [R1+0x664], R18 ;  /* 0x0006641201007387 */ /* 0x0001e80000100800 */
[----:B0-----:R-:W4:Y:S01]  /*e240*/  LDL.LU R18, [R1+0xe0] ;  /* 0x0000e00001127983 */ /* 0x001f220000300800 */
[----:B------:R-:W-:Y:S02]  /*e250*/  LEA R23, P6, R7, R3, 0x1 ;  /* 0x0000000307177211 */ /* 0x000fe400078c08ff */
[----:B------:R-:W-:-:S03]  /*e260*/  LEA.HI.X.SX32 R24, R19, R22, 0x1, P5 ;  /* 0x0000001613187211 */ /* 0x000fc600028f0eff */
[----:B------:R0:W-:Y:S04]  /*e270*/  STL [R1+0x6a0], R23 ;  /* 0x0006a01701007387 */ /* 0x0001e80000100800 */
[----:B------:R-:W4:Y:S04]  /*e280*/  LDL.LU R19, [R1+0xd8] ;  /* 0x0000d80001137983 */ /* 0x000f280000300800 */
[----:B------:R1:W-:Y:S01]  /*e290*/  STL [R1+0x66c], R24 ;  /* 0x00066c1801007387 */ /* 0x0003e20000100800 */
[----:B0-----:R-:W-:Y:S02]  /*e2a0*/  LEA R23, P5, R8, R3, 0x1 ;  /* 0x0000000308177211 */ /* 0x001fe400078a08ff */
[----:B-1----:R-:W-:-:S03]  /*e2b0*/  LEA.HI.X.SX32 R24, R20, R22, 0x1, P4 ;  /* 0x0000001614187211 */ /* 0x002fc600020f0eff */
        /* <DEDUP_REMOVED lines=11> */
[----:B------:R-:W4:Y:S01]  /*e370*/  LDL.LU R21, [R1+0xc8] ;  /* 0x0000c80001157983 */ /* 0x000f220000300800 */
[----:B------:R-:W-:-:S03]  /*e380*/  LEA.HI.X.SX32 R5, R5, R22, 0x1, P1 ;  /* 0x0000001605057211 */ /* 0x000fc600008f0eff */
[----:B------:R-:W-:Y:S01]  /*e390*/  STL [R1+0x684], R24 ;  /* 0x0006841801007387 */ /* 0x000fe20000100800 */
[----:B0-----:R-:W-:-:S05]  /*e3a0*/  LEA R23, P2, R11, R3, 0x1 ;  /* 0x000000030b177211 */ /* 0x001fca00078408ff */
        /* <DEDUP_REMOVED lines=23> */
[----:B------:R-:W-:Y:S02]  /*e520*/  LEA.HI.X.SX32 R23, R10, R22, 0x1, P3 ;  /* 0x000000160a177211 */ /* 0x000fe400018f0eff */
[----:B------:R-:W-:-:S05]  /*e530*/  LEA R24, P4, R16, R3, 0x1 ;  /* 0x0000000310187211 */ /* 0x000fca00078808ff */
[----:B------:R-:W-:Y:S04]  /*e540*/  STL [R1+0x6e8], R24 ;  /* 0x0006e81801007387 */ /* 0x000fe80000100800 */
[----:B------:R0:W-:Y:S01]  /*e550*/  STL [R1+0x6b4], R23 ;  /* 0x0006b41701007387 */ /* 0x0001e20000100800 */
[----:B------:R-:W-:Y:S02]  /*e560*/  LEA R10, P3, R17, R3, 0x1 ;  /* 0x00000003110a7211 */ /* 0x000fe400078608ff */
[----:B0-----:R-:W-:-:S03]  /*e570*/  LEA.HI.X.SX32 R23, R11, R22, 0x1, P2 ;  /* 0x000000160b177211 */ /* 0x001fc600010f0eff */
[----:B------:R0:W-:Y:S04]  /*e580*/  STL [R1+0x6f0], R10 ;  /* 0x0006f00a01007387 */ /* 0x0001e80000100800 */
[----:B0-----:R-:W4:Y:S01]  /*e590*/  LDL.LU R10, [R1+0xac] ;  /* 0x0000ac00010a7983 */ /* 0x001f220000300800 */
[----:B------:R-:W-:-:S03]  /*e5a0*/  LEA R11, P2, R18, R3, 0x1 ;  /* 0x00000003120b7211 */ /* 0x000fc600078408ff */
[----:B------:R-:W-:Y:S04]  /*e5b0*/  STL [R1+0x6bc], R23 ;  /* 0x0006bc1701007387 */ /* 0x000fe80000100800 */
[----:B------:R0:W-:Y:S04]  /*e5c0*/  STL [R1+0x6f8], R11 ;  /* 0x0006f80b01007387 */ /* 0x0001e80000100800 */
[----:B0-----:R-:W4:Y:S01]  /*e5d0*/  LDL.LU R11, [R1+0xa8] ;  /* 0x0000a800010b7983 */ /* 0x001f220000300800 */
[----:B------:R-:W-:Y:S02]  /*e5e0*/  LEA.HI.X.SX32 R23, R12, R22, 0x1, P1 ;  /* 0x000000160c177211 */ /* 0x000fe400008f0eff */
[----:B------:R-:W-:-:S03]  /*e5f0*/  LEA R12, P1, R19, R3, 0x1 ;  /* 0x00000003130c7211 */ /* 0x000fc600078208ff */
[----:B------:R0:W-:Y:S04]  /*e600*/  STL [R1+0x6c4], R23 ;  /* 0x0006c41701007387 */ /* 0x0001e80000100800 */
[----:B------:R1:W-:Y:S01]  /*e610*/  STL [R1+0x700], R12 ;  /* 0x0007000c01007387 */ /* 0x0003e20000100800 */
[----:B0-----:R-:W-:-:S03]  /*e620*/  LEA.HI.X.SX32 R23, R13, R22, 0x1, P0 ;  /* 0x000000160d177211 */ /* 0x001fc600000f0eff */
[----:B-1----:R-:W4:Y:S01]  /*e630*/  LDL.LU R12, [R1+0xa4] ;  /* 0x0000a400010c7983 */ /* 0x002f220000300800 */
[----:B------:R-:W-:-:S03]  /*e640*/  LEA R13, P0, R20, R3, 0x1 ;  /* 0x00000003140d7211 */ /* 0x000fc600078008ff */
[----:B------:R0:W-:Y:S04]  /*e650*/  STL [R1+0x6cc], R23 ;  /* 0x0006cc1701007387 */ /* 0x0001e80000100800 */
[----:B------:R1:W-:Y:S01]  /*e660*/  STL [R1+0x708], R13 ;  /* 0x0007080d01007387 */ /* 0x0003e20000100800 */
[-C--:B0-----:R-:W-:Y:S02]  /*e670*/  LEA.HI.X.SX32 R23, R14, R22.reuse, 0x1, P6 ;  /* 0x000000160e177211 */ /* 0x081fe400030f0eff */
[----:B------:R-:W-:Y:S01]  /*e680*/  LEA R14, P6, R29, R3, 0x1 ;  /* 0x000000031d0e7211 */ /* 0x000fe200078c08ff */
[----:B-1----:R-:W4:Y:S04]  /*e690*/  LDL.LU R13, [R1+0x9c] ;  /* 0x00009c00010d7983 */ /* 0x002f280000300800 */
[----:B------:R-:W-:Y:S04]  /*e6a0*/  STL [R1+0x6d4], R23 ;  /* 0x0006d41701007387 */ /* 0x000fe80000100800 */
[----:B------:R0:W-:Y:S04]  /*e6b0*/  STL [R1+0x710], R14 ;  /* 0x0007100e01007387 */ /* 0x0001e80000100800 */
[----:B0-----:R-:W4:Y:S01]  /*e6c0*/  LDL.LU R14, [R1+0x98] ;  /* 0x00009800010e7983 */ /* 0x001f220000300800 */
[----:B------:R-:W-:-:S02]  /*e6d0*/  LEA.HI.X.SX32 R23, R15, R22, 0x1, P5 ;  /* 0x000000160f177211 */ /* 0x000fc400028f0eff */
[----:B------:R-:W-:-:S03]  /*e6e0*/  LEA R15, P5, R21, R3, 0x1 ;  /* 0x00000003150f7211 */ /* 0x000fc600078a08ff */
[----:B------:R-:W-:Y:S04]  /*e6f0*/  STL [R1+0x6dc], R23 ;  /* 0x0006dc1701007387 */ /* 0x000fe80000100800 */
[----:B------:R0:W-:Y:S01]  /*e700*/  STL [R1+0x718], R15 ;  /* 0x0007180f01007387 */ /* 0x0001e20000100800 */
[----:B------:R-:W-:-:S03]  /*e710*/  LEA.HI.X.SX32 R16, R16, R22, 0x1, P4 ;  /* 0x0000001610107211 */ /* 0x000fc600020f0eff */
[----:B0-----:R-:W4:Y:S01]  /*e720*/  LDL.LU R15, [R1+0x94] ;  /* 0x00009400010f7983 */ /* 0x001f220000300800 */
[----:B------:R-:W-:-:S03]  /*e730*/  LEA.HI.X.SX32 R17, R17, R22, 0x1, P3 ;  /* 0x0000001611117211 */ /* 0x000fc600018f0eff */
[----:B------:R0:W-:Y:S04]  /*e740*/  STL [R1+0x6e4], R16 ;  /* 0x0006e41001007387 */ /* 0x0001e80000100800 */
[----:B0-----:R-:W4:Y:S01]  /*e750*/  LDL.LU R16, [R1+0x90] ;  /* 0x0000900001107983 */ /* 0x001f220000300800 */
[----:B------:R-:W-:-:S05]  /*e760*/  LEA R23, P4, R5, R3, 0x1 ;  /* 0x0000000305177211 */ /* 0x000fca00078808ff */
[----:B------:R-:W-:Y:S04]  /*e770*/  STL [R1+0x720], R23 ;  /* 0x0007201701007387 */ /* 0x000fe80000100800 */
[----:B------:R0:W-:Y:S01]  /*e780*/  STL [R1+0x6ec], R17 ;  /* 0x0006ec1101007387 */ /* 0x0001e20000100800 */
[----:B------:R-:W-:-:S03]  /*e790*/  LEA.HI.X.SX32 R18, R18, R22, 0x1, P2 ;  /* 0x0000001612127211 */ /* 0x000fc600010f0eff */
[----:B0-----:R-:W4:Y:S01]  /*e7a0*/  LDL.LU R17, [R1+0x88] ;  /* 0x0000880001117983 */ /* 0x001f220000300800 */
[----:B------:R-:W-:Y:S02]  /*e7b0*/  LEA.HI.X.SX32 R24, R19, R22, 0x1, P1 ;  /* 0x0000001613187211 */ /* 0x000fe400008f0eff */
[----:B--2---:R-:W-:-:S05]  /*e7c0*/  LEA R23, P3, R6, R3, 0x1 ;  /* 0x0000000306177211 */ /* 0x004fca00078608ff */
[----:B------:R-:W-:Y:S04]  /*e7d0*/  STL [R1+0x728], R23 ;  /* 0x0007281701007387 */ /* 0x000fe80000100800 */
[----:B------:R0:W-:Y:S04]  /*e7e0*/  STL [R1+0x6f4], R18 ;  /* 0x0006f41201007387 */ /* 0x0001e80000100800 */
[----:B0-----:R-:W2:Y:S01]  /*e7f0*/  LDL.LU R18, [R1+0x84] ;  /* 0x0000840001127983 */ /* 0x001ea20000300800 */
[----:B------:R-:W-:-:S05]  /*e800*/  LEA R23, P2, R7, R3, 0x1 ;  /* 0x0000000307177211 */ /* 0x000fca00078408ff */
[----:B------:R-:W-:Y:S04]  /*e810*/  STL [R1+0x730], R23 ;  /* 0x0007301701007387 */ /* 0x000fe80000100800 */
[----:B------:R-:W2:Y:S04]  /*e820*/  LDL.LU R19, [R1+0x80] ;  /* 0x0000800001137983 */ /* 0x000ea80000300800 */
[----:B------:R0:W-:Y:S02]  /*e830*/  STL [R1+0x6fc], R24 ;  /* 0x0006fc1801007387 */ /* 0x0001e40000100800 */
[----:B0-----:R-:W-:-:S02]  /*e840*/  LEA.HI.X.SX32 R24, R20, R22, 0x1, P0 ;  /* 0x0000001614187211 */ /* 0x001fc400000f0eff */
[----:B---3--:R-:W-:-:S05]  /*e850*/  LEA R23, P1, R8, R3, 0x1 ;  /* 0x0000000308177211 */ /* 0x008fca00078208ff */
[----:B------:R4:W-:Y:S04]  /*e860*/  STL [R1+0x738], R23 ;  /* 0x0007381701007387 */ /* 0x0009e80000100800 */
[----:B------:R-:W3:Y:S04]  /*e870*/  LDL.LU R20, [R1+0x7c] ;  /* 0x00007c0001147983 */ /* 0x000ee80000300800 */
[----:B------:R0:W-:Y:S01]  /*e880*/  STL [R1+0x704], R24 ;  /* 0x0007041801007387 */ /* 0x0001e20000100800 */
[----:B----4-:R-:W-:Y:S02]  /*e890*/  LEA R23, P0, R9, R3, 0x1 ;  /* 0x0000000309177211 */ /* 0x010fe400078008ff */
[----:B0-----:R-:W-:-:S03]  /*e8a0*/  LEA.HI.X.SX32 R24, R29, R22, 0x1, P6 ;  /* 0x000000161d187211 */ /* 0x001fc600030f0eff */
[----:B------:R-:W-:Y:S04]  /*e8b0*/  STL [R1+0x740], R23 ;  /* 0x0007401701007387 */ /* 0x000fe80000100800 */
[----:B------:R-:W4:Y:S04]  /*e8c0*/  LDL.LU R29, [R1+0x78] ;  /* 0x00007800011d7983 */ /* 0x000f280000300800 */
[----:B------:R0:W-:Y:S01]  /*e8d0*/  STL [R1+0x70c], R24 ;  /* 0x00070c1801007387 */ /* 0x0001e20000100800 */
[-C--:B------:R-:W-:Y:S02]  /*e8e0*/  LEA.HI.X.SX32 R5, R5, R22.reuse, 0x1, P4 ;  /* 0x0000001605057211 */ /* 0x080fe400020f0eff */
[----:B0-----:R-:W-:-:S02]  /*e8f0*/  LEA.HI.X.SX32 R24, R21, R22, 0x1, P5 ;  /* 0x0000001615187211 */ /* 0x001fc400028f0eff */
[----:B------:R-:W4:Y:S01]  /*e900*/  LDL.LU R21, [R1+0x70] ;  /* 0x0000700001157983 */ /* 0x000f220000300800 */
[----:B------:R-:W-:-:S05]  /*e910*/  LEA R23, P6, R10, R3, 0x1 ;  /* 0x000000030a177211 */ /* 0x000fca00078c08ff */
[----:B------:R-:W-:Y:S04]  /*e920*/  STL [R1+0x748], R23 ;  /* 0x0007481701007387 */ /* 0x000fe80000100800 */
[----:B------:R0:W-:Y:S04]  /*e930*/  STL [R1+0x714], R24 ;  /* 0x0007141801007387 */ /* 0x0001e80000100800 */
[----:B0-----:R-:W4:Y:S01]  /*e940*/  LDL.LU R24, [R1+0x6c] ;  /* 0x00006c0001187983 */ /* 0x001f220000300800 */
[----:B------:R-:W-:-:S05]  /*e950*/  LEA R23, P5, R11, R3, 0x1 ;  /* 0x000000030b177211 */ /* 0x000fca00078a08ff */
[----:B------:R0:W-:Y:S04]  /*e960*/  STL [R1+0x750], R23 ;  /* 0x0007501701007387 */ /* 0x0001e80000100800 */
[----:B------:R1:W-:Y:S04]  /*e970*/  STL [R1+0x71c], R5 ;  /* 0x00071c0501007387 */ /* 0x0003e80000100800 */
[----:B0-----:R-:W4:Y:S01]  /*e980*/  LDL.LU R23, [R1+0x68] ;  /* 0x0000680001177983 */ /* 0x001f220000300800 */
[----:B-1----:R-:W-:Y:S02]  /*e990*/  LEA.HI.X.SX32 R5, R6, R22, 0x1, P3 ;  /* 0x0000001606057211 */ /* 0x002fe400018f0eff */
[----:B------:R-:W-:-:S05]  /*e9a0*/  LEA R25, P4, R12, R3, 0x1 ;  /* 0x000000030c197211 */ /* 0x000fca00078808ff */
[----:B------:R-:W-:Y:S04]  /*e9b0*/  STL [R1+0x758], R25 ;  /* 0x0007581901007387 */ /* 0x000fe80000100800 */
[----:B------:R0:W-:Y:S01]  /*e9c0*/  STL [R1+0x724], R5 ;  /* 0x0007240501007387 */ /* 0x0001e20000100800 */
[----:B------:R-:W-:-:S03]  /*e9d0*/  LEA.HI.X.SX32 R7, R7, R22, 0x1, P2 ;  /* 0x0000001607077211 */ /* 0x000fc600010f0eff */
[----:B0-----:R-:W4:Y:S01]  /*e9e0*/  LDL.LU R5, [R1+0x64] ;  /* 0x0000640001057983 */ /* 0x001f220000300800 */
[----:B------:R-:W-:-:S05]  /*e9f0*/  LEA R6, P3, R13, R3, 0x1 ;  /* 0x000000030d067211 */ /* 0x000fca00078608ff */
[----:B------:R0:W-:Y:S04]  /*ea00*/  STL [R1+0x760], R6 ;  /* 0x0007600601007387 */ /* 0x0001e80000100800 */
[----:B------:R1:W-:Y:S01]  /*ea10*/  STL [R1+0x72c], R7 ;  /* 0x00072c0701007387 */ /* 0x0003e20000100800 */
[----:B0-----:R-:W-:-:S05]  /*ea20*/  LEA R6, P2, R14, R3, 0x1 ;  /* 0x000000030e067211 */ /* 0x001fca00078408ff */
[----:B------:R0:W-:Y:S01]  /*ea30*/  STL [R1+0x768], R6 ;  /* 0x0007680601007387 */ /* 0x0001e20000100800 */
[----:B-1----:R-:W-:-:S03]  /*ea40*/  LEA.HI.X.SX32 R7, R8, R22, 0x1, P1 ;  /* 0x0000001608077211 */ /* 0x002fc600008f0eff */
[----:B0-----:R-:W4:Y:S04]  /*ea50*/  LDL.LU R6, [R1+0x5c] ;  /* 0x00005c0001067983 */ /* 0x001f280000300800 */
[----:B------:R0:W-:Y:S01]  /*ea60*/  STL [R1+0x734], R7 ;  /* 0x0007340701007387 */ /* 0x0001e20000100800 */
[----:B------:R-:W-:-:S05]  /*ea70*/  LEA R8, P1, R15, R3, 0x1 ;  /* 0x000000030f087211 */ /* 0x000fca00078208ff */
[----:B------:R1:W-:Y:S01]  /*ea80*/  STL [R1+0x770], R8 ;  /* 0x0007700801007387 */ /* 0x0003e20000100800 */
[----:B0-----:R-:W-:-:S05]  /*ea90*/  LEA.HI.X.SX32 R7, R9, R22, 0x1, P0 ;  /* 0x0000001609077211 */ /* 0x001fca00000f0eff */
[----:B------:R0:W-:Y:S01]  /*eaa0*/  STL [R1+0x73c], R7 ;  /* 0x00073c0701007387 */ /* 0x0001e20000100800 */
[----:B-1----:R-:W-:-:S03]  /*eab0*/  LEA R8, P0, R16, R3, 0x1 ;  /* 0x0000000310087211 */ /* 0x002fc600078008ff */
[----:B0-----:R-:W4:Y:S01]  /*eac0*/  LDL.LU R7, [R1+0x58] ;  /* 0x0000580001077983 */ /* 0x001f220000300800 */
[----:B------:R-:W-:-:S03]  /*ead0*/  LEA.HI.X.SX32 R9, R10, R22, 0x1, P6 ;  /* 0x000000160a097211 */ /* 0x000fc600030f0eff */
[----:B------:R0:W-:Y:S04]  /*eae0*/  STL [R1+0x778], R8 ;  /* 0x0007780801007387 */ /* 0x0001e80000100800 */
[----:B------:R1:W-:Y:S01]  /*eaf0*/  STL [R1+0x744], R9 ;  /* 0x0007440901007387 */ /* 0x0003e20000100800 */
[----:B0-----:R-:W-:-:S05]  /*eb00*/  LEA R8, P6, R17, R3, 0x1 ;  /* 0x0000000311087211 */ /* 0x001fca00078c08ff */
[----:B------:R0:W-:Y:S01]  /*eb10*/  STL [R1+0x780], R8 ;  /* 0x0007800801007387 */ /* 0x0001e20000100800 */
[----:B-1----:R-:W-:-:S03]  /*eb20*/  LEA.HI.X.SX32 R9, R11, R22, 0x1, P5 ;  /* 0x000000160b097211 */ /* 0x002fc600028f0eff */
[----:B0-----:R-:W4:Y:S04]  /*eb30*/  LDL.LU R8, [R1+0x54] ;  /* 0x0000540001087983 */ /* 0x001f280000300800 */
[----:B------:R0:W-:Y:S02]  /*eb40*/  STL [R1+0x74c], R9 ;  /* 0x00074c0901007387 */ /* 0x0001e40000100800 */
[-C--:B0-----:R-:W-:Y:S02]  /*eb50*/  LEA.HI.X.SX32 R9, R12, R22.reuse, 0x1, P4 ;  /* 0x000000160c097211 */ /* 0x081fe400020f0eff */
[----:B------:R-:W-:Y:S02]  /*eb60*/  LEA.HI.X.SX32 R11, R13, R22, 0x1, P3 ;  /* 0x000000160d0b7211 */ /* 0x000fe400018f0eff */
[----:B--2---:R-:W-:-:S05]  /*eb70*/  LEA R10, P5, R18, R3, 0x1 ;  /* 0x00000003120a7211 */ /* 0x004fca00078a08ff */
[----:B------:R0:W-:Y:S04]  /*eb80*/  STL [R1+0x788], R10 ;  /* 0x0007880a01007387 */ /* 0x0001e80000100800 */
[----:B------:R1:W-:Y:S01]  /*eb90*/  STL [R1+0x754], R9 ;  /* 0x0007540901007387 */ /* 0x0003e20000100800 */
[----:B0-----:R-:W-:-:S03]  /*eba0*/  LEA R10, P4, R19, R3, 0x1 ;  /* 0x00000003130a7211 */ /* 0x001fc600078808ff */
[----:B-1----:R-:W2:Y:S04]  /*ebb0*/  LDL.LU R9, [R1+0x50] ;  /* 0x0000500001097983 */ /* 0x002ea80000300800 */
[----:B------:R-:W-:Y:S04]  /*ebc0*/  STL [R1+0x790], R10 ;  /* 0x0007900a01007387 */ /* 0x000fe80000100800 */
[----:B------:R0:W-:Y:S02]  /*ebd0*/  STL [R1+0x75c], R11 ;  /* 0x00075c0b01007387 */ /* 0x0001e40000100800 */
[----:B0-----:R-:W-:-:S02]  /*ebe0*/  LEA.HI.X.SX32 R11, R14, R22, 0x1, P2 ;  /* 0x000000160e0b7211 */ /* 0x001fc400010f0eff */
[----:B---3--:R-:W-:-:S05]  /*ebf0*/  LEA R10, P3, R20, R3, 0x1 ;  /* 0x00000003140a7211 */ /* 0x008fca00078608ff */
[----:B------:R0:W-:Y:S04]  /*ec00*/  STL [R1+0x798], R10 ;  /* 0x0007980a01007387 */ /* 0x0001e80000100800 */
[----:B0-----:R-:W3:Y:S04]  /*ec10*/  LDL.LU R10, [R1+0x48] ;  /* 0x00004800010a7983 */ /* 0x001ee80000300800 */
[----:B------:R0:W-:Y:S01]  /*ec20*/  STL [R1+0x764], R11 ;  /* 0x0007640b01007387 */ /* 0x0001e20000100800 */
[----:B----4-:R-:W-:Y:S02]  /*ec30*/  LEA R12, P2, R29, R3, 0x1 ;  /* 0x000000031d0c7211 */ /* 0x010fe400078408ff */
[----:B0-----:R-:W-:-:S03]  /*ec40*/  LEA.HI.X.SX32 R11, R15, R22, 0x1, P1 ;  /* 0x000000160f0b7211 */ /* 0x001fc600008f0eff */
[----:B------:R-:W-:Y:S04]  /*ec50*/  STL [R1+0x7a0], R12 ;  /* 0x0007a00c01007387 */ /* 0x000fe80000100800 */
[----:B------:R0:W-:Y:S04]  /*ec60*/  STL [R1+0x76c], R11 ;  /* 0x00076c0b01007387 */ /* 0x0001e80000100800 */
[----:B0-----:R-:W4:Y:S01]  /*ec70*/  LDL.LU R11, [R1+0x44] ;  /* 0x00004400010b7983 */ /* 0x001f220000300800 */
[----:B------:R-:W-:Y:S02]  /*ec80*/  LEA R12, P1, R21, R3, 0x1 ;  /* 0x00000003150c7211 */ /* 0x000fe400078208ff */
[----:B------:R-:W-:-:S03]  /*ec90*/  LEA.HI.X.SX32 R13, R16, R22, 0x1, P0 ;  /* 0x00000016100d7211 */ /* 0x000fc600000f0eff */
[----:B------:R0:W-:Y:S01]  /*eca0*/  STL [R1+0x7a8], R12 ;  /* 0x0007a80c01007387 */ /* 0x0001e20000100800 */
[----:B------:R-:W-:-:S03]  /*ecb0*/  LEA.HI.X.SX32 R14, R17, R22, 0x1, P6 ;  /* 0x00000016110e7211 */ /* 0x000fc600030f0eff */
[----:B------:R-:W-:Y:S01]  /*ecc0*/  STL [R1+0x774], R13 ;  /* 0x0007740d01007387 */ /* 0x000fe20000100800 */
[----:B0-----:R-:W-:-:S05]  /*ecd0*/  LEA R12, P0, R24, R3, 0x1 ;  /* 0x00000003180c7211 */ /* 0x001fca00078008ff */
[----:B------:R0:W-:Y:S04]  /*ece0*/  STL [R1+0x7b0], R12 ;  /* 0x0007b00c01007387 */ /* 0x0001e80000100800 */
[----:B0-----:R-:W4:Y:S01]  /*ecf0*/  LDL.LU R12, [R1+0x40] ;  /* 0x00004000010c7983 */ /* 0x001f220000300800 */
[----:B------:R-:W-:-:S03]  /*ed00*/  LEA R13, P6, R23, R3, 0x1 ;  /* 0x00000003170d7211 */ /* 0x000fc600078c08ff */
[----:B------:R0:W-:Y:S04]  /*ed10*/  STL [R1+0x77c], R14 ;  /* 0x00077c0e01007387 */ /* 0x0001e80000100800 */
[----:B------:R1:W-:Y:S01]  /*ed20*/  STL [R1+0x7b8], R13 ;  /* 0x0007b80d01007387 */ /* 0x0003e20000100800 */
[----:B0-----:R-:W-:-:S03]  /*ed30*/  LEA.HI.X.SX32 R14, R18, R22, 0x1, P5 ;  /* 0x00000016120e7211 */ /* 0x001fc600028f0eff */
[----:B-1----:R-:W4:Y:S04]  /*ed40*/  LDL.LU R13, [R1+0x3c] ;  /* 0x00003c00010d7983 */ /* 0x002f280000300800 */
[----:B------:R0:W-:Y:S01]  /*ed50*/  STL [R1+0x784], R14 ;  /* 0x0007840e01007387 */ /* 0x0001e20000100800 */
[----:B------:R-:W-:-:S03]  /*ed60*/  LEA R15, P5, R5, R3, 0x1 ;  /* 0x00000003050f7211 */ /* 0x000fc600078a08ff */
[----:B0-----:R-:W4:Y:S01]  /*ed70*/  LDL.LU R14, [R1+0x38] ;  /* 0x00003800010e7983 */ /* 0x001f220000300800 */
[----:B------:R-:W-:-:S03]  /*ed80*/  LEA.HI.X.SX32 R16, R19, R22, 0x1, P4 ;  /* 0x0000001613107211 */ /* 0x000fc600020f0eff */
[----:B------:R0:W-:Y:S04]  /*ed90*/  STL [R1+0x7c0], R15 ;  /* 0x0007c00f01007387 */ /* 0x0001e80000100800 */
[----:B0-----:R-:W4:Y:S04]  /*eda0*/  LDL.LU R15, [R1+0x30] ;  /* 0x00003000010f7983 */ /* 0x001f280000300800 */
[----:B------:R0:W-:Y:S01]  /*edb0*/  STL [R1+0x78c], R16 ;  /* 0x00078c1001007387 */ /* 0x0001e20000100800 */
[----:B------:R-:W-:-:S03]  /*edc0*/  LEA R17, P4, R6, R3, 0x1 ;  /* 0x0000000306117211 */ /* 0x000fc600078808ff */
[----:B0-----:R-:W4:Y:S01]  /*edd0*/  LDL.LU R16, [R1+0x2c] ;  /* 0x00002c0001107983 */ /* 0x001f220000300800 */
[----:B------:R-:W-:-:S03]  /*ede0*/  LEA.HI.X.SX32 R18, R20, R22, 0x1, P3 ;  /* 0x0000001614127211 */ /* 0x000fc600018f0eff */
[----:B------:R0:W-:Y:S04]  /*edf0*/  STL [R1+0x7c8], R17 ;  /* 0x0007c81101007387 */ /* 0x0001e80000100800 */
[----:B0-----:R-:W4:Y:S04]  /*ee00*/  LDL.LU R17, [R1+0x28] ;  /* 0x0000280001117983 */ /* 0x001f280000300800 */
[----:B------:R0:W-:Y:S04]  /*ee10*/  STL [R1+0x794], R18 ;  /* 0x0007941201007387 */ /* 0x0001e80000100800 */
[----:B0-----:R-:W4:Y:S01]  /*ee20*/  LDL.LU R18, [R1+0x24] ;  /* 0x0000240001127983 */ /* 0x001f220000300800 */
[----:B------:R-:W-:-:S02]  /*ee30*/  LEA R19, P3, R7, R3, 0x1 ;  /* 0x0000000307137211 */ /* 0x000fc400078608ff */
[----:B------:R-:W-:-:S03]  /*ee40*/  LEA.HI.X.SX32 R20, R29, R22, 0x1, P2 ;  /* 0x000000161d147211 */ /* 0x000fc600010f0eff */
[----:B------:R0:W-:Y:S04]  /*ee50*/  STL [R1+0x7d0], R19 ;  /* 0x0007d01301007387 */ /* 0x0001e80000100800 */
[----:B0-----:R-:W4:Y:S04]  /*ee60*/  LDL.LU R19, [R1+0x20] ;  /* 0x0000200001137983 */ /* 0x001f280000300800 */
[----:B------:R0:W-:Y:S04]  /*ee70*/  STL [R1+0x79c], R20 ;  /* 0x00079c1401007387 */ /* 0x0001e80000100800 */
[----:B------:R-:W4:Y:S01]  /*ee80*/  LDL.LU R29, [R1+0x1c] ;  /* 0x00001c00011d7983 */ /* 0x000f220000300800 */
[----:B------:R-:W-:-:S02]  /*ee90*/  LEA R25, P2, R8, R3, 0x1 ;  /* 0x0000000308197211 */ /* 0x000fc400078408ff */
[----:B0-----:R-:W-:-:S03]  /*eea0*/  LEA.HI.X.SX32 R20, R21, R22, 0x1, P1 ;  /* 0x0000001615147211 */ /* 0x001fc600008f0eff */
[----:B------:R-:W-:Y:S04]  /*eeb0*/  STL [R1+0x7d8], R25 ;  /* 0x0007d81901007387 */ /* 0x000fe80000100800 */
[----:B------:R-:W4:Y:S04]  /*eec0*/  LDL.LU R21, [R1+0x18] ;  /* 0x0000180001157983 */ /* 0x000f280000300800 */
[----:B------:R0:W-:Y:S04]  /*eed0*/  STL [R1+0x7a4], R20 ;  /* 0x0007a41401007387 */ /* 0x0001e80000100800 */
[----:B0-----:R-:W4:Y:S01]  /*eee0*/  LDL.LU R20, [R1+0x14] ;  /* 0x0000140001147983 */ /* 0x001f220000300800 */
[----:B------:R-:W-:-:S02]  /*eef0*/  LEA.HI.X.SX32 R24, R24, R22, 0x1, P0 ;  /* 0x0000001618187211 */ /* 0x000fc400000f0eff */
[----:B--2---:R-:W-:-:S05]  /*ef00*/  LEA R25, P1, R9, R3, 0x1 ;  /* 0x0000000309197211 */ /* 0x004fca00078208ff */
[----:B------:R-:W-:Y:S04]  /*ef10*/  STL [R1+0x7e0], R25 ;  /* 0x0007e01901007387 */ /* 0x000fe80000100800 */
[----:B------:R-:W2:Y:S04]  /*ef20*/  LDL.LU R28, [R1+0x10] ;  /* 0x00001000011c7983 */ /* 0x000ea80000300800 */
[----:B------:R0:W-:Y:S04]  /*ef30*/  STL [R1+0x7ac], R24 ;  /* 0x0007ac1801007387 */ /* 0x0001e80000100800 */
[----:B------:R-:W2:Y:S01]  /*ef40*/  LDL.LU R27, [R1+0xc] ;  /* 0x00000c00011b7983 */ /* 0x000ea20000300800 */
[----:B0-----:R-:W-:-:S02]  /*ef50*/  LEA.HI.X.SX32 R24, R23, R22, 0x1, P6 ;  /* 0x0000001617187211 */ /* 0x001fc400030f0eff */
[----:B---3--:R-:W-:-:S05]  /*ef60*/  LEA R25, P0, R10, R3, 0x1 ;  /* 0x000000030a197211 */ /* 0x008fca00078008ff */
[----:B------:R0:W-:Y:S04]  /*ef70*/  STL [R1+0x7e8], R25 ;  /* 0x0007e81901007387 */ /* 0x0001e80000100800 */
[----:B0-----:R-:W3:Y:S04]  /*ef80*/  LDL.LU R25, [R1+0x8] ;  /* 0x0000080001197983 */ /* 0x001ee80000300800 */
[----:B------:R0:W-:Y:S04]  /*ef90*/  STL [R1+0x7b4], R24 ;  /* 0x0007b41801007387 */ /* 0x0001e80000100800 */
[----:B0-----:R-:W2:Y:S01]  /*efa0*/  LDL.LU R24, [R1+0x4] ;  /* 0x0000040001187983 */ /* 0x001ea20000300800 */
[----:B----4-:R-:W-:-:S05]  /*efb0*/  LEA R23, P6, R11, R3, 0x1 ;  /* 0x000000030b177211 */ /* 0x010fca00078c08ff */
[----:B------:R0:W-:Y:S04]  /*efc0*/  STL [R1+0x7f0], R23 ;  /* 0x0007f01701007387 */ /* 0x0001e80000100800 */
[----:B0-----:R-:W4:Y:S01]  /*efd0*/  LDL.LU R23, [R1] ;  /* 0x0000000001177983 */ /* 0x001f220000300800 */
[-C--:B------:R-:W-:Y:S02]  /*efe0*/  LEA.HI.X.SX32 R5, R5, R22.reuse, 0x1, P5 ;  /* 0x0000001605057211 */ /* 0x080fe400028f0eff */
[----:B------:R-:W-:-:S03]  /*eff0*/  LEA.HI.X.SX32 R6, R6, R22, 0x1, P4 ;  /* 0x0000001606067211 */ /* 0x000fc600020f0eff */
[----:B------:R0:W-:Y:S01]  /*f000*/  STL [R1+0x7bc], R5 ;  /* 0x0007bc0501007387 */ /* 0x0001e20000100800 */
[----:B------:R-:W-:Y:S02]  /*f010*/  LEA.HI.X.SX32 R7, R7, R22, 0x1, P3 ;  /* 0x0000001607077211 */ /* 0x000fe400018f0eff */
[----:B0-----:R-:W-:-:S05]  /*f020*/  LEA R5, P5, R12, R3, 0x1 ;  /* 0x000000030c057211 */ /* 0x001fca00078a08ff */
[----:B------:R0:W-:Y:S04]  /*f030*/  STL [R1+0x7f8], R5 ;  /* 0x0007f80501007387 */ /* 0x0001e80000100800 */
[----:B0-----:R-:W2:Y:S04]  /*f040*/  LDL.LU R5, [R1+0xbc4] ;  /* 0x000bc40001057983 */ /* 0x001ea80000300800 */
[----:B------:R0:W-:Y:S02]  /*f050*/  STL [R1+0x7c4], R6 ;  /* 0x0007c40601007387 */ /* 0x0001e40000100800 */
[----:B0-----:R-:W-:-:S05]  /*f060*/  LEA R6, P4, R13, R3, 0x1 ;  /* 0x000000030d067211 */ /* 0x001fca00078808ff */
[----:B------:R0:W-:Y:S01]  /*f070*/  STL [R1+0x800], R6 ;  /* 0x0008000601007387 */ /* 0x0001e20000100800 */
[----:B------:R-:W-:-:S03]  /*f080*/  LEA.HI.X.SX32 R8, R8, R22, 0x1, P2 ;  /* 0x0000001608087211 */ /* 0x000fc600010f0eff */
[----:B0-----:R-:W3:Y:S04]  /*f090*/  LDL.LU R6, [R1+0xbc0] ;  /* 0x000bc00001067983 */ /* 0x001ee80000300800 */
        /* <DEDUP_REMOVED lines=9> */
[----:B0-----:R-:W4:Y:S04]  /*f130*/  LDL.LU R8, [R1+0xbb8] ;  /* 0x000bb80001087983 */ /* 0x001f280000300800 */
        /* <DEDUP_REMOVED lines=36> */
[----:B--2---:R-:W-:-:S05]  /*f380*/  LEA R16, P1, R28, R3, 0x1 ;  /* 0x000000031c107211 */ /* 0x004fca00078208ff */
[----:B------:R0:W-:Y:S01]  /*f390*/  STL [R1+0x850], R16 ;  /* 0x0008501001007387 */ /* 0x0001e20000100800 */
[----:B------:R-:W-:-:S03]  /*f3a0*/  LEA.HI.X.SX32 R18, R18, R22, 0x1, P6 ;  /* 0x0000001612127211 */ /* 0x000fc600030f0eff */
[----:B0-----:R-:W2:Y:S04]  /*f3b0*/  LDL.LU R16, [R1+0xb98] ;  /* 0x000b980001107983 */ /* 0x001ea80000300800 */
[----:B------:R0:W-:Y:S02]  /*f3c0*/  STL [R1+0x81c], R17 ;  /* 0x00081c1101007387 */ /* 0x0001e40000100800 */
[----:B0-----:R-:W-:-:S05]  /*f3d0*/  LEA R17, P0, R27, R3, 0x1 ;  /* 0x000000031b117211 */ /* 0x001fca00078008ff */
[----:B------:R0:W-:Y:S01]  /*f3e0*/  STL [R1+0x858], R17 ;  /* 0x0008581101007387 */ /* 0x0001e20000100800 */
[----:B------:R-:W-:-:S03]  /*f3f0*/  LEA.HI.X.SX32 R19, R19, R22, 0x1, P5 ;  /* 0x0000001613137211 */ /* 0x000fc600028f0eff */
[----:B0-----:R-:W2:Y:S04]  /*f400*/  LDL.LU R17, [R1+0xb94] ;  /* 0x000b940001117983 */ /* 0x001ea80000300800 */
[----:B------:R3:W-:Y:S02]  /*f410*/  STL [R1+0x824], R18 ;  /* 0x0008241201007387 */ /* 0x0007e40000100800 */
[----:B---3--:R-:W-:-:S05]  /*f420*/  LEA R18, P6, R25, R3, 0x1 ;  /* 0x0000000319127211 */ /* 0x008fca00078c08ff */
[----:B------:R0:W-:Y:S01]  /*f430*/  STL [R1+0x860], R18 ;  /* 0x0008601201007387 */ /* 0x0001e20000100800 */
[----:B------:R-:W-:-:S03]  /*f440*/  LEA.HI.X.SX32 R29, R29, R22, 0x1, P4 ;  /* 0x000000161d1d7211 */ /* 0x000fc600020f0eff */
[----:B0-----:R-:W3:Y:S04]  /*f450*/  LDL.LU R18, [R1+0xb90] ;  /* 0x000b900001127983 */ /* 0x001ee80000300800 */
[----:B------:R0:W-:Y:S02]  /*f460*/  STL [R1+0x82c], R19 ;  /* 0x00082c1301007387 */ /* 0x0001e40000100800 */
[----:B0-----:R-:W-:-:S05]  /*f470*/  LEA R19, P5, R24, R3, 0x1 ;  /* 0x0000000318137211 */ /* 0x001fca00078a08ff */
[----:B------:R0:W-:Y:S04]  /*f480*/  STL [R1+0x868], R19 ;  /* 0x0008681301007387 */ /* 0x0001e80000100800 */
[----:B0-----:R-:W2:Y:S04]  /*f490*/  LDL.LU R19, [R1+0xb8c] ;  /* 0x000b8c0001137983 */ /* 0x001ea80000300800 */
[----:B------:R4:W-:Y:S02]  /*f4a0*/  STL [R1+0x834], R29 ;  /* 0x0008341d01007387 */ /* 0x0009e40000100800 */
[----:B----4-:R-:W-:-:S05]  /*f4b0*/  LEA R29, P4, R23, R3, 0x1 ;  /* 0x00000003171d7211 */ /* 0x010fca00078808ff */
[----:B------:R0:W-:Y:S04]  /*f4c0*/  STL [R1+0x870], R29 ;  /* 0x0008701d01007387 */ /* 0x0001e80000100800 */
[----:B0-----:R-:W4:Y:S01]  /*f4d0*/  LDL.LU R29, [R1+0xb88] ;  /* 0x000b8800011d7983 */ /* 0x001f220000300800 */
[----:B------:R-:W-:-:S05]  /*f4e0*/  LEA.HI.X.SX32 R21, R21, R22, 0x1, P3 ;  /* 0x0000001615157211 */ /* 0x000fca00018f0eff */
        /* <DEDUP_REMOVED lines=9> */
[-C--:B------:R-:W-:Y:S02]  /*f580*/  LEA.HI.X.SX32 R28, R28, R22.reuse, 0x1, P1 ;  /* 0x000000161c1c7211 */ /* 0x080fe400008f0eff */
[----:B------:R-:W-:-:S03]  /*f590*/  LEA.HI.X.SX32 R27, R27, R22, 0x1, P0 ;  /* 0x000000161b1b7211 */ /* 0x000fc600000f0eff */
[----:B------:R4:W-:Y:S01]  /*f5a0*/  STL [R1+0x84c], R28 ;  /* 0x00084c1c01007387 */ /* 0x0009e20000100800 */
[----:B------:R-:W-:Y:S02]  /*f5b0*/  LEA.HI.X.SX32 R24, R24, R22, 0x1, P5 ;  /* 0x0000001618187211 */ /* 0x000fe400028f0eff */
[----:B----4-:R-:W-:-:S05]  /*f5c0*/  LEA R28, P1, R20, R3, 0x1 ;  /* 0x00000003141c7211 */ /* 0x010fca00078208ff */
[----:B------:R2:W-:Y:S04]  /*f5d0*/  STL [R1+0x888], R28 ;  /* 0x0008881c01007387 */ /* 0x0005e80000100800 */
[----:B------:R0:W-:Y:S01]  /*f5e0*/  STL [R1+0x854], R27 ;  /* 0x0008541b01007387 */ /* 0x0001e20000100800 */
[----:B--2---:R-:W-:Y:S02]  /*f5f0*/  LEA R28, P0, R19, R3, 0x1 ;  /* 0x00000003131c7211 */ /* 0x004fe400078008ff */
[----:B0-----:R-:W-:-:S03]  /*f600*/  LEA.HI.X.SX32 R27, R25, R22, 0x1, P6 ;  /* 0x00000016191b7211 */ /* 0x001fc600030f0eff */
[----:B------:R-:W-:Y:S01]  /*f610*/  STL [R1+0x890], R28 ;  /* 0x0008901c01007387 */ /* 0x000fe20000100800 */
[----:B---3--:R-:W-:-:S03]  /*f620*/  LEA R25, P6, R18, R3, 0x1 ;  /* 0x0000000312197211 */ /* 0x008fc600078c08ff */
[----:B------:R0:W-:Y:S04]  /*f630*/  STL [R1+0x85c], R27 ;  /* 0x00085c1b01007387 */ /* 0x0001e80000100800 */
[----:B------:R1:W-:Y:S01]  /*f640*/  STL [R1+0x898], R25 ;  /* 0x0008981901007387 */ /* 0x0003e20000100800 */
[----:B0-----:R-:W-:-:S03]  /*f650*/  LEA R27, P5, R17, R3, 0x1 ;  /* 0x00000003111b7211 */ /* 0x001fc600078a08ff */
[----:B------:R0:W-:Y:S01]  /*f660*/  STL [R1+0x864], R24 ;  /* 0x0008641801007387 */ /* 0x0001e20000100800 */
[----:B-1----:R-:W-:-:S03]  /*f670*/  LEA.HI.X.SX32 R25, R23, R22, 0x1, P4 ;  /* 0x0000001617197211 */ /* 0x002fc600020f0eff */
[----:B------:R1:W-:Y:S04]  /*f680*/  STL [R1+0x8a0], R27 ;  /* 0x0008a01b01007387 */ /* 0x0003e80000100800 */
[----:B------:R-:W2:Y:S01]  /*f690*/  LDL.LU R23, [R1+0x1cc] ;  /* 0x0001cc0001177983 */ /* 0x000ea20000300800 */
[----:B0-----:R-:W-:-:S03]  /*f6a0*/  LEA R24, P4, R16, R3, 0x1 ;  /* 0x0000000310187211 */ /* 0x001fc600078808ff */
[----:B------:R0:W-:Y:S01]  /*f6b0*/  STL [R1+0x86c], R25 ;  /* 0x00086c1901007387 */ /* 0x0001e20000100800 */
[----:B-1----:R-:W-:-:S03]  /*f6c0*/  LEA.HI.X.SX32 R27, R29, R22, 0x1, P3 ;  /* 0x000000161d1b7211 */ /* 0x002fc600018f0eff */
[----:B------:R1:W-:Y:S01]  /*f6d0*/  STL [R1+0x8a8], R24 ;  /* 0x0008a81801007387 */ /* 0x0003e20000100800 */
[-C--:B------:R-:W-:Y:S02]  /*f6e0*/  LEA.HI.X.SX32 R20, R20, R22.reuse, 0x1, P1 ;  /* 0x0000001614147211 */ /* 0x080fe400008f0eff */
[-C--:B0-----:R-:W-:Y:S01]  /*f6f0*/  LEA R25, P3, R15, R3.reuse, 0x1 ;  /* 0x000000030f197211 */ /* 0x081fe200078608ff */
[----:B------:R-:W-:Y:S01]  /*f700*/  STL [R1+0x874], R27 ;  /* 0x0008741b01007387 */ /* 0x000fe20000100800 */
[----:B-1----:R-:W-:Y:S02]  /*f710*/  LEA.HI.X.SX32 R24, R21, R22, 0x1, P2 ;  /* 0x0000001615187211 */ /* 0x002fe400010f0eff */
[-C--:B------:R-:W-:Y:S01]  /*f720*/  LEA R21, P2, R14, R3.reuse, 0x1 ;  /* 0x000000030e157211 */ /* 0x080fe200078408ff */
[----:B------:R-:W-:Y:S04]  /*f730*/  STL [R1+0x8b0], R25 ;  /* 0x0008b01901007387 */ /* 0x000fe80000100800 */
[----:B------:R0:W-:Y:S04]  /*f740*/  STL [R1+0x87c], R24 ;  /* 0x00087c1801007387 */ /* 0x0001e80000100800 */
[----:B------:R1:W-:Y:S04]  /*f750*/  STL [R1+0x8b8], R21 ;  /* 0x0008b81501007387 */ /* 0x0003e80000100800 */
[----:B------:R3:W-:Y:S01]  /*f760*/  STL [R1+0x884], R20 ;  /* 0x0008841401007387 */ /* 0x0007e20000100800 */
[----:B0-----:R-:W-:-:S02]  /*f770*/  LEA R24, P1, R13, R3, 0x1 ;  /* 0x000000030d187211 */ /* 0x001fc400078208ff */
[-C--:B-1----:R-:W-:Y:S02]  /*f780*/  LEA.HI.X.SX32 R21, R19, R22.reuse, 0x1, P0 ;  /* 0x0000001613157211 */ /* 0x082fe400000f0eff */
[----:B------:R-:W-:Y:S02]  /*f790*/  LEA.HI.X.SX32 R19, R18, R22, 0x1, P6 ;  /* 0x0000001612137211 */ /* 0x000fe400030f0eff */
[-C--:B---3--:R-:W-:Y:S01]  /*f7a0*/  LEA R20, P0, R12, R3.reuse, 0x1 ;  /* 0x000000030c147211 */ /* 0x088fe200078008ff */
[----:B------:R0:W-:Y:S04]  /*f7b0*/  STL [R1+0x8c0], R24 ;  /* 0x0008c01801007387 */ /* 0x0001e80000100800 */
[----:B------:R-:W-:Y:S04]  /*f7c0*/  STL [R1+0x88c], R21 ;  /* 0x00088c1501007387 */ /* 0x000fe80000100800 */
[----:B------:R-:W-:Y:S04]  /*f7d0*/  STL [R1+0x8c8], R20 ;  /* 0x0008c81401007387 */ /* 0x000fe80000100800 */
[----:B------:R-:W-:Y:S04]  /*f7e0*/  STL [R1+0x894], R19 ;  /* 0x0008941301007387 */ /* 0x000fe80000100800 */
[----:B0-----:R-:W3:Y:S01]  /*f7f0*/  LDL R24, [R1+0x970] ;  /* 0x0009700001187983 */ /* 0x001ee20000100800 */
[----:B------:R-:W-:-:S02]  /*f800*/  LEA R18, P6, R11, R3, 0x1 ;  /* 0x000000030b127211 */ /* 0x000fc400078c08ff */
[----:B------:R-:W-:-:S03]  /*f810*/  LEA.HI.X.SX32 R17, R17, R22, 0x1, P5 ;  /* 0x0000001611117211 */ /* 0x000fc600028f0eff */
[----:B------:R0:W-:Y:S01]  /*f820*/  STL [R1+0x8d0], R18 ;  /* 0x0008d01201007387 */ /* 0x0001e20000100800 */
[----:B------:R-:W-:-:S03]  /*f830*/  LEA.HI.X.SX32 R15, R15, R22, 0x1, P3 ;  /* 0x000000160f0f7211 */ /* 0x000fc600018f0eff */
[----:B------:R1:W-:Y:S01]  /*f840*/  STL [R1+0x89c], R17 ;  /* 0x00089c1101007387 */ /* 0x0003e20000100800 */
[-C--:B0-----:R-:W-:Y:S02]  /*f850*/  LEA R18, P5, R10, R3.reuse, 0x1 ;  /* 0x000000030a127211 */ /* 0x081fe400078a08ff */
        /* <DEDUP_REMOVED lines=8> */
[-C--:B------:R-:W-:Y:S02]  /*f8e0*/  LEA.HI.X.SX32 R14, R13, R22.reuse, 0x1, P1 ;  /* 0x000000160d0e7211 */ /* 0x080fe400008f0eff */
[-C--:B----4-:R-:W-:Y:S01]  /*f8f0*/  LEA R15, P2, R7, R3.reuse, 0x1 ;  /* 0x00000003070f7211 */ /* 0x090fe200078408ff */
[----:B------:R-:W-:Y:S01]  /*f900*/  STL [R1+0x8e8], R17 ;  /* 0x0008e81101007387 */ /* 0x000fe20000100800 */
[----:B------:R-:W-:Y:S01]  /*f910*/  LEA R13, P1, R6, R3, 0x1 ;  /* 0x00000003060d7211 */ /* 0x000fe200078208ff */
[----:B------:R-:W-:Y:S01]  /*f920*/  IMAD R4, R4, c[0x0][0x190], RZ ;  /* 0x0000640004047a24 */ /* 0x000fe200078e02ff */
[----:B------:R-:W-:Y:S01]  /*f930*/  LEA.HI.X.SX32 R12, R12, R22, 0x1, P0 ;  /* 0x000000160c0c7211 */ /* 0x000fe200000f0eff */
[----:B------:R-:W-:Y:S01]  /*f940*/  STL [R1+0x8b4], R16 ;  /* 0x0008b41001007387 */ /* 0x000fe20000100800 */
[----:B------:R-:W-:-:S03]  /*f950*/  IMAD R2, R2, c[0x0][0x190], RZ ;  /* 0x0000640002027a24 */ /* 0x000fc600078e02ff */
        /* <DEDUP_REMOVED lines=21> */
[----:B------:R-:W-:Y:S01]  /*fab0*/  LEA R7, P2, R26, R3, 0x1 ;  /* 0x000000031a077211 */ /* 0x000fe200078408ff */
[----:B------:R-:W-:Y:S01]  /*fac0*/  STL [R1+0x904], R11 ;  /* 0x0009040b01007387 */ /* 0x000fe20000100800 */
[----:B------:R-:W-:-:S03]  /*fad0*/  LEA.HI.X.SX32 R6, R6, R22, 0x1, P1 ;  /* 0x0000001606067211 */ /* 0x000fc600008f0eff */
[----:B------:R-:W-:Y:S01]  /*fae0*/  STL [R1+0x8e4], R10 ;  /* 0x0008e40a01007387 */ /* 0x000fe20000100800 */
[----:B--2---:R-:W-:Y:S02]  /*faf0*/  LEA R9, P3, R23, R3, 0x1 ;  /* 0x0000000317097211 */ /* 0x004fe400078608ff */
[-C--:B------:R-:W-:Y:S02]  /*fb00*/  LEA.HI.X.SX32 R3, R5, R22.reuse, 0x1, P0 ;  /* 0x0000001605037211 */ /* 0x080fe400000f0eff */
[-C--:B------:R-:W-:Y:S02]  /*fb10*/  LEA.HI.X.SX32 R5, R4, R22.reuse, 0x1, P6 ;  /* 0x0000001604057211 */ /* 0x080fe400030f0eff */
[-C--:B------:R-:W-:Y:S02]  /*fb20*/  LEA.HI.X.SX32 R4, R2, R22.reuse, 0x1, P5 ;  /* 0x0000001602047211 */ /* 0x080fe400028f0eff */
[-C--:B------:R-:W-:Y:S02]  /*fb30*/  LEA.HI.X.SX32 R2, R23, R22.reuse, 0x1, P3 ;  /* 0x0000001617027211 */ /* 0x080fe400018f0eff */
[----:B------:R-:W0:Y:S04]  /*fb40*/  S2R R23, SR_TID.X ;  /* 0x0000000000177919 */ /* 0x000e280000002100 */
[----:B------:R-:W-:Y:S04]  /*fb50*/  STL [R1+0x908], R9 ;  /* 0x0009080901007387 */ /* 0x000fe80000100800 */
[----:B------:R-:W-:Y:S04]  /*fb60*/  STL [R1+0x8ec], R8 ;  /* 0x0008ec0801007387 */ /* 0x000fe80000100800 */
[----:B------:R-:W-:Y:S04]  /*fb70*/  STL [R1+0x558], R7 ;  /* 0x0005580701007387 */ /* 0x000fe80000100800 */
[----:B------:R-:W-:Y:S04]  /*fb80*/  STL [R1+0x544], R6 ;  /* 0x0005440601007387 */ /* 0x000fe80000100800 */
[----:B------:R1:W-:Y:S04]  /*fb90*/  STL [R1+0x548], R3 ;  /* 0x0005480301007387 */ /* 0x0003e80000100800 */
[----:B------:R-:W-:Y:S01]  /*fba0*/  STL [R1+0x54c], R5 ;  /* 0x00054c0501007387 */ /* 0x000fe20000100800 */
[----:B-1----:R-:W-:-:S02]  /*fbb0*/  LEA.HI.X.SX32 R3, R0, R22, 0x1, P4 ;  /* 0x0000001600037211 */ /* 0x002fc400020f0eff */
[----:B------:R-:W-:Y:S01]  /*fbc0*/  LEA.HI.X.SX32 R0, R26, R22, 0x1, P2 ;  /* 0x000000161a007211 */ /* 0x000fe200010f0eff */
[----:B------:R-:W-:Y:S04]  /*fbd0*/  STL [R1+0x550], R4 ;  /* 0x0005500401007387 */ /* 0x000fe80000100800 */
[----:B------:R-:W-:Y:S04]  /*fbe0*/  STL [R1+0x554], R3 ;  /* 0x0005540301007387 */ /* 0x000fe80000100800 */
[----:B------:R-:W-:Y:S04]  /*fbf0*/  STL [R1+0x55c], R2 ;  /* 0x00055c0201007387 */ /* 0x000fe80000100800 */
[----:B------:R0:W-:Y:S04]  /*fc00*/  STL [R1+0x348], R0 ;  /* 0x0003480001007387 */ /* 0x0001e80000100800 */
[----:B------:R-:W-:Y:S01]  /*fc10*/  STL [R1+0x344], RZ ;  /* 0x000344ff01007387 */ /* 0x000fe20000100800 */
[----:B0-----:R-:W-:-:S05]  /*fc20*/  IMAD.SHL.U32 R0, R23, 0x20, RZ ;  /* 0x0000002017007824 */ /* 0x001fca00078e00ff */
[----:B------:R0:W-:Y:S04]  /*fc30*/  STL [R1+0x960], R0 ;  /* 0x0009600001007387 */ /* 0x0001e80000100800 */
[----:B------:R-:W-:Y:S04]  /*fc40*/  STL [R1+0x250], RZ ;  /* 0x000250ff01007387 */ /* 0x000fe80000100800 */
        /* <DEDUP_REMOVED lines=86> */
[----:B------:R-:W-:Y:S01]  /*101b0*/  STL [R1+0x10c], RZ ;  /* 0x00010cff01007387 */ /* 0x000fe20000100800 */
[----:B------:R-:W-:-:S03]  /*101c0*/  IMAD.MOV.U32 R3, RZ, RZ, c[0x0][0x188] ;  /* 0x00006200ff037624 */ /* 0x000fc600078e00ff */
[----:B------:R-:W-:Y:S04]  /*101d0*/  STL [R1+0xf0], RZ ;  /* 0x0000f0ff01007387 */ /* 0x000fe80000100800 */
[----:B------:R-:W-:Y:S04]  /*101e0*/  STL [R1+0xf4], RZ ;  /* 0x0000f4ff01007387 */ /* 0x000fe80000100800 */
[----:B------:R-:W-:Y:S04]  /*101f0*/  STL [R1+0xf8], RZ ;  /* 0x0000f8ff01007387 */ /* 0x000fe80000100800 */
[----:B------:R-:W-:Y:S01]  /*10200*/  STL [R1+0xfc], RZ ;  /* 0x0000fcff01007387 */ /* 0x000fe20000100800 */
[----:B---3--:R-:W-:-:S03]  /*10210*/  ISETP.GE.AND P1, PT, R24, RZ, PT ;  /* 0x000000ff1800720c */ /* 0x008fc60003f26270 */
[----:B------:R-:W-:Y:S01]  /*10220*/  STL [R1+0xe0], RZ ;  /* 0x0000e0ff01007387 */ /* 0x000fe20000100800 */
[----:B------:R-:W-:-:S03]  /*10230*/  IMAD R27, R3, 0x3f, RZ ;  /* 0x0000003f031b7824 */ /* 0x000fc600078e02ff */
[----:B------:R-:W-:Y:S01]  /*10240*/  STL [R1+0xe4], RZ ;  /* 0x0000e4ff01007387 */ /* 0x000fe20000100800 */
[----:B------:R-:W-:-:S03]  /*10250*/  IMAD R24, R3, 0x3b, RZ ;  /* 0x0000003b03187824 */ /* 0x000fc600078e02ff */
[----:B------:R-:W-:Y:S04]  /*10260*/  STL [R1+0xe8], RZ ;  /* 0x0000e8ff01007387 */ /* 0x000fe80000100800 */
[----:B------:R-:W-:Y:S04]  /*10270*/  STL [R1+0xec], RZ ;  /* 0x0000ecff01007387 */ /* 0x000fe80000100800 */
[----:B------:R-:W-:Y:S04]  /*10280*/  STL [R1+0xd0], RZ ;  /* 0x0000d0ff01007387 */ /* 0x000fe80000100800 */
[----:B------:R-:W-:Y:S04]  /*10290*/  STL [R1+0xd4], RZ ;  /* 0x0000d4ff01007387 */ /* 0x000fe80000100800 */
[----:B------:R-:W-:Y:S04]  /*102a0*/  STL [R1+0xd8], RZ ;  /* 0x0000d8ff01007387 */ /* 0x000fe80000100800 */
[----:B------:R-:W-:Y:S04]  /*102b0*/  STL [R1+0xdc], RZ ;  /* 0x0000dcff01007387 */ /* 0x000fe80000100800 */
[----:B------:R1:W-:Y:S04]  /*102c0*/  STL [R1+0xb78], R27 ;  /* 0x000b781b01007387 */ /* 0x0003e80000100800 */
[----:B------:R-:W-:Y:S04]  /*102d0*/  STL [R1+0xb7c], R24 ;  /* 0x000b7c1801007387 */ /* 0x000fe80000100800 */
[----:B0-----:R-:W2:Y:S01]  /*102e0*/  LDL.LU R0, [R1+0x264] ;  /* 0x0002640001007983 */ /* 0x001ea20000300800 */
[----:B------:R-:W-:Y:S01]  /*102f0*/  ISETP.NE.AND P0, PT, RZ, c[0x0][0x178], PT ;  /* 0x00005e00ff007a0c */ /* 0x000fe20003f05270 */
[----:B-1----:R-:W-:-:S02]  /*10300*/  IMAD R27, R3, 0x76, RZ ;  /* 0x00000076031b7824 */ /* 0x002fc400078e02ff */
[C---:B------:R-:W-:Y:S02]  /*10310*/  IMAD R21, R3.reuse, 0x37, RZ ;  /* 0x0000003703157824 */ /* 0x040fe400078e02ff */
[C---:B------:R-:W-:Y:S02]  /*10320*/  IMAD R29, R3.reuse, 0x6e, RZ ;  /* 0x0000006e031d7824 */ /* 0x040fe400078e02ff */
[C---:B------:R-:W-:Y:S02]  /*10330*/  IMAD R18, R3.reuse, 0x33, RZ ;  /* 0x0000003303127824 */ /* 0x040fe400078e02ff */
[C---:B------:R-:W-:Y:S02]  /*10340*/  IMAD R28, R3.reuse, 0x66, RZ ;  /* 0x00000066031c7824 */ /* 0x040fe400078e02ff */
[C---:B------:R-:W-:Y:S02]  /*10350*/  IMAD R26, R3.reuse, 0x62, RZ ;  /* 0x00000062031a7824 */ /* 0x040fe400078e02ff */
[----:B------:R-:W-:-:S02]  /*10360*/  IMAD R15, R3, 0x2f, RZ ;  /* 0x0000002f030f7824 */ /* 0x000fc400078e02ff */
        /* <DEDUP_REMOVED lines=17> */
[----:B------:R-:W-:-:S02]  /*10480*/  IMAD.SHL.U32 R4, R3, 0x40, RZ ;  /* 0x0000004003047824 */ /* 0x000fc400078e00ff */
[----:B------:R-:W-:-:S05]  /*10490*/  IMAD.MOV.U32 R3, RZ, RZ, 0x3f ;  /* 0x0000003fff037424 */ /* 0x000fca00078e00ff */
[----:B------:R-:W-:Y:S01]  /*104a0*/  IADD3 R3, R3, c[0x0][0x180], RZ ;  /* 0x0000600003037a10 */ /* 0x000fe20007ffe0ff */
[----:B--2---:R-:W-:Y:S01]  /*104b0*/  @!P1 IMAD.MOV R0, RZ, RZ, -R0 ;  /* 0x000000ffff009224 */ /* 0x004fe200078e0a00 */
[----:B------:R-:W-:-:S05]  /*104c0*/  @!P0 LOP3.LUT R0, RZ, c[0x0][0x178], RZ, 0x33, !PT ;  /* 0x00005e00ff008a12 */ /* 0x000fca00078e33ff */
[----:B------:R-:W-:Y:S01]  /*104d0*/  IMAD R2, R0, c[0x0][0x184], RZ ;  /* 0x0000610000027a24 */ /* 0x000fe200078e02ff */
[----:B------:R-:W-:Y:S01]  /*104e0*/  SHF.R.S32.HI R0, RZ, 0x1f, R3 ;  /* 0x0000001fff007819 */ /* 0x000fe20000011403 */
[----:B------:R-:W-:-:S05]  /*104f0*/  IMAD.MOV.U32 R3, RZ, RZ, 0x3f ;  /* 0x0000003fff037424 */ /* 0x000fca00078e00ff */
[----:B------:R-:W-:-:S04]  /*10500*/  IADD3 R3, R3, c[0x0][0x180], RZ ;  /* 0x0000600003037a10 */ /* 0x000fc80007ffe0ff */
[----:B------:R-:W-:Y:S02]  /*10510*/  LEA.HI R3, R0, R3, RZ, 0x6 ;  /* 0x0000000300037211 */ /* 0x000fe400078f30ff */
[----:B------:R-:W-:-:S04]  /*10520*/  SHF.R.S32.HI R0, RZ, 0x1f, R4 ;  /* 0x0000001fff007819 */ /* 0x000fc80000011404 */
[----:B------:R-:W-:-:S05]  /*10530*/  SHF.L.U64.HI R0, R4, 0x1, R0 ;  /* 0x0000000104007819 */ /* 0x000fca0000010200 */
[----:B------:R0:W-:Y:S04]  /*10540*/  STL [R1+0xb70], R0 ;  /* 0x000b700001007387 */ /* 0x0001e80000100800 */
[----:B0-----:R-:W2:Y:S04]  /*10550*/  LDL R0, [R1+0x960] ;  /* 0x0009600001007983 */ /* 0x001ea80000100800 */
[----:B------:R-:W0:Y:S04]  /*10560*/  S2R R24, SR_TID.X ;  /* 0x0000000000187919 */ /* 0x000e280000002100 */
[----:B------:R-:W1:Y:S01]  /*10570*/  S2R R4, SR_TID.X ;  /* 0x0000000000047919 */ /* 0x000e620000002100 */
[----:B------:R-:W-:Y:S01]  /*10580*/  SHF.R.S32.HI R3, RZ, 0x6, R3 ;  /* 0x00000006ff037819 */ /* 0x000fe20000011403 */
[----:B------:R-:W-:Y:S01]  /*10590*/  IMAD.MOV.U32 R3, RZ, RZ, c[0x0][0x188] ;  /* 0x00006200ff037624 */ /* 0x000fe200078e00ff */
[----:B0-----:R-:W-:Y:S01]  /*105a0*/  LOP3.LUT R24, R24, 0x7, RZ, 0xc0, !PT ;  /* 0x0000000718187812 */ /* 0x001fe200078ec0ff */
[----:B-1----:R-:W-:-:S04]  /*105b0*/  IMAD.SHL.U32 R4, R4, 0x2, RZ ;  /* 0x0000000204047824 */ /* 0x002fc800078e00ff */
[----:B------:R-:W-:-:S05]  /*105c0*/  IMAD R24, R24, 0x90, RZ ;  /* 0x0000009018187824 */ /* 0x000fca00078e02ff */
[----:B------:R-:W-:Y:S02]  /*105d0*/  LOP3.LUT R24, R24, 0x30, R4, 0x78, !PT ;  /* 0x0000003018187812 */ /* 0x000fe400078e7804 */
[----:B------:R-:W-:-:S05]  /*105e0*/  LEA R4, P0, R2, c[0x0][0x160], 0x1 ;  /* 0x0000580002047a11 */ /* 0x000fca00078008ff */
[----:B------:R2:W-:Y:S02]  /*105f0*/  STL [R1+0x338], R4 ;  /* 0x0003380401007387 */ /* 0x0005e40000100800 */
[----:B--2---:R-:W-:Y:S01]  /*10600*/  LOP3.LUT R4, R24, 0x400, R0, 0xf8, !PT ;  /* 0x0000040018047812 */ /* 0x004fe200078ef800 */
[C---:B------:R-:W-:Y:S01]  /*10610*/  IMAD R24, R3.reuse, 0x7e, RZ ;  /* 0x0000007e03187824 */ /* 0x040fe200078e02ff */
[----:B------:R-:W-:Y:S01]  /*10620*/  LEA.HI.X.SX32 R0, R2, c[0x0][0x164], 0x1, P0 ;  /* 0x0000590002007a11 */ /* 0x000fe200000f0eff */
[----:B------:R-:W-:Y:S02]  /*10630*/  IMAD R2, R3, 0x7a, RZ ;  /* 0x0000007a03027824 */ /* 0x000fe400078e02ff */
[----:B------:R-:W2:Y:S02]  /*10640*/  LDL R3, [R1+0x338] ;  /* 0x0003380001037983 */ /* 0x000ea40000100800 */
[-C--:B--2---:R-:W-:Y:S02]  /*10650*/  IADD3 R24, P0, R24, R3.reuse, RZ ;  /* 0x0000000318187210 */ /* 0x084fe40007f1e0ff */
[----:B------:R-:W-:-:S03]  /*10660*/  IADD3 R2, P5, R2, R3, RZ ;  /* 0x0000000302027210 */ /* 0x000fc60007fbe0ff */
[----:B------:R0:W-:Y:S04]  /*10670*/  STL [R1+0x350], R24 ;  /* 0x0003501801007387 */ /* 0x0001e80000100800 */
[----:B0-----:R-:W2:Y:S04]  /*10680*/  LDL.LU R24, [R1+0xb7c] ;  /* 0x000b7c0001187983 */ /* 0x001ea80000300800 */
[----:B------:R-:W-:Y:S04]  /*10690*/  STL [R1+0x314], R4 ;  /* 0x0003140401007387 */ /* 0x000fe80000100800 */
[----:B------:R0:W-:Y:S04]  /*106a0*/  STL [R1+0xb74], R4 ;  /* 0x000b740401007387 */ /* 0x0001e80000100800 */
[----:B------:R1:W-:Y:S04]  /*106b0*/  STL [R1+0x360], R2 ;  /* 0x0003600201007387 */ /* 0x0003e80000100800 */
[----:B0-----:R-:W3:Y:S04]  /*106c0*/  LDL R4, [R1+0x338] ;  /* 0x0003380001047983 */ /* 0x001ee80000100800 */
[----:B------:R-:W-:Y:S01]  /*106d0*/  STL [R1+0x334], R0 ;  /* 0x0003340001007387 */ /* 0x000fe20000100800 */
[----:B------:R-:W-:-:S04]  /*106e0*/  IMAD.MOV.U32 R3, RZ, RZ, c[0x0][0x188] ;  /* 0x00006200ff037624 */ /* 0x000fc800078e00ff */
[C---:B-1----:R-:W-:Y:S02]  /*106f0*/  IMAD R2, R3.reuse, 0x6a, RZ ;  /* 0x0000006a03027824 */ /* 0x042fe400078e02ff */
[----:B------:R-:W-:Y:S01]  /*10700*/  IMAD R3, R3, 0x72, RZ ;  /* 0x0000007203037824 */ /* 0x000fe200078e02ff */
[----:B---3--:R-:W-:-:S05]  /*10710*/  IADD3 R27, P1, R27, R4, RZ ;  /* 0x000000041b1b7210 */ /* 0x008fca0007f3e0ff */
[----:B------:R0:W-:Y:S04]  /*10720*/  STL [R1+0x370], R27 ;  /* 0x0003701b01007387 */ /* 0x0001e80000100800 */
[----:B0-----:R-:W3:Y:S01]  /*10730*/  LDL.LU R27, [R1+0xb78] ;  /* 0x000b7800011b7983 */ /* 0x001ee20000300800 */
[-C--:B------:R-:W-:Y:S02]  /*10740*/  IADD3 R3, P2, R3, R4.reuse, RZ ;  /* 0x0000000403037210 */ /* 0x080fe40007f5e0ff */
[-C--:B------:R-:W-:Y:S02]  /*10750*/  IADD3 R29, P3, R29, R4.reuse, RZ ;  /* 0x000000041d1d7210 */ /* 0x080fe40007f7e0ff */
[----:B------:R-:W-:Y:S01]  /*10760*/  IADD3 R2, P4, R2, R4, RZ ;  /* 0x0000000402027210 */ /* 0x000fe20007f9e0ff */
[----:B------:R0:W-:Y:S04]  /*10770*/  STL [R1+0x380], R3 ;  /* 0x0003800301007387 */ /* 0x0001e80000100800 */
[----:B------:R-:W-:Y:S01]  /*10780*/  STL [R1+0x390], R29 ;  /* 0x0003901d01007387 */ /* 0x000fe20000100800 */
[----:B0-----:R-:W-:-:S03]  /*10790*/  IMAD.MOV.U32 R3, RZ, RZ, c[0x0][0x188] ;  /* 0x00006200ff037624 */ /* 0x001fc600078e00ff */
[----:B------:R0:W-:Y:S01]  /*107a0*/  STL [R1+0x3a0], R2 ;  /* 0x0003a00201007387 */ /* 0x0001e20000100800 */
[----:B------:R-:W-:Y:S01]  /*107b0*/  IADD3 R28, P6, R28, R4, RZ ;  /* 0x000000041c1c7210 */ /* 0x000fe20007fde0ff */
[----:B0-----:R-:W-:-:S04]  /*107c0*/  IMAD R2, R3, 0x3d, RZ ;  /* 0x0000003d03027824 */ /* 0x001fc800078e02ff */
[----:B------:R0:W-:Y:S01]  /*107d0*/  STL [R1+0x3b0], R28 ;  /* 0x0003b01c01007387 */ /* 0x0001e20000100800 */
[----:B------:R-:W-:Y:S02]  /*107e0*/  LEA.HI.X.SX32 R2, R2, R0, 0x1, P5 ;  /* 0x0000000002027211 */ /* 0x000fe400028f0eff */
[----:B------:R-:W-:Y:S02]  /*107f0*/  IADD3 R25, P5, R25, R4, RZ ;  /* 0x0000000419197210 */ /* 0x000fe40007fbe0ff */
[----:B--2---:R-:W-:Y:S02]  /*10800*/  LEA.HI.X.SX32 R24, R24, R0, 0x1, P1 ;  /* 0x0000000018187211 */ /* 0x004fe400008f0eff */
[----:B------:R-:W-:Y:S02]  /*10810*/  IADD3 R23, P1, R23, R4, RZ ;  /* 0x0000000417177210 */ /* 0x000fe40007f3e0ff */
[----:B------:R-:W-:Y:S02]  /*10820*/  LEA.HI.X.SX32 R21, R21, R0, 0x1, P3 ;  /* 0x0000000015157211 */ /* 0x000fe400018f0eff */
[----:B------:R-:W-:-:S02]  /*10830*/  IADD3 R20, P3, R20, R4, RZ ;  /* 0x0000000414147210 */ /* 0x000fc40007f7e0ff */
[----:B------:R-:W-:Y:S02]  /*10840*/  LEA.HI.X.SX32 R18, R18, R0, 0x1, P6 ;  /* 0x0000000012127211 */ /* 0x000fe400030f0eff */
[----:B------:R-:W-:Y:S02]  /*10850*/  IADD3 R17, P6, R17, R4, RZ ;  /* 0x0000000411117210 */ /* 0x000fe40007fde0ff */
[----:B------:R-:W-:Y:S02]  /*10860*/  LEA.HI.X.SX32 R15, R15, R0, 0x1, P5 ;  /* 0x000000000f0f7211 */ /* 0x000fe400028f0eff */
[----:B------:R-:W-:Y:S01]  /*10870*/  IADD3 R14, P5, R14, R4, RZ ;  /* 0x000000040e0e7210 */ /* 0x000fe20007fbe0ff */
[C---:B0-----:R-:W-:Y:S02]  /*10880*/  IMAD R28, R3.reuse, 0x18, RZ ;  /* 0x00000018031c7824 */ /* 0x041fe400078e02ff */
[----:B------:R-:W-:Y:S01]  /*10890*/  IMAD R29, R3, 0xc, RZ ;  /* 0x0000000c031d7824 */ /* 0x000fe200078e02ff */
[----:B---3--:R-:W-:-:S02]  /*108a0*/  LEA.HI.X.SX32 R27, R27, R0, 0x1, P0 ;  /* 0x000000001b1b7211 */ /* 0x008fc400000f0eff */
[----:B------:R-:W-:-:S03]  /*108b0*/  IADD3 R26, P0, R26, R4, RZ ;  /* 0x000000041a1a7210 */ /* 0x000fc60007f1e0ff */
[----:B------:R-:W-:Y:S04]  /*108c0*/  STL [R1+0x34c], R27 ;  /* 0x00034c1b01007387 */ /* 0x000fe80000100800 */
[----:B------:R-:W-:Y:S04]  /*108d0*/  STL [R1+0x3c0], R26 ;  /* 0x0003c01a01007387 */ /* 0x000fe80000100800 */
[----:B------:R0:W-:Y:S02]  /*108e0*/  STL [R1+0x35c], R2 ;  /* 0x00035c0201007387 */ /* 0x0001e40000100800 */
[----:B0-----:R-:W-:-:S02]  /*108f0*/  IMAD R2, R3, 0x39, RZ ;  /* 0x0000003903027824 */ /* 0x001fc400078e02ff */
[----:B------:R-:W-:Y:S03]  /*10900*/  STL [R1+0x3d0], R25 ;  /* 0x0003d01901007387 */ /* 0x000fe60000100800 */
[----:B------:R-:W-:Y:S01]  /*10910*/  LEA.HI.X.SX32 R2, R2, R0, 0x1, P2 ;  /* 0x0000000002027211 */ /* 0x000fe200010f0eff */
[----:B------:R-:W-:Y:S04]  /*10920*/  STL [R1+0x36c], R24 ;  /* 0x00036c1801007387 */ /* 0x000fe80000100800 */
[----:B------:R-:W-:Y:S01]  /*10930*/  STL [R1+0x3e0], R23 ;  /* 0x0003e01701007387 */ /* 0x000fe20000100800 */
[----:B------:R-:W-:-:S03]  /*10940*/  IADD3 R22, P2, R22, R4, RZ ;  /* 0x0000000416167210 */ /* 0x000fc60007f5e0ff */
[----:B------:R0:W-:Y:S02]  /*10950*/  STL [R1+0x37c], R2 ;  /* 0x00037c0201007387 */ /* 0x0001e40000100800 */
[----:B0-----:R-:W-:Y:S02]  /*10960*/  IMAD R2, R3, 0x35, RZ ;  /* 0x0000003503027824 */ /* 0x001fe400078e02ff */
        /* <DEDUP_REMOVED lines=19> */
[----:B------:R0:W-:Y:S01]  /*10aa0*/  STL [R1+0x3dc], R2 ;  /* 0x0003dc0201007387 */ /* 0x0001e20000100800 */
[----:B------:R-:W-:Y:S02]  /*10ab0*/  LEA.HI.X.SX32 R12, R12, R0, 0x1, P2 ;  /* 0x000000000c0c7211 */ /* 0x000fe400010f0eff */
[----:B------:R-:W-:Y:S01]  /*10ac0*/  IADD3 R11, P2, R11, R4, RZ ;  /* 0x000000040b0b7210 */ /* 0x000fe20007f5e0ff */
[----:B0-----:R-:W-:Y:S01]  /*10ad0*/  IMAD R2, R3, 0x29, RZ ;  /* 0x0000002903027824 */ /* 0x001fe200078e02ff */
[----:B------:R-:W-:Y:S04]  /*10ae0*/  STL [R1+0x358], R13 ;  /* 0x0003580d01007387 */ /* 0x000fe80000100800 */
        /* <DEDUP_REMOVED lines=9> */
[----:B------:R-:W-:Y:S02]  /*10b80*/  LEA.HI.X.SX32 R2, R2, R0, 0x1, P6 ;  /* 0x0000000002027211 */ /* 0x000fe400030f0eff */
[----:B------:R-:W-:Y:S01]  /*10b90*/  IADD3 R5, P6, R5, R4, RZ ;  /* 0x0000000405057210 */ /* 0x000fe20007fde0ff */
[----:B------:R-:W-:Y:S01]  /*10ba0*/  STL [R1+0x40c], R9 ;  /* 0x00040c0901007387 */ /* 0x000fe20000100800 */
[----:B------:R-:W-:-:S03]  /*10bb0*/  LEA.HI.X.SX32 R6, R6, R0, 0x1, P0 ;  /* 0x0000000006067211 */ /* 0x000fc600000f0eff */
[----:B------:R-:W-:Y:S04]  /*10bc0*/  STL [R1+0x3b8], R8 ;  /* 0x0003b80801007387 */ /* 0x000fe80000100800 */
[----:B------:R0:W-:Y:S04]  /*10bd0*/  STL [R1+0x41c], R2 ;  /* 0x00041c0201007387 */ /* 0x0001e80000100800 */
[----:B------:R1:W-:Y:S01]  /*10be0*/  STL [R1+0x3d8], R5 ;  /* 0x0003d80501007387 */ /* 0x0003e20000100800 */
[C---:B0-----:R-:W-:Y:S02]  /*10bf0*/  IMAD R2, R3.reuse, 0x21, RZ ;  /* 0x0000002103027824 */ /* 0x041fe400078e02ff */
[----:B-1----:R-:W-:Y:S01]  /*10c00*/  IMAD R5, R3, 0x3e, RZ ;  /* 0x0000003e03057824 */ /* 0x002fe200078e02ff */
[----:B------:R0:W-:Y:S02]  /*10c10*/  STL [R1+0x42c], R6 ;  /* 0x00042c0601007387 */ /* 0x0001e40000100800 */
[----:B------:R-:W-:-:S02]  /*10c20*/  LEA.HI.X.SX32 R2, R2, R0, 0x1, P5 ;  /* 0x0000000002027211 */ /* 0x000fc400028f0eff */
[-C--:B------:R-:W-:Y:S02]  /*10c30*/  IADD3 R7, P5, R7, R4.reuse, RZ ;  /* 0x0000000407077210 */ /* 0x080fe40007fbe0ff */
[----:B0-----:R-:W-:-:S05]  /*10c40*/  IADD3 R6, P0, R5, R4, RZ ;  /* 0x0000000405067210 */ /* 0x001fca0007f1e0ff */
[----:B------:R0:W-:Y:S04]  /*10c50*/  STL [R1+0x450], R6 ;  /* 0x0004500601007387 */ /* 0x0001e80000100800 */
[----:B------:R-:W-:Y:S04]  /*10c60*/  STL [R1+0x43c], R2 ;  /* 0x00043c0201007387 */ /* 0x000fe80000100800 */
[----:B------:R1:W-:Y:S01]  /*10c70*/  STL [R1+0x3f8], R7 ;  /* 0x0003f80701007387 */ /* 0x0003e20000100800 */
[----:B0-----:R-:W-:Y:S01]  /*10c80*/  IMAD R6, R3, 0x3a, RZ ;  /* 0x0000003a03067824 */ /* 0x001fe200078e02ff */
[----:B-1----:R-:W-:Y:S01]  /*10c90*/  LEA.HI.X.SX32 R7, R5, R0, 0x1, P1 ;  /* 0x0000000005077211 */ /* 0x002fe200008f0eff */
[----:B------:R-:W-:-:S02]  /*10ca0*/  IMAD R5, R3, 0x1f, RZ ;  /* 0x0000001f03057824 */ /* 0x000fc400078e02ff */
[----:B------:R-:W-:Y:S02]  /*10cb0*/  IMAD R2, R3, 0x4c, RZ ;  /* 0x0000004c03027824 */ /* 0x000fe400078e02ff */
[----:B------:R0:W-:Y:S01]  /*10cc0*/  STL [R1+0x354], R7 ;  /* 0x0003540701007387 */ /* 0x0001e20000100800 */
[----:B------:R-:W-:Y:S02]  /*10cd0*/  LEA.HI.X.SX32 R5, R5, R0, 0x1, P0 ;  /* 0x0000000005057211 */ /* 0x000fe400000f0eff */
[-C--:B------:R-:W-:Y:S02]  /*10ce0*/  IADD3 R2, P0, R2, R4.reuse, RZ ;  /* 0x0000000402027210 */ /* 0x080fe40007f1e0ff */
[C---:B0-----:R-:W-:Y:S02]  /*10cf0*/  IADD3 R7, P1, R6.reuse, R4, RZ ;  /* 0x0000000406077210 */ /* 0x041fe40007f3e0ff */
[----:B------:R-:W-:-:S03]  /*10d00*/  LEA.HI.X.SX32 R6, R6, R0, 0x1, P2 ;  /* 0x0000000006067211 */ /* 0x000fc600010f0eff */
[----:B------:R0:W-:Y:S04]  /*10d10*/  STL [R1+0x460], R7 ;  /* 0x0004600701007387 */ /* 0x0001e80000100800 */
[----:B------:R1:W-:Y:S01]  /*10d20*/  STL [R1+0x44c], R5 ;  /* 0x00044c0501007387 */ /* 0x0003e20000100800 */
[----:B0-----:R-:W-:-:S03]  /*10d30*/  IMAD R7, R3, 0x36, RZ ;  /* 0x0000003603077824 */ /* 0x001fc600078e02ff */
[----:B------:R0:W-:Y:S01]  /*10d40*/  STL [R1+0x418], R2 ;  /* 0x0004180201007387 */ /* 0x0001e20000100800 */
[----:B-1----:R-:W-:-:S03]  /*10d50*/  IMAD R5, R3, 0x1d, RZ ;  /* 0x0000001d03057824 */ /* 0x002fc600078e02ff */
[----:B------:R1:W-:Y:S01]  /*10d60*/  STL [R1+0x374], R6 ;  /* 0x0003740601007387 */ /* 0x0003e20000100800 */
[----:B0-----:R-:W-:Y:S01]  /*10d70*/  IMAD R2, R3, 0x44, RZ ;  /* 0x0000004403027824 */ /* 0x001fe200078e02ff */
[----:B-1----:R-:W-:Y:S02]  /*10d80*/  IADD3 R6, P2, R7, R4, RZ ;  /* 0x0000000407067210 */ /* 0x002fe40007f5e0ff */
[-C--:B------:R-:W-:Y:S01]  /*10d90*/  LEA.HI.X.SX32 R5, R5, R0.reuse, 0x1, P1 ;  /* 0x0000000005057211 */ /* 0x080fe200008f0eff */
[----:B------:R-:W-:Y:S02]  /*10da0*/  IMAD R8, R3, 0x32, RZ ;  /* 0x0000003203087824 */ /* 0x000fe400078e02ff */
[----:B------:R0:W-:Y:S01]  /*10db0*/  STL [R1+0x470], R6 ;  /* 0x0004700601007387 */ /* 0x0001e20000100800 */
[----:B------:R-:W-:-:S03]  /*10dc0*/  LEA.HI.X.SX32 R7, R7, R0, 0x1, P3 ;  /* 0x0000000007077211 */ /* 0x000fc600018f0eff */
[----:B------:R1:W-:Y:S01]  /*10dd0*/  STL [R1+0x45c], R5 ;  /* 0x00045c0501007387 */ /* 0x0003e20000100800 */
[-C--:B0-----:R-:W-:Y:S01]  /*10de0*/  IADD3 R6, P1, R2, R4.reuse, RZ ;  /* 0x0000000402067210 */ /* 0x081fe20007f3e0ff */
[C---:B------:R-:W-:Y:S02]  /*10df0*/  IMAD R2, R3.reuse, 0x78, RZ ;  /* 0x0000007803027824 */ /* 0x040fe400078e02ff */
[----:B-1----:R-:W-:Y:S02]  /*10e00*/  IMAD R5, R3, 0x1b, RZ ;  /* 0x0000001b03057824 */ /* 0x002fe400078e02ff */
[----:B------:R0:W-:Y:S04]  /*10e10*/  STL [R1+0x438], R6 ;  /* 0x0004380601007387 */ /* 0x0001e80000100800 */
[----:B------:R1:W-:Y:S01]  /*10e20*/  STL [R1+0x394], R7 ;  /* 0x0003940701007387 */ /* 0x0003e20000100800 */
[----:B0-----:R-:W-:-:S02]  /*10e30*/  IADD3 R6, P3, R8, R4, RZ ;  /* 0x0000000408067210 */ /* 0x001fc40007f7e0ff */
[----:B-1----:R-:W-:-:S03]  /*10e40*/  LEA.HI.X.SX32 R7, R5, R0, 0x1, P2 ;  /* 0x0000000005077211 */ /* 0x002fc600010f0eff */
[----:B------:R0:W-:Y:S01]  /*10e50*/  STL [R1+0x480], R6 ;  /* 0x0004800601007387 */ /* 0x0001e20000100800 */
[----:B------:R-:W-:-:S03]  /*10e60*/  IMAD R9, R3, 0x2e, RZ ;  /* 0x0000002e03097824 */ /* 0x000fc600078e02ff */
[----:B------:R1:W-:Y:S01]  /*10e70*/  STL [R1+0x46c], R7 ;  /* 0x00046c0701007387 */ /* 0x0003e20000100800 */
[----:B0-----:R-:W-:Y:S01]  /*10e80*/  IADD3 R6, P2, R2, R4, RZ ;  /* 0x0000000402067210 */ /* 0x001fe20007f5e0ff */
[C---:B------:R-:W-:Y:S02]  /*10e90*/  IMAD R5, R3.reuse, 0x19, RZ ;  /* 0x0000001903057824 */ /* 0x040fe400078e02ff */
[----:B------:R-:W-:Y:S02]  /*10ea0*/  IMAD R2, R3, 0x68, RZ ;  /* 0x0000006803027824 */ /* 0x000fe400078e02ff */
[----:B------:R0:W-:Y:S01]  /*10eb0*/  STL [R1+0x368], R6 ;  /* 0x0003680601007387 */ /* 0x0001e20000100800 */
[-C--:B-1----:R-:W-:Y:S02]  /*10ec0*/  LEA.HI.X.SX32 R7, R5, R0.reuse, 0x1, P3 ;  /* 0x0000000005077211 */ /* 0x082fe400018f0eff */
[----:B0-----:R-:W-:Y:S02]  /*10ed0*/  LEA.HI.X.SX32 R6, R8, R0, 0x1, P4 ;  /* 0x0000000008067211 */ /* 0x001fe400020f0eff */
[----:B------:R-:W-:-:S03]  /*10ee0*/  IADD3 R8, P4, R9, R4, RZ ;  /* 0x0000000409087210 */ /* 0x000fc60007f9e0ff */
[----:B------:R0:W-:Y:S01]  /*10ef0*/  STL [R1+0x3b4], R6 ;  /* 0x0003b40601007387 */ /* 0x0001e20000100800 */
[----:B------:R-:W-:-:S03]  /*10f00*/  IMAD R10, R3, 0x2a, RZ ;  /* 0x0000002a030a7824 */ /* 0x000fc600078e02ff */
[----:B------:R-:W-:Y:S01]  /*10f10*/  STL [R1+0x490], R8 ;  /* 0x0004900801007387 */ /* 0x000fe20000100800 */
[----:B0-----:R-:W-:-:S03]  /*10f20*/  IADD3 R6, P3, R2, R4, RZ ;  /* 0x0000000402067210 */ /* 0x001fc60007f7e0ff */
[----:B------:R-:W-:Y:S01]  /*10f30*/  STL [R1+0x47c], R7 ;  /* 0x00047c0701007387 */ /* 0x000fe20000100800 */
[----:B------:R-:W-:-:S03]  /*10f40*/  IMAD R5, R3, 0x17, RZ ;  /* 0x0000001703057824 */ /* 0x000fc600078e02ff */
[----:B------:R0:W-:Y:S01]  /*10f50*/  STL [R1+0x3a8], R6 ;  /* 0x0003a80601007387 */ /* 0x0001e20000100800 */
[C---:B------:R-:W-:Y:S02]  /*10f60*/  IMAD R2, R3.reuse, 0x58, RZ ;  /* 0x0000005803027824 */ /* 0x040fe400078e02ff */
[----:B------:R-:W-:Y:S01]  /*10f70*/  IMAD R11, R3, 0x26, RZ ;  /* 0x00000026030b7824 */ /* 0x000fe200078e02ff */
[----:B0-----:R-:W-:Y:S02]  /*10f80*/  LEA.HI.X.SX32 R6, R9, R0, 0x1, P6 ;  /* 0x0000000009067211 */ /* 0x001fe400030f0eff */
[----:B------:R-:W-:Y:S02]  /*10f90*/  IADD3 R8, P6, R10, R4, RZ ;  /* 0x000000040a087210 */ /* 0x000fe40007fde0ff */
[----:B------:R-:W-:Y:S01]  /*10fa0*/  LEA.HI.X.SX32 R7, R5, R0, 0x1, P4 ;  /* 0x0000000005077211 */ /* 0x000fe200020f0eff */
[----:B------:R0:W-:Y:S01]  /*10fb0*/  STL [R1+0x3d4], R6 ;  /* 0x0003d40601007387 */ /* 0x0001e20000100800 */
[----:B------:R-:W-:-:S03]  /*10fc0*/  IMAD R5, R3, 0x15, RZ ;  /* 0x0000001503057824 */ /* 0x000fc600078e02ff */
[----:B------:R1:W-:Y:S01]  /*10fd0*/  STL [R1+0x4a0], R8 ;  /* 0x0004a00801007387 */ /* 0x0003e20000100800 */
[----:B0-----:R-:W-:-:S03]  /*10fe0*/  IADD3 R6, P4, R2, R4, RZ ;  /* 0x0000000402067210 */ /* 0x001fc60007f9e0ff */
[----:B------:R0:W-:Y:S01]  /*10ff0*/  STL [R1+0x48c], R7 ;  /* 0x00048c0701007387 */ /* 0x0001e20000100800 */
[----:B------:R-:W-:Y:S01]  /*11000*/  IMAD R2, R3, 0x48, RZ ;  /* 0x0000004803027824 */ /* 0x000fe200078e02ff */
[----:B-1----:R-:W-:Y:S02]  /*11010*/  LEA.HI.X.SX32 R8, R10, R0, 0x1, P5 ;  /* 0x000000000a087211 */ /* 0x002fe400028f0eff */
[----:B------:R1:W-:Y:S01]  /*11020*/  STL [R1+0x3e8], R6 ;  /* 0x0003e80601007387 */ /* 0x0003e20000100800 */
[----:B0-----:R-:W-:-:S03]  /*11030*/  IADD3 R7, P5, R11, R4, RZ ;  /* 0x000000040b077210 */ /* 0x001fc60007fbe0ff */
[----:B------:R-:W-:Y:S01]  /*11040*/  STL [R1+0x3f4], R8 ;  /* 0x0003f40801007387 */ /* 0x000fe20000100800 */
[----:B-1----:R-:W-:-:S03]  /*11050*/  LEA.HI.X.SX32 R6, R5, R0, 0x1, P6 ;  /* 0x0000000005067211 */ /* 0x002fc600030f0eff */
[----:B------:R-:W-:Y:S01]  /*11060*/  STL [R1+0x4b0], R7 ;  /* 0x0004b00701007387 */ /* 0x000fe20000100800 */
[C---:B------:R-:W-:Y:S01]  /*11070*/  IMAD R12, R3.reuse, 0x22, RZ ;  /* 0x00000022030c7824 */ /* 0x040fe200078e02ff */
[----:B------:R-:W-:Y:S02]  /*11080*/  IADD3 R5, P6, R2, R4, RZ ;  /* 0x0000000402057210 */ /* 0x000fe40007fde0ff */
[----:B------:R0:W-:Y:S01]  /*11090*/  STL [R1+0x49c], R6 ;  /* 0x00049c0601007387 */ /* 0x0001e20000100800 */
[----:B------:R-:W-:-:S03]  /*110a0*/  IMAD R2, R3, 0x13, RZ ;  /* 0x0000001303027824 */ /* 0x000fc600078e02ff */
[----:B------:R1:W-:Y:S01]  /*110b0*/  STL [R1+0x428], R5 ;  /* 0x0004280501007387 */ /* 0x0003e20000100800 */
[----:B0-----:R-:W-:Y:S02]  /*110c0*/  LEA.HI.X.SX32 R6, R11, R0, 0x1, P0 ;  /* 0x000000000b067211 */ /* 0x001fe400000f0eff */
[----:B------:R-:W-:Y:S01]  /*110d0*/  IADD3 R7, P0, R12, R4, RZ ;  /* 0x000000040c077210 */ /* 0x000fe20007f1e0ff */
[C---:B-1----:R-:W-:Y:S02]  /*110e0*/  IMAD R5, R3.reuse, 0x70, RZ ;  /* 0x0000007003057824 */ /* 0x042fe400078e02ff */
[----:B------:R0:W-:Y:S01]  /*110f0*/  STL [R1+0x414], R6 ;  /* 0x0004140601007387 */ /* 0x0001e20000100800 */
[----:B------:R-:W-:-:S03]  /*11100*/  IMAD R13, R3, 0x3c, RZ ;  /* 0x0000003c030d7824 */ /* 0x000fc600078e02ff */
[----:B------:R1:W-:Y:S01]  /*11110*/  STL [R1+0x4c0], R7 ;  /* 0x0004c00701007387 */ /* 0x0003e20000100800 */
[C---:B------:R-:W-:Y:S01]  /*11120*/  IMAD R14, R3.reuse, 0x1e, RZ ;  /* 0x0000001e030e7824 */ /* 0x040fe200078e02ff */
[----:B0-----:R-:W-:Y:S01]  /*11130*/  LEA.HI.X.SX32 R6, R2, R0, 0x1, P5 ;  /* 0x0000000002067211 */ /* 0x001fe200028f0eff */
[----:B------:R-:W-:Y:S01]  /*11140*/  IMAD R2, R3, 0x11, RZ ;  /* 0x0000001103027824 */ /* 0x000fe200078e02ff */
[----:B-1----:R-:W-:-:S03]  /*11150*/  IADD3 R7, P5, R5, R4, RZ ;  /* 0x0000000405077210 */ /* 0x002fc60007fbe0ff */
[----:B------:R0:W-:Y:S01]  /*11160*/  STL [R1+0x4ac], R6 ;  /* 0x0004ac0601007387 */ /* 0x0001e20000100800 */
[-C--:B------:R-:W-:Y:S02]  /*11170*/  LEA.HI.X.SX32 R5, R12, R0.reuse, 0x1, P1 ;  /* 0x000000000c057211 */ /* 0x080fe400008f0eff */
[----:B------:R-:W-:Y:S01]  /*11180*/  LEA.HI.X.SX32 R2, R2, R0, 0x1, P0 ;  /* 0x0000000002027211 */ /* 0x000fe200000f0eff */
[----:B------:R1:W-:Y:S01]  /*11190*/  STL [R1+0x388], R7 ;  /* 0x0003880701007387 */ /* 0x0003e20000100800 */
[----:B0-----:R-:W-:-:S03]  /*111a0*/  IADD3 R6, P1, R13, R4, RZ ;  /* 0x000000040d067210 */ /* 0x001fc60007f3e0ff */
[----:B------:R0:W-:Y:S01]  /*111b0*/  STL [R1+0x434], R5 ;  /* 0x0004340501007387 */ /* 0x0001e20000100800 */
[----:B-1----:R-:W-:-:S03]  /*111c0*/  IADD3 R7, P0, R14, R4, RZ ;  /* 0x000000040e077210 */ /* 0x002fc60007f1e0ff */
[----:B------:R1:W-:Y:S01]  /*111d0*/  STL [R1+0x458], R6 ;  /* 0x0004580601007387 */ /* 0x0003e20000100800 */
[C---:B------:R-:W-:Y:S02]  /*111e0*/  IMAD R15, R3.reuse, 0x34, RZ ;  /* 0x00000034030f7824 */ /* 0x040fe400078e02ff */
[----:B0-----:R-:W-:Y:S01]  /*111f0*/  IMAD R5, R3, 0x50, RZ ;  /* 0x0000005003057824 */ /* 0x001fe200078e02ff */
[----:B------:R0:W-:Y:S01]  /*11200*/  STL [R1+0x4bc], R2 ;  /* 0x0004bc0201007387 */ /* 0x0001e20000100800 */
[----:B-1----:R-:W-:-:S03]  /*11210*/  LEA.HI.X.SX32 R6, R13, R0, 0x1, P2 ;  /* 0x000000000d067211 */ /* 0x002fc600010f0eff */
[----:B------:R1:W-:Y:S01]  /*11220*/  STL [R1+0x4d0], R7 ;  /* 0x0004d00701007387 */ /* 0x0003e20000100800 */
[----:B------:R-:W-:-:S03]  /*11230*/  IMAD R16, R3, 0x1a, RZ ;  /* 0x0000001a03107824 */ /* 0x000fc600078e02ff */
[----:B------:R2:W-:Y:S01]  /*11240*/  STL [R1+0x364], R6 ;  /* 0x0003640601007387 */ /* 0x0005e20000100800 */
[----:B0-----:R-:W-:Y:S01]  /*11250*/  IMAD R2, R3, 0xf, RZ ;  /* 0x0000000f03027824 */ /* 0x001fe200078e02ff */
[----:B-1----:R-:W-:Y:S02]  /*11260*/  IADD3 R7, P2, R5, R4, RZ ;  /* 0x0000000405077210 */ /* 0x002fe40007f5e0ff */
[----:B------:R-:W-:Y:S02]  /*11270*/  LEA.HI.X.SX32 R5, R14, R0, 0x1, P1 ;  /* 0x000000000e057211 */ /* 0x000fe400008f0eff */
[----:B--2---:R-:W-:Y:S01]  /*11280*/  IADD3 R6, P1, R15, R4, RZ ;  /* 0x000000040f067210 */ /* 0x004fe20007f3e0ff */
[----:B------:R0:W-:Y:S01]  /*11290*/  STL [R1+0x408], R7 ;  /* 0x0004080701007387 */ /* 0x0001e20000100800 */
[----:B------:R-:W-:-:S03]  /*112a0*/  LEA.HI.X.SX32 R2, R2, R0, 0x1, P0 ;  /* 0x0000000002027211 */ /* 0x000fc600000f0eff */
[----:B------:R1:W-:Y:S01]  /*112b0*/  STL [R1+0x454], R5 ;  /* 0x0004540501007387 */ /* 0x0003e20000100800 */
[----:B------:R-:W-:-:S03]  /*112c0*/  IMAD R17, R3, 0x2c, RZ ;  /* 0x0000002c03117824 */ /* 0x000fc600078e02ff */
[----:B------:R2:W-:Y:S01]  /*112d0*/  STL [R1+0x478], R6 ;  /* 0x0004780601007387 */ /* 0x0005e20000100800 */
[----:B0-----:R-:W-:Y:S01]  /*112e0*/  IADD3 R7, P0, R16, R4, RZ ;  /* 0x0000000410077210 */ /* 0x001fe20007f1e0ff */
[----:B-1----:R-:W-:Y:S02]  /*112f0*/  IMAD R5, R3, 0x60, RZ ;  /* 0x0000006003057824 */ /* 0x002fe400078e02ff */
[----:B------:R0:W-:Y:S01]  /*11300*/  STL [R1+0x4cc], R2 ;  /* 0x0004cc0201007387 */ /* 0x0001e20000100800 */
[----:B--2---:R-:W-:-:S03]  /*11310*/  LEA.HI.X.SX32 R6, R15, R0, 0x1, P3 ;  /* 0x000000000f067211 */ /* 0x004fc600018f0eff */
[----:B------:R1:W-:Y:S01]  /*11320*/  STL [R1+0x4e0], R7 ;  /* 0x0004e00701007387 */ /* 0x0003e20000100800 */
[----:B------:R-:W-:-:S03]  /*11330*/  IMAD R18, R3, 0x16, RZ ;  /* 0x0000001603127824 */ /* 0x000fc600078e02ff */
[----:B------:R2:W-:Y:S01]  /*11340*/  STL [R1+0x3a4], R6 ;  /* 0x0003a40601007387 */ /* 0x0005e20000100800 */
[----:B0-----:R-:W-:Y:S01]  /*11350*/  IMAD R2, R3, 0xd, RZ ;  /* 0x0000000d03027824 */ /* 0x001fe200078e02ff */
[----:B-1----:R-:W-:Y:S02]  /*11360*/  IADD3 R7, P3, R5, R4, RZ ;  /* 0x0000000405077210 */ /* 0x002fe40007f7e0ff */
[----:B--2---:R-:W-:Y:S02]  /*11370*/  LEA.HI.X.SX32 R6, R16, R0, 0x1, P1 ;  /* 0x0000000010067211 */ /* 0x004fe400008f0eff */
[----:B------:R-:W-:Y:S01]  /*11380*/  IADD3 R5, P1, R17, R4, RZ ;  /* 0x0000000411057210 */ /* 0x000fe20007f3e0ff */
[----:B------:R-:W-:Y:S01]  /*11390*/  STL [R1+0x3c8], R7 ;  /* 0x0003c80701007387 */ /* 0x000fe20000100800 */
[----:B------:R-:W-:Y:S01]  /*113a0*/  LEA.HI.X.SX32 R2, R2, R0, 0x1, P0 ;  /* 0x0000000002027211 */ /* 0x000fe200000f0eff */
[C---:B------:R-:W-:Y:S02]  /*113b0*/  IMAD R19, R3.reuse, 0x24, RZ ;  /* 0x0000002403137824 */ /* 0x040fe400078e02ff */
[----:B------:R0:W-:Y:S01]  /*113c0*/  STL [R1+0x474], R6 ;  /* 0x0004740601007387 */ /* 0x0001e20000100800 */
[----:B------:R-:W-:-:S03]  /*113d0*/  IMAD R20, R3, 0x12, RZ ;  /* 0x0000001203147824 */ /* 0x000fc600078e02ff */
[----:B------:R1:W-:Y:S01]  /*113e0*/  STL [R1+0x498], R5 ;  /* 0x0004980501007387 */ /* 0x0003e20000100800 */
[----:B0-----:R-:W-:-:S03]  /*113f0*/  IADD3 R6, P0, R18, R4, RZ ;  /* 0x0000000412067210 */ /* 0x001fc60007f1e0ff */
[----:B------:R0:W-:Y:S01]  /*11400*/  STL [R1+0x4dc], R2 ;  /* 0x0004dc0201007387 */ /* 0x0001e20000100800 */
[----:B-1----:R-:W-:-:S03]  /*11410*/  LEA.HI.X.SX32 R5, R17, R0, 0x1, P4 ;  /* 0x0000000011057211 */ /* 0x002fc600020f0eff */
[----:B------:R1:W-:Y:S01]  /*11420*/  STL [R1+0x4f0], R6 ;  /* 0x0004f00601007387 */ /* 0x0003e20000100800 */
[----:B------:R-:W-:Y:S01]  /*11430*/  IADD3 R7, P4, R19, R4, RZ ;  /* 0x0000000413077210 */ /* 0x000fe20007f9e0ff */
[C---:B------:R-:W-:Y:S02]  /*11440*/  IMAD R21, R3.reuse, 0x38, RZ ;  /* 0x0000003803157824 */ /* 0x040fe400078e02ff */
[----:B------:R2:W-:Y:S01]  /*11450*/  STL [R1+0x3e4], R5 ;  /* 0x0003e40501007387 */ /* 0x0005e20000100800 */
[----:B0-----:R-:W-:Y:S01]  /*11460*/  IMAD R2, R3, 0xb, RZ ;  /* 0x0000000b03027824 */ /* 0x001fe200078e02ff */
[----:B-1----:R-:W-:Y:S02]  /*11470*/  LEA.HI.X.SX32 R6, R18, R0, 0x1, P1 ;  /* 0x0000000012067211 */ /* 0x002fe400008f0eff */
[----:B------:R-:W-:Y:S01]  /*11480*/  STL [R1+0x4b8], R7 ;  /* 0x0004b80701007387 */ /* 0x000fe20000100800 */
[----:B--2---:R-:W-:-:S03]  /*11490*/  IADD3 R5, P1, R20, R4, RZ ;  /* 0x0000000414057210 */ /* 0x004fc60007f3e0ff */
[----:B------:R0:W-:Y:S01]  /*114a0*/  STL [R1+0x494], R6 ;  /* 0x0004940601007387 */ /* 0x0001e20000100800 */
[----:B------:R-:W-:Y:S01]  /*114b0*/  LEA.HI.X.SX32 R2, R2, R0, 0x1, P0 ;  /* 0x0000000002027211 */ /* 0x000fe200000f0eff */
[----:B------:R-:W-:Y:S02]  /*114c0*/  IMAD R22, R3, 0x1c, RZ ;  /* 0x0000001c03167824 */ /* 0x000fe400078e02ff */
[----:B------:R1:W-:Y:S01]  /*114d0*/  STL [R1+0x500], R5 ;  /* 0x0005000501007387 */ /* 0x0003e20000100800 */
[----:B0-----:R-:W-:-:S03]  /*114e0*/  IADD3 R6, P0, R21, R4, RZ ;  /* 0x0000000415067210 */ /* 0x001fc60007f1e0ff */
[----:B------:R0:W-:Y:S01]  /*114f0*/  STL [R1+0x4ec], R2 ;  /* 0x0004ec0201007387 */ /* 0x0001e20000100800 */
[----:B-1----:R-:W-:-:S03]  /*11500*/  LEA.HI.X.SX32 R5, R19, R0, 0x1, P6 ;  /* 0x0000000013057211 */ /* 0x002fc600030f0eff */
[----:B------:R1:W-:Y:S01]  /*11510*/  STL [R1+0x468], R6 ;  /* 0x0004680601007387 */ /* 0x0003e20000100800 */
[----:B------:R-:W-:-:S03]  /*11520*/  IMAD R23, R3, 0xe, RZ ;  /* 0x0000000e03177824 */ /* 0x000fc600078e02ff */
[----:B------:R2:W-:Y:S01]  /*11530*/  STL [R1+0x424], R5 ;  /* 0x0004240501007387 */ /* 0x0005e20000100800 */
[C---:B------:R-:W-:Y:S02]  /*11540*/  IMAD R24, R3.reuse, 0x28, RZ ;  /* 0x0000002803187824 */ /* 0x040fe400078e02ff */
[----:B0-----:R-:W-:Y:S01]  /*11550*/  IMAD R2, R3, 0x9, RZ ;  /* 0x0000000903027824 */ /* 0x001fe200078e02ff */
[----:B-1----:R-:W-:Y:S02]  /*11560*/  IADD3 R6, P6, R22, R4, RZ ;  /* 0x0000000416067210 */ /* 0x002fe40007fde0ff */
[----:B--2---:R-:W-:-:S03]  /*11570*/  LEA.HI.X.SX32 R5, R20, R0, 0x1, P4 ;  /* 0x0000000014057211 */ /* 0x004fc600020f0eff */
[----:B------:R0:W-:Y:S01]  /*11580*/  STL [R1+0x4d8], R6 ;  /* 0x0004d80601007387 */ /* 0x0001e20000100800 */
[----:B------:R-:W-:Y:S01]  /*11590*/  IADD3 R7, P4, R23, R4, RZ ;  /* 0x0000000417077210 */ /* 0x000fe20007f9e0ff */
[----:B------:R-:W-:Y:S02]  /*115a0*/  IMAD R25, R3, 0x14, RZ ;  /* 0x0000001403197824 */ /* 0x000fe400078e02ff */
[----:B------:R1:W-:Y:S01]  /*115b0*/  STL [R1+0x4b4], R5 ;  /* 0x0004b40501007387 */ /* 0x0003e20000100800 */
[----:B0-----:R-:W-:-:S03]  /*115c0*/  LEA.HI.X.SX32 R6, R2, R0, 0x1, P1 ;  /* 0x0000000002067211 */ /* 0x001fc600008f0eff */
[----:B------:R-:W-:Y:S01]  /*115d0*/  STL [R1+0x510], R7 ;  /* 0x0005100701007387 */ /* 0x000fe20000100800 */
[----:B-1----:R-:W-:-:S03]  /*115e0*/  IADD3 R5, P1, R24, R4, RZ ;  /* 0x0000000418057210 */ /* 0x002fc60007f3e0ff */
[----:B------:R0:W-:Y:S01]  /*115f0*/  STL [R1+0x4fc], R6 ;  /* 0x0004fc0601007387 */ /* 0x0001e20000100800 */
[----:B------:R-:W-:Y:S01]  /*11600*/  LEA.HI.X.SX32 R2, R21, R0, 0x1, P5 ;  /* 0x0000000015027211 */ /* 0x000fe200028f0eff */
[C---:B------:R-:W-:Y:S02]  /*11610*/  IMAD R26, R3.reuse, 0xa, RZ ;  /* 0x0000000a031a7824 */ /* 0x040fe400078e02ff */
[----:B------:R1:W-:Y:S01]  /*11620*/  STL [R1+0x4a8], R5 ;  /* 0x0004a80501007387 */ /* 0x0003e20000100800 */
[----:B------:R-:W-:Y:S01]  /*11630*/  IMAD R27, R3, 0x30, RZ ;  /* 0x00000030031b7824 */ /* 0x000fe200078e02ff */
[----:B0-----:R-:W-:Y:S02]  /*11640*/  IADD3 R6, P5, R25, R4, RZ ;  /* 0x0000000419067210 */ /* 0x001fe40007fbe0ff */
[----:B------:R0:W-:Y:S01]  /*11650*/  STL [R1+0x384], R2 ;  /* 0x0003840201007387 */ /* 0x0001e20000100800 */
[----:B-1----:R-:W-:-:S03]  /*11660*/  LEA.HI.X.SX32 R5, R22, R0, 0x1, P0 ;  /* 0x0000000016057211 */ /* 0x002fc600000f0eff */
[----:B------:R-:W-:Y:S01]  /*11670*/  STL [R1+0x4f8], R6 ;  /* 0x0004f80601007387 */ /* 0x000fe20000100800 */
[----:B------:R-:W-:-:S03]  /*11680*/  IADD3 R7, P0, R26, R4, RZ ;  /* 0x000000041a077210 */ /* 0x000fc60007f1e0ff */
[----:B------:R1:W-:Y:S01]  /*11690*/  STL [R1+0x464], R5 ;  /* 0x0004640501007387 */ /* 0x0003e20000100800 */
[----:B0-----:R-:W-:-:S03]  /*116a0*/  IMAD R2, R3, 0x7, RZ ;  /* 0x0000000703027824 */ /* 0x001fc600078e02ff */
[----:B------:R-:W-:Y:S02]  /*116b0*/  STL [R1+0x520], R7 ;  /* 0x0005200701007387 */ /* 0x000fe40000100800 */
[-C--:B------:R-:W-:Y:S02]  /*116c0*/  LEA.HI.X.SX32 R2, R2, R0.reuse, 0x1, P4 ;  /* 0x0000000002027211 */ /* 0x080fe400020f0eff */
[----:B-1----:R-:W-:Y:S02]  /*116d0*/  LEA.HI.X.SX32 R5, R23, R0, 0x1, P6 ;  /* 0x0000000017057211 */ /* 0x002fe400030f0eff */
[----:B------:R-:W-:-:S03]  /*116e0*/  IADD3 R6, P6, R27, R4, RZ ;  /* 0x000000041b067210 */ /* 0x000fc60007fde0ff */
[----:B------:R0:W-:Y:S04]  /*116f0*/  STL [R1+0x4d4], R5 ;  /* 0x0004d40501007387 */ /* 0x0001e80000100800 */
[----:B------:R1:W-:Y:S04]  /*11700*/  STL [R1+0x488], R6 ;  /* 0x0004880601007387 */ /* 0x0003e80000100800 */
[----:B------:R2:W-:Y:S01]  /*11710*/  STL [R1+0x50c], R2 ;  /* 0x00050c0201007387 */ /* 0x0005e20000100800 */
[----:B0-----:R-:W-:Y:S01]  /*11720*/  IADD3 R5, P4, R28, R4, RZ ;  /* 0x000000041c057210 */ /* 0x001fe20007f9e0ff */
[----:B-1----:R-:W-:-:S04]  /*11730*/  IMAD R6, R3, 0x6, RZ ;  /* 0x0000000603067824 */ /* 0x002fc800078e02ff */
[----:B------:R0:W-:Y:S01]  /*11740*/  STL [R1+0x4e8], R5 ;  /* 0x0004e80501007387 */ /* 0x0001e20000100800 */
[----:B--2---:R-:W-:Y:S02]  /*11750*/  LEA.HI.X.SX32 R2, R24, R0, 0x1, P2 ;  /* 0x0000000018027211 */ /* 0x004fe400010f0eff */
[----:B------:R-:W-:-:S03]  /*11760*/  IADD3 R7, P2, R29, R4, RZ ;  /* 0x000000041d077210 */ /* 0x000fc60007f5e0ff */
[----:B------:R1:W-:Y:S01]  /*11770*/  STL [R1+0x404], R2 ;  /* 0x0004040201007387 */ /* 0x0003e20000100800 */
[----:B0-----:R-:W-:-:S03]  /*11780*/  LEA.HI.X.SX32 R5, R25, R0, 0x1, P1 ;  /* 0x0000000019057211 */ /* 0x001fc600008f0eff */
[----:B------:R0:W-:Y:S01]  /*11790*/  STL [R1+0x518], R7 ;  /* 0x0005180701007387 */ /* 0x0001e20000100800 */
[----:B------:R-:W-:-:S03]  /*117a0*/  LEA.HI.X.SX32 R8, R26, R0, 0x1, P5 ;  /* 0x000000001a087211 */ /* 0x000fc600028f0eff */
[----:B------:R2:W-:Y:S01]  /*117b0*/  STL [R1+0x4a4], R5 ;  /* 0x0004a40501007387 */ /* 0x0005e20000100800 */
[C---:B-1----:R-:W-:Y:S01]  /*117c0*/  IMAD R2, R3.reuse, 0x5, RZ ;  /* 0x0000000503027824 */ /* 0x042fe200078e02ff */
[-C--:B0-----:R-:W-:Y:S02]  /*117d0*/  IADD3 R7, P1, R6, R4.reuse, RZ ;  /* 0x0000000406077210 */ /* 0x081fe40007f3e0ff */
[----:B--2---:R-:W-:-:S03]  /*117e0*/  LEA R5, P5, R3, R4, 0x6 ;  /* 0x0000000403057211 */ /* 0x004fc600078a30ff */
[----:B------:R0:W-:Y:S04]  /*117f0*/  STL [R1+0x530], R7 ;  /* 0x0005300701007387 */ /* 0x0001e80000100800 */
[----:B------:R-:W-:Y:S04]  /*11800*/  STL [R1+0x4f4], R8 ;  /* 0x0004f40801007387 */ /* 0x000fe80000100800 */
[----:B------:R1:W-:Y:S01]  /*11810*/  STL [R1+0x448], R5 ;  /* 0x0004480501007387 */ /* 0x0003e20000100800 */
[----:B0-----:R-:W-:Y:S02]  /*11820*/  LEA.HI.X.SX32 R7, R2, R0, 0x1, P0 ;  /* 0x0000000002077211 */ /* 0x001fe400000f0eff */
[----:B------:R-:W-:-:S03]  /*11830*/  LEA R2, P0, R3, R4, 0x5 ;  /* 0x0000000403027211 */ /* 0x000fc600078028ff */
[----:B------:R0:W-:Y:S01]  /*11840*/  STL [R1+0x51c], R7 ;  /* 0x00051c0701007387 */ /* 0x0001e20000100800 */
[----:B-1----:R-:W-:-:S03]  /*11850*/  LEA.HI.X.SX32 R5, R27, R0, 0x1, P3 ;  /* 0x000000001b057211 */ /* 0x002fc600018f0eff */
[----:B------:R1:W-:Y:S04]  /*11860*/  STL [R1+0x4c8], R2 ;  /* 0x0004c80201007387 */ /* 0x0003e80000100800 */
[----:B------:R2:W-:Y:S01]  /*11870*/  STL [R1+0x3c4], R5 ;  /* 0x0003c40501007387 */ /* 0x0005e20000100800 */
[C---:B0-----:R-:W-:Y:S01]  /*11880*/  LEA R7, P3, R3.reuse, R4, 0x4 ;  /* 0x0000000403077211 */ /* 0x041fe200078620ff */
[C---:B-1----:R-:W-:Y:S01]  /*11890*/  IMAD.SHL.U32 R2, R3.reuse, 0x2, RZ ;  /* 0x0000000203027824 */ /* 0x042fe200078e00ff */
[----:B--2---:R-:W-:Y:S02]  /*118a0*/  LEA.HI.X.SX32 R5, R28, R0, 0x1, P6 ;  /* 0x000000001c057211 */ /* 0x004fe400030f0eff */
[----:B------:R-:W-:Y:S01]  /*118b0*/  LEA R8, P6, R3, R4, 0x3 ;  /* 0x0000000403087211 */ /* 0x000fe200078c18ff */
[----:B------:R0:W-:Y:S04]  /*118c0*/  STL [R1+0x508], R7 ;  /* 0x0005080701007387 */ /* 0x0001e80000100800 */
[----:B------:R-:W-:Y:S04]  /*118d0*/  STL [R1+0x484], R5 ;  /* 0x0004840501007387 */ /* 0x000fe80000100800 */
[----:B------:R1:W-:Y:S01]  /*118e0*/  STL [R1+0x528], R8 ;  /* 0x0005280801007387 */ /* 0x0003e20000100800 */
[----:B0-----:R-:W-:-:S05]  /*118f0*/  LEA.HI.X.SX32 R7, R29, R0, 0x1, P4 ;  /* 0x000000001d077211 */ /* 0x001fca00020f0eff */
[----:B------:R0:W-:Y:S01]  /*11900*/  STL [R1+0x4e4], R7 ;  /* 0x0004e40701007387 */ /* 0x0001e20000100800 */
[----:B-1----:R-:W-:-:S05]  /*11910*/  IADD3 R8, P4, R2, R4, RZ ;  /* 0x0000000402087210 */ /* 0x002fca0007f9e0ff */
[----:B------:R1:W-:Y:S01]  /*11920*/  STL [R1+0x540], R8 ;  /* 0x0005400801007387 */ /* 0x0003e20000100800 */
[----:B0-----:R-:W-:Y:S02]  /*11930*/  LEA.HI.X.SX32 R7, R6, R0, 0x1, P2 ;  /* 0x0000000006077211 */ /* 0x001fe400010f0eff */
[C---:B------:R-:W-:Y:S02]  /*11940*/  LEA R6, P2, R3.reuse, R4, 0x2 ;  /* 0x0000000403067211 */ /* 0x040fe400078410ff */
[----:B------:R-:W2:Y:S01]  /*11950*/  LDL.LU R4, [R1+0xb74] ;  /* 0x000b740001047983 */ /* 0x000ea20000300800 */
[----:B------:R-:W-:-:S05]  /*11960*/  IMAD R5, R3, 0x3, RZ ;  /* 0x0000000303057824 */ /* 0x000fca00078e02ff */
[----:B------:R-:W-:Y:S01]  /*11970*/  LEA.HI.X.SX32 R5, R5, R0, 0x1, P1 ;  /* 0x0000000005057211 */ /* 0x000fe200008f0eff */
[----:B------:R0:W-:Y:S01]  /*11980*/  STL [R1+0x514], R7 ;  /* 0x0005140701007387 */ /* 0x0001e20000100800 */
[----:B-1----:R-:W-:-:S03]  /*11990*/  IMAD.SHL.U32 R8, R3, 0x20, RZ ;  /* 0x0000002003087824 */ /* 0x002fc600078e00ff */
[----:B------:R1:W-:Y:S04]  /*119a0*/  STL [R1+0x538], R6 ;  /* 0x0005380601007387 */ /* 0x0003e80000100800 */
[----:B------:R3:W-:Y:S01]  /*119b0*/  STL [R1+0x52c], R5 ;  /* 0x00052c0501007387 */ /* 0x0007e20000100800 */
[C---:B0-----:R-:W-:Y:S01]  /*119c0*/  IMAD.SHL.U32 R7, R3.reuse, 0x10, RZ ;  /* 0x0000001003077824 */ /* 0x041fe200078e00ff */
[----:B------:R-:W-:Y:S01]  /*119d0*/  LEA.HI.X.SX32 R8, R8, R0, 0x1, P5 ;  /* 0x0000000008087211 */ /* 0x000fe200028f0eff */
[----:B-1----:R-:W-:-:S03]  /*119e0*/  IMAD.SHL.U32 R6, R3, 0x8, RZ ;  /* 0x0000000803067824 */ /* 0x002fc600078e00ff */
[-C--:B------:R-:W-:Y:S01]  /*119f0*/  LEA.HI.X.SX32 R7, R7, R0.reuse, 0x1, P0 ;  /* 0x0000000007077211 */ /* 0x080fe200000f0eff */
[C---:B---3--:R-:W-:Y:S01]  /*11a00*/  IMAD.SHL.U32 R5, R3.reuse, 0x4, RZ ;  /* 0x0000000403057824 */ /* 0x048fe200078e00ff */
[-C--:B------:R-:W-:Y:S01]  /*11a10*/  LEA.HI.X.SX32 R6, R6, R0.reuse, 0x1, P3 ;  /* 0x0000000006067211 */ /* 0x080fe200018f0eff */
[----:B------:R-:W-:Y:S01]  /*11a20*/  STL [R1+0x444], R8 ;  /* 0x0004440801007387 */ /* 0x000fe20000100800 */
[-C--:B------:R-:W-:Y:S02]  /*11a30*/  LEA.HI.X.SX32 R3, R3, R0.reuse, 0x1, P4 ;  /* 0x0000000003037211 */ /* 0x080fe400020f0eff */
[-C--:B------:R-:W-:Y:S01]  /*11a40*/  LEA.HI.X.SX32 R5, R5, R0.reuse, 0x1, P6 ;  /* 0x0000000005057211 */ /* 0x080fe200030f0eff */
[----:B------:R-:W-:Y:S01]  /*11a50*/  STL [R1+0x4c4], R7 ;  /* 0x0004c40701007387 */ /* 0x000fe20000100800 */
[----:B------:R-:W-:-:S03]  /*11a60*/  LEA.HI.X.SX32 R2, R2, R0, 0x1, P2 ;  /* 0x0000000002027211 */ /* 0x000fc600010f0eff */
[----:B------:R-:W-:Y:S04]  /*11a70*/  STL [R1+0x504], R6 ;  /* 0x0005040601007387 */ /* 0x000fe80000100800 */
[----:B------:R-:W-:Y:S04]  /*11a80*/  STL [R1+0x524], R5 ;  /* 0x0005240501007387 */ /* 0x000fe80000100800 */
[----:B------:R0:W5:Y:S04]  /*11a90*/  LDL.LU R0, [R1+0xb70] ;  /* 0x000b700001007983 */ /* 0x0001680000300800 */
[----:B------:R-:W-:Y:S04]  /*11aa0*/  STL [R1+0x53c], R3 ;  /* 0x00053c0301007387 */ /* 0x000fe80000100800 */
[----:B------:R-:W-:Y:S04]  /*11ab0*/  STL [R1+0xc0], RZ ;  /* 0x0000c0ff01007387 */ /* 0x000fe80000100800 */
[----:B------:R1:W-:Y:S04]  /*11ac0*/  STL [R1+0x534], R2 ;  /* 0x0005340201007387 */ /* 0x0003e80000100800 */
[----:B-1----:R-:W1:Y:S04]  /*11ad0*/  S2R R2, SR_TID.X ;  /* 0x0000000000027919 */ /* 0x002e680000002100 */
[----:B------:R-:W3:Y:S01]  /*11ae0*/  S2R R6, SR_TID.X ;  /* 0x0000000000067919 */ /* 0x000ee20000002100 */
[----:B-1----:R-:W-:-:S05]  /*11af0*/  LOP3.LUT R2, R2, 0x3f, RZ, 0xc0, !PT ;  /* 0x0000003f02027812 */ /* 0x002fca00078ec0ff */
[----:B------:R-:W-:Y:S02]  /*11b00*/  IMAD.SHL.U32 R5, R2, 0x2, RZ ;  /* 0x0000000202057824 */ /* 0x000fe400078e00ff */
[----:B------:R-:W1:Y:S04]  /*11b10*/  S2R R2, SR_TID.X ;  /* 0x0000000000027919 */ /* 0x000e680000002100 */
[----:B------:R0:W-:Y:S04]  /*11b20*/  STL [R1+0xc4], RZ ;  /* 0x0000c4ff01007387 */ /* 0x0001e80000100800 */
[----:B------:R0:W-:Y:S04]  /*11b30*/  STL [R1+0xc8], RZ ;  /* 0x0000c8ff01007387 */ /* 0x0001e80000100800 */
[----:B------:R0:W-:Y:S04]  /*11b40*/  STL [R1+0xcc], RZ ;  /* 0x0000ccff01007387 */ /* 0x0001e80000100800 */
[----:B------:R0:W-:Y:S01]  /*11b50*/  STL [R1+0xb0], RZ ;  /* 0x0000b0ff01007387 */ /* 0x0001e20000100800 */
[----:B------:R-:W-:-:S03]  /*11b60*/  LOP3.LUT R7, R5, 0x10, RZ, 0x3c, !PT ;  /* 0x0000001005077812 */ /* 0x000fc600078e3cff */
[----:B------:R0:W-:Y:S01]  /*11b70*/  STL [R1+0xb4], RZ ;  /* 0x0000b4ff01007387 */ /* 0x0001e20000100800 */
[----:B-1----:R-:W-:-:S03]  /*11b80*/  LOP3.LUT R2, R2, 0x7, RZ, 0xc0, !PT ;  /* 0x0000000702027812 */ /* 0x002fc600078ec0ff */
[----:B------:R0:W-:Y:S01]  /*11b90*/  STL [R1+0xb8], RZ ;  /* 0x0000b8ff01007387 */ /* 0x0001e20000100800 */
[----:B---3--:R-:W-:-:S03]  /*11ba0*/  IMAD.SHL.U32 R7, R6, 0x2, RZ ;  /* 0x0000000206077824 */ /* 0x008fc600078e00ff */
[----:B------:R0:W-:Y:S01]  /*11bb0*/  STL [R1+0xbc], RZ ;  /* 0x0000bcff01007387 */ /* 0x0001e20000100800 */
[----:B------:R-:W-:-:S03]  /*11bc0*/  IMAD R2, R2, 0x90, RZ ;  /* 0x0000009002027824 */ /* 0x000fc600078e02ff */
[----:B------:R0:W-:Y:S04]  /*11bd0*/  STL [R1+0xa0], RZ ;  /* 0x0000a0ff01007387 */ /* 0x0001e80000100800 */
[----:B------:R0:W-:Y:S01]  /*11be0*/  STL [R1+0xa4], RZ ;  /* 0x0000a4ff01007387 */ /* 0x0001e20000100800 */
[----:B------:R-:W-:-:S03]  /*11bf0*/  IMAD.SHL.U32 R6, R6, 0x40, RZ ;  /* 0x0000004006067824 */ /* 0x000fc600078e00ff */
[----:B------:R0:W-:Y:S01]  /*11c00*/  STL [R1+0xa8], RZ ;  /* 0x0000a8ff01007387 */ /* 0x0001e20000100800 */
[----:B------:R-:W-:-:S03]  /*11c10*/  LOP3.LUT R2, R2, 0x10, R7, 0x78, !PT ;  /* 0x0000001002027812 */ /* 0x000fc600078e7807 */
[----:B------:R0:W-:Y:S04]  /*11c20*/  STL [R1+0xac], RZ ;  /* 0x0000acff01007387 */ /* 0x0001e80000100800 */
[----:B------:R0:W-:Y:S04]  /*11c30*/  STL [R1+0x90], RZ ;  /* 0x000090ff01007387 */ /* 0x0001e80000100800 */
[----:B------:R0:W-:Y:S04]  /*11c40*/  STL [R1+0x94], RZ ;  /* 0x000094ff01007387 */ /* 0x0001e80000100800 */
[----:B------:R0:W-:Y:S01]  /*11c50*/  STL [R1+0x98], RZ ;  /* 0x000098ff01007387 */ /* 0x0001e20000100800 */
[----:B------:R-:W-:-:S03]  /*11c60*/  LOP3.LUT R2, R2, 0x400, R6, 0xf8, !PT ;  /* 0x0000040002027812 */ /* 0x000fc600078ef806 */
[----:B------:R0:W-:Y:S01]  /*11c70*/  STL [R1+0x9c], RZ ;  /* 0x00009cff01007387 */ /* 0x0001e20000100800 */
[----:B------:R-:W-:-:S03]  /*11c80*/  LOP3.LUT R3, R5, 0x20, RZ, 0x3c, !PT ;  /* 0x0000002005037812 */ /* 0x000fc600078e3cff */
[----:B------:R0:W-:Y:S01]  /*11c90*/  STL [R1+0x80], RZ ;  /* 0x000080ff01007387 */ /* 0x0001e20000100800 */
[----:B------:R-:W-:-:S03]  /*11ca0*/  LOP3.LUT R3, R5, 0x40, RZ, 0x3c, !PT ;  /* 0x0000004005037812 */ /* 0x000fc600078e3cff */
[----:B------:R0:W-:Y:S01]  /*11cb0*/  STL [R1+0x84], RZ ;  /* 0x000084ff01007387 */ /* 0x0001e20000100800 */
[----:B------:R-:W-:-:S03]  /*11cc0*/  LOP3.LUT R8, R5, 0x30, RZ, 0x3c, !PT ;  /* 0x0000003005087812 */ /* 0x000fc600078e3cff */
[----:B------:R0:W-:Y:S01]  /*11cd0*/  STL [R1+0x88], RZ ;  /* 0x000088ff01007387 */ /* 0x0001e20000100800 */
[----:B------:R-:W-:-:S03]  /*11ce0*/  LOP3.LUT R6, R5, 0x50, RZ, 0x3c, !PT ;  /* 0x0000005005067812 */ /* 0x000fc600078e3cff */
[----:B------:R0:W-:Y:S01]  /*11cf0*/  STL [R1+0x8c], RZ ;  /* 0x00008cff01007387 */ /* 0x0001e20000100800 */
[C---:B------:R-:W-:Y:S02]  /*11d00*/  LOP3.LUT R7, R5.reuse, 0x60, RZ, 0x3c, !PT ;  /* 0x0000006005077812 */ /* 0x040fe400078e3cff */
[----:B------:R-:W-:Y:S01]  /*11d10*/  LOP3.LUT R3, R5, 0x70, RZ, 0x3c, !PT ;  /* 0x0000007005037812 */ /* 0x000fe200078e3cff */
[----:B------:R0:W-:Y:S01]  /*11d20*/  STL [R1+0x70], RZ ;  /* 0x000070ff01007387 */ /* 0x0001e20000100800 */
[C---:B------:R-:W-:Y:S02]  /*11d30*/  LOP3.LUT R6, R2.reuse, 0x20, RZ, 0x3c, !PT ;  /* 0x0000002002067812 */ /* 0x040fe400078e3cff */
[C---:B------:R-:W-:Y:S01]  /*11d40*/  LOP3.LUT R5, R2.reuse, 0x40, RZ, 0x3c, !PT ;  /* 0x0000004002057812 */ /* 0x040fe200078e3cff */
[----:B------:R0:W-:Y:S01]  /*11d50*/  STL [R1+0x74], RZ ;  /* 0x000074ff01007387 */ /* 0x0001e20000100800 */
[----:B------:R-:W-:-:S03]  /*11d60*/  LOP3.LUT R3, R2, 0x60, RZ, 0x3c, !PT ;  /* 0x0000006002037812 */ /* 0x000fc600078e3cff */
[----:B------:R0:W-:Y:S04]  /*11d70*/  STL [R1+0x78], RZ ;  /* 0x000078ff01007387 */ /* 0x0001e80000100800 */
[----:B------:R0:W-:Y:S04]  /*11d80*/  STL [R1+0x7c], RZ ;  /* 0x00007cff01007387 */ /* 0x0001e80000100800 */
[----:B------:R0:W-:Y:S04]  /*11d90*/  STL [R1+0x60], RZ ;  /* 0x000060ff01007387 */ /* 0x0001e80000100800 */
[----:B------:R0:W-:Y:S04]  /*11da0*/  STL [R1+0x64], RZ ;  /* 0x000064ff01007387 */ /* 0x0001e80000100800 */
[----:B------:R0:W-:Y:S04]  /*11db0*/  STL [R1+0x68], RZ ;  /* 0x000068ff01007387 */ /* 0x0001e80000100800 */
[----:B------:R0:W-:Y:S01]  /*11dc0*/  STL [R1+0x6c], RZ ;  /* 0x00006cff01007387 */ /* 0x0001e20000100800 */
[----:B------:R-:W-:-:S02]  /*11dd0*/  ULDC UR4, c[0x0][0x18c] ;  /* 0x0000630000047ab9 */ /* 0x000fc40000000800 */
[----:B------:R-:W-:-:S04]  /*11de0*/  USHF.L.U32 UR4, UR4, 0x6, URZ ;  /* 0x0000000604047899 */ /* 0x000fc8000800063f */
[----:B------:R-:W-:Y:S02]  /*11df0*/  USHF.R.S32.HI UR5, URZ, 0x1f, UR4 ;  /* 0x0000001f3f057899 */ /* 0x000fe40008011404 */
[----:B------:R-:W-:Y:S02]  /*11e00*/  USHF.L.U32 UR8, UR4, 0x1, URZ ;  /* 0x0000000104087899 */ /* 0x000fe4000800063f */
[----:B------:R-:W-:Y:S01]  /*11e10*/  USHF.L.U64.HI UR5, UR4, 0x1, UR5 ;  /* 0x0000000104057899 */ /* 0x000fe20008010205 */
[----:B--2---:R-:W-:-:S05]  /*11e20*/  LOP3.LUT R2, R4, 0x40, RZ, 0x3c, !PT ;  /* 0x0000004004027812 */ /* 0x004fca00078e3cff */
[----:B------:R0:W-:Y:S04]  /*11e30*/  STL [R1+0x318], R2 ;  /* 0x0003180201007387 */ /* 0x0001e80000100800 */
.L_x_3:
[----:B-----5:R-:W2:Y:S01]  /*11e40*/  LDL R5, [R1+0x334] ;  /* 0x0003340001057983 */ /* 0x020ea20000100800 */
[----:B0-----:R-:W-:-:S03]  /*11e50*/  IMAD.MOV.U32 R2, RZ, RZ, -0x40 ;  /* 0xffffffc0ff027424 */ /* 0x001fc600078e00ff */
[----:B--2---:R0:W-:Y:S04]  /*11e60*/  STL [R1+0x1688], R5 ;  /* 0x0016880501007387 */ /* 0x0041e80000100800 */
[----:B------:R-:W2:Y:S04]  /*11e70*/  LDL R4, [R1+0x338] ;  /* 0x0003380001047983 */ /* 0x000ea80000100800 */
[----:B0-----:R-:W3:Y:S04]  /*11e80*/  LDL R5, [R1+0x344] ;  /* 0x0003440001057983 */ /* 0x001ee80000100800 */
[----:B------:R-:W-:Y:S04]  /*11e90*/  STL [R1+0x165c], R24 ;  /* 0x00165c1801007387 */ /* 0x000fe80000100800 */
[----:B------:R-:W-:Y:S04]  /*11ea0*/  STL [R1+0x1664], R24 ;  /* 0x0016641801007387 */ /* 0x000fe80000100800 */
[----:B------:R-:W-:Y:S04]  /*11eb0*/  STL [R1+0x1670], R24 ;  /* 0x0016701801007387 */ /* 0x000fe80000100800 */
[----:B------:R-:W-:Y:S04]  /*11ec0*/  STL [R1+0x1678], R24 ;  /* 0x0016781801007387 */ /* 0x000fe80000100800 */
[----:B------:R0:W-:Y:S04]  /*11ed0*/  STL [R1+0x1684], R24 ;  /* 0x0016841801007387 */ /* 0x0001e80000100800 */
[----:B------:R-:W-:Y:S04]  /*11ee0*/  STL [R1+0x1658], R15 ;  /* 0x0016580f01007387 */ /* 0x000fe80000100800 */
        /* <DEDUP_REMOVED lines=29> */
[----:B-----5:R-:W-:Y:S04]  /*120c0*/  STL [R1+0xcd0], R0 ;  /* 0x000cd00001007387 */ /* 0x020fe80000100800 */
[----:B------:R-:W-:Y:S04]  /*120d0*/  STL [R1+0x15e8], R0 ;  /* 0x0015e80001007387 */ /* 0x000fe80000100800 */
[----:B------:R-:W-:Y:S04]  /*120e0*/  STL [R1+0x15ec], R0 ;  /* 0x0015ec0001007387 */ /* 0x000fe80000100800 */
[----:B------:R-:W-:Y:S04]  /*120f0*/  STL [R1+0x15f0], R0 ;  /* 0x0015f00001007387 */ /* 0x000fe80000100800 */
[----:B------:R-:W-:Y:S04]  /*12100*/  STL [R1+0x15f4], R0 ;  /* 0x0015f40001007387 */ /* 0x000fe80000100800 */
[----:B------:R-:W-:Y:S01]  /*12110*/  STL [R1+0x15f8], R0 ;  /* 0x0015f80001007387 */ /* 0x000fe20000100800 */
[----:B---3--:R-:W-:-:S03]  /*12120*/  IMAD R2, R5, R2, c[0x0][0x180] ;  /* 0x0000600005027624 */ /* 0x008fc600078e0202 */
[----:B------:R-:W2:Y:S02]  /*12130*/  LDL.LU R5, [R1+0x1688] ;  /* 0x0016880001057983 */ /* 0x000ea40000300800 */
[----:B------:R-:W-:Y:S02]  /*12140*/  ISETP.GT.AND P0, PT, R2, RZ, PT ;  /* 0x000000ff0200720c */ /* 0x000fe40003f04270 */
[----:B0-----:R-:W-:-:S11]  /*12150*/  PRMT R24, RZ, 0x7610, R24 ;  /* 0x00007610ff187816 */ /* 0x001fd60000000018 */
[----:B--2---:R-:W2:Y:S01]  /*12160*/  @P0 LDG.E.U16 R24, [R4.64] ;  /* 0x0000000604180981 */ /* 0x004ea2000c1e1500 */
[----:B------:R-:W-:-:S03]  /*12170*/  ISETP.GT.AND P2, PT, R2, 0x1, PT ;  /* 0x000000010200780c */ /* 0x000fc60003f44270 */
[----:B--2---:R0:W-:Y:S04]  /*12180*/  STL [R1+0x20], R24 ;  /* 0x0000201801007387 */ /* 0x0041e80000100800 */
[----:B0-----:R-:W2:Y:S04]  /*12190*/  LDL.LU R24, [R1+0x1684] ;  /* 0x0016840001187983 */ /* 0x001ea80000300800 */
[----:B------:R-:W3:Y:S04]  /*121a0*/  LDL R4, [R1+0x53c] ;  /* 0x00053c0001047983 */ /* 0x000ee80000100800 */
[----:B------:R-:W3:Y:S01]  /*121b0*/  LDL R5, [R1+0x540] ;  /* 0x0005400001057983 */ /* 0x000ee20000100800 */
[----:B------:R-:W-:-:S02]  /*121c0*/  PRMT R19, RZ, 0x7610, R19 ;  /* 0x00007610ff137816 */ /* 0x000fc40000000013 */
[----:B---3--:R-:W-:-:S04]  /*121d0*/  @P2 LOP3.LUT R5, R5, R4, RZ, 0x3c, !PT ;  /* 0x0000000405052212 */ /* 0x008fc800078e3cff */
[----:B------:R-:W-:-:S04]  /*121e0*/  @P2 LOP3.LUT R4, R5, R4, RZ, 0x3c, !PT ;  /* 0x0000000405042212 */ /* 0x000fc800078e3cff */
[----:B------:R-:W-:-:S05]  /*121f0*/  @P2 LOP3.LUT R5, R5, R4, RZ, 0x3c, !PT ;  /* 0x0000000405052212 */ /* 0x000fca00078e3cff */
[----:B------:R-:W3:Y:S01]  /*12200*/  @P2 LDG.E.U16 R19, [R4.64] ;  /* 0x0000000604132981 */ /* 0x000ee2000c1e1500 */
[----:B------:R-:W-:-:S03]  /*12210*/  ISETP.GT.AND P3, PT, R2, 0x2, PT ;  /* 0x000000020200780c */ /* 0x000fc60003f64270 */
[----:B---3--:R0:W-:Y:S04]  /*12220*/  STL [R1+0x54], R19 ;  /* 0x0000541301007387 */ /* 0x0081e80000100800 */
[----:B0-----:R-:W3:Y:S04]  /*12230*/  LDL.LU R19, [R1+0x1680] ;  /* 0x0016800001137983 */ /* 0x001ee80000300800 */
[----:B------:R-:W4:Y:S04]  /*12240*/  LDL R4, [R1+0x534] ;  /* 0x0005340001047983 */ /* 0x000f280000100800 */
[----:B------:R-:W4:Y:S01]  /*12250*/  LDL R5, [R1+0x538] ;  /* 0x0005380001057983 */ /* 0x000f220000100800 */
[----:B------:R-:W-:-:S02]  /*12260*/  PRMT R15, RZ, 0x7610, R15 ;  /* 0x00007610ff0f7816 */ /* 0x000fc4000000000f */
[----:B----4-:R-:W-:-:S04]  /*12270*/  @P3 LOP3.LUT R5, R5, R4, RZ, 0x3c, !PT ;  /* 0x0000000405053212 */ /* 0x010fc800078e3cff */
[----:B------:R-:W-:-:S04]  /*12280*/  @P3 LOP3.LUT R4, R5, R4, RZ, 0x3c, !PT ;  /* 0x0000000405043212 */ /* 0x000fc800078e3cff */
[----:B------:R-:W-:-:S05]  /*12290*/  @P3 LOP3.LUT R5, R5, R4, RZ, 0x3c, !PT ;  /* 0x0000000405053212 */ /* 0x000fca00078e3cff */
[----:B------:R-:W4:Y:S01]  /*122a0*/  @P3 LDG.E.U16 R15, [R4.64] ;  /* 0x00000006040f3981 */ /* 0x000f22000c1e1500 */
[----:B------:R-:W-:-:S03]  /*122b0*/  ISETP.GT.AND P4, PT, R2, 0x3, PT ;  /* 0x000000030200780c */ /* 0x000fc60003f84270 */
[----:B----4-:R0:W-:Y:S04]  /*122c0*/  STL [R1+0x26c], R15 ;  /* 0x00026c0f01007387 */ /* 0x0101e80000100800 */
[----:B0-----:R-:W4:Y:S04]  /*122d0*/  LDL.LU R15, [R1+0x167c] ;  /* 0x00167c00010f7983 */ /* 0x001f280000300800 */
[----:B------:R-:W3:Y:S04]  /*122e0*/  LDL R4, [R1+0x52c] ;  /* 0x00052c0001047983 */ /* 0x000ee80000100800 */
[----:B------:R-:W3:Y:S01]  /*122f0*/  LDL R5, [R1+0x530] ;  /* 0x0005300001057983 */ /* 0x000ee20000100800 */
[----:B--2---:R-:W-:-:S02]  /*12300*/  PRMT R24, RZ, 0x7610, R24 ;  /* 0x00007610ff187816 */ /* 0x004fc40000000018 */
[----:B---3--:R-:W-:-:S04]  /*12310*/  @P4 LOP3.LUT R5, R5, R4, RZ, 0x3c, !PT ;  /* 0x0000000405054212 */ /* 0x008fc800078e3cff */
[----:B------:R-:W-:-:S04]  /*12320*/  @P4 LOP3.LUT R4, R5, R4, RZ, 0x3c, !PT ;  /* 0x0000000405044212 */ /* 0x000fc800078e3cff */
[----:B------:R-:W-:-:S05]  /*12330*/  @P4 LOP3.LUT R5, R5, R4, RZ, 0x3c, !PT ;  /* 0x0000000405054212 */ /* 0x000fca00078e3cff */
[----:B------:R-:W2:Y:S01]  /*12340*/  @P4 LDG.E.U16 R24, [R4.64] ;  /* 0x0000000604184981 */ /* 0x000ea2000c1e1500 */
[----:B------:R-:W-:-:S03]  /*12350*/  ISETP.GT.AND P1, PT, R2, 0x4, PT ;  /* 0x000000040200780c */ /* 0x000fc60003f24270 */
[----:B--2---:R0:W-:Y:S04]  /*12360*/  STL [R1+0x27c], R24 ;  /* 0x00027c1801007387 */ /* 0x0041e80000100800 */
[----:B0-----:R-:W2:Y:S04]  /*12370*/  LDL.LU R24, [R1+0x1678] ;  /* 0x0016780001187983 */ /* 0x001ea80000300800 */
[----:B------:R-:W3:Y:S04]  /*12380*/  LDL R4, [R1+0x524] ;  /* 0x0005240001047983 */ /* 0x000ee80000100800 */
[----:B------:R-:W3:Y:S01]  /*12390*/  LDL R5, [R1+0x528] ;  /* 0x0005280001057983 */ /* 0x000ee20000100800 */
[----:B----4-:R-:W-:-:S02]  /*123a0*/  PRMT R15, RZ, 0x7610, R15 ;  /* 0x00007610ff0f7816 */ /* 0x010fc4000000000f */
        /* <DEDUP_REMOVED lines=9> */
[----:B--2---:R-:W-:-:S02]  /*12440*/  PRMT R24, RZ, 0x7610, R24 ;  /* 0x00007610ff187816 */ /* 0x004fc40000000018 */
[----:B----4-:R-:W-:-:S04]  /*12450*/  @P0 LOP3.LUT R5, R5, R4, RZ, 0x3c, !PT ;  /* 0x0000000405050212 */ /* 0x010fc800078e3cff */
[----:B------:R-:W-:-:S04]  /*12460*/  @P0 LOP3.LUT R4, R5, R4, RZ, 0x3c, !PT ;  /* 0x0000000405040212 */ /* 0x000fc800078e3cff */
[----:B------:R-:W-:-:S05]  /*12470*/  @P0 LOP3.LUT R5, R5, R4, RZ, 0x3c, !PT ;  /* 0x0000000405050212 */ /* 0x000fca00078e3cff */
[----:B------:R-:W2:Y:S01]  /*12480*/  @P0 LDG.E.U16 R24, [R4.64] ;  /* 0x0000000604180981 */ /* 0x000ea2000c1e1500 */
[----:B------:R-:W-:-:S03]  /*12490*/  ISETP.GT.AND P2, PT, R2, 0x6, PT ;  /* 0x000000060200780c */ /* 0x000fc60003f44270 */
[----:B--2---:R0:W-:Y:S04]  /*124a0*/  STL [R1+0x2b8], R24 ;  /* 0x0002b81801007387 */ /* 0x0041e80000100800 */
[----:B0-----:R-:W2:Y:S04]  /*124b0*/  LDL.LU R24, [R1+0x1670] ;  /* 0x0016700001187983 */ /* 0x001ea80000300800 */
        /* <DEDUP_REMOVED lines=10> */
[----:B------:R-:W2:Y:S04]  /*12560*/  LDL R4, [R1+0x50c] ;  /* 0x00050c0001047983 */ /* 0x000ea80000100800 */
[----:B------:R-:W2:Y:S01]  /*12570*/  LDL R5, [R1+0x510] ;  /* 0x0005100001057983 */ /* 0x000ea20000100800 */
[----:B---3--:R-:W-:-:S02]  /*12580*/  PRMT R15, RZ, 0x7610, R15 ;  /* 0x00007610ff0f7816 */ /* 0x008fc4000000000f */
[----:B--2---:R-:W-:-:S04]  /*12590*/  @P3 LOP3.LUT R5, R5, R4, RZ, 0x3c, !PT ;  /* 0x0000000405053212 */ /* 0x004fc800078e3cff */
        /* <DEDUP_REMOVED lines=68> */
[----:B------:R-:W-:-:S02]  /*129e0*/  PRMT R14, RZ, 0x7610, R14 ;  /* 0x00007610ff0e7816 */ /* 0x000fc4000000000e */
[----:B--2---:R-:W-:-:S04]  /*129f0*/  @P1 LOP3.LUT R5, R5, R4, RZ, 0x3c, !PT ;  /* 0x0000000405051212 */ /* 0x004fc800078e3cff */
[----:B------:R-:W-:-:S04]  /*12a00*/  @P1 LOP3.LUT R4, R5, R4, RZ, 0x3c, !PT ;  /* 0x0000000405041212 */ /* 0x000fc800078e3cff */
[----:B------:R-:W-:-:S05]  /*12a10*/  @P1 LOP3.LUT R5, R5, R4, RZ, 0x3c, !PT ;  /* 0x0000000405051212 */ /* 0x000fca00078e3cff */
[----:B------:R-:W2:Y:S01]  /*12a20*/  @P1 LDG.E.U16 R14, [R4.64] ;  /* 0x00000006040e1981 */ /* 0x000ea2000c1e1500 */
[----:B------:R-:W-:-:S03]  /*12a30*/  ISETP.GT.AND P0, PT, R2, 0xf, PT ;  /* 0x0000000f0200780c */ /* 0x000fc60003f04270 */
[----:B--2---:R0:W-:Y:S04]  /*12a40*/  STL [R1+0x2bc], R14 ;  /* 0x0002bc0e01007387 */ /* 0x0041e80000100800 */
[----:B0-----:R-:W2:Y:S04]  /*12a50*/  LDL.LU R14, [R1+0x164c] ;  /* 0x00164c00010e7983 */ /* 0x001ea80000300800 */
        /* <DEDUP_REMOVED lines=16> */
[----:B------:R0:W2:Y:S04]  /*12b60*/  @P2 LDG.E.U16 R24, [R4.64] ;  /* 0x0000000604182981 */ /* 0x0000a8000c1e1500 */
[----:B0-----:R-:W2:Y:S04]  /*12b70*/  LDL R4, [R1+0x4bc] ;  /* 0x0004bc0001047983 */ /* 0x001ea80000100800 */
[----:B------:R-:W2:Y:S01]  /*12b80*/  LDL R5, [R1+0x4c0] ;  /* 0x0004c00001057983 */ /* 0x000ea20000100800 */
[----:B------:R-:W-:Y:S02]  /*12b90*/  ISETP.GT.AND P3, PT, R2, 0x11, PT ;  /* 0x000000110200780c */ /* 0x000fe40003f64270 */
[----:B------:R-:W-:-:S11]  /*12ba0*/  PRMT R18, RZ, 0x7610, R18 ;  /* 0x00007610ff127816 */ /* 0x000fd60000000012 */
[----:B--2---:R-:W-:-:S04]  /*12bb0*/  @P3 LOP3.LUT R5, R5, R4, RZ, 0x3c, !PT ;  /* 0x0000000405053212 */ /* 0x004fc800078e3cff */
[----:B------:R-:W-:-:S04]  /*12bc0*/  @P3 LOP3.LUT R4, R5, R4, RZ, 0x3c, !PT ;  /* 0x0000000405043212 */ /* 0x000fc800078e3cff */
[----:B------:R-:W-:-:S05]  /*12bd0*/  @P3 LOP3.LUT R5, R5, R4, RZ, 0x3c, !PT ;  /* 0x0000000405053212 */ /* 0x000fca00078e3cff */
[----:B------:R-:W2:Y:S04]  /*12be0*/  @P3 LDG.E.U16 R18, [R4.64] ;  /* 0x0000000604123981 */ /* 0x000ea8000c1e1500 */
[----:B------:R-:W-:Y:S04]  /*12bf0*/  STL [R1+0x15e0], R24 ;  /* 0x0015e01801007387 */ /* 0x000fe80000100800 */
[----:B------:R-:W-:Y:S01]  /*12c00*/  STL [R1+0x15e4], R24 ;  /* 0x0015e41801007387 */ /* 0x000fe20000100800 */
        /* <DEDUP_REMOVED lines=60> */
[----:B0-----:R-:W4:Y:S04]  /*12fd0*/  LDL R4, [R1+0x484] ;  /* 0x0004840001047983 */ /* 0x001f280000100800 */
[----:B------:R-:W4:Y:S01]  /*12fe0*/  LDL R5, [R1+0x488] ;  /* 0x0004880001057983 */ /* 0x000f220000100800 */
[C---:B------:R-:W-:Y:S02]  /*12ff0*/  ISETP.GT.AND P0, PT, R2.reuse, 0x18, PT ;  /* 0x000000180200780c */ /* 0x040fe40003f04270 */
[----:B---3--:R-:W-:Y:S01]  /*13000*/  PRMT R19, RZ, 0x7610, R19 ;  /* 0x00007610ff137816 */ /* 0x008fe20000000013 */
[----:B--2---:R0:W-:Y:S01]  /*13010*/  STL [R1+0x324], R15 ;  /* 0x0003240f01007387 */ /* 0x0041e20000100800 */
[----:B------:R-:W-:-:S02]  /*13020*/  ISETP.GT.AND P1, PT, R2, 0x19, PT ;  /* 0x000000190200780c */ /* 0x000fc40003f24270 */
[----:B----4-:R-:W-:Y:S02]  /*13030*/  PRMT R25, RZ, 0x7610, R25 ;  /* 0x00007610ff197816 */ /* 0x010fe40000000019 */
[----:B------:R-:W-:Y:S02]  /*13040*/  ISETP.GT.AND P2, PT, R2, 0x1a, PT ;  /* 0x0000001a0200780c */ /* 0x000fe40003f44270 */
[----:B------:R-:W-:Y:S01]  /*13050*/  PRMT R9, RZ, 0x7610, R9 ;  /* 0x00007610ff097816 */ /* 0x000fe20000000009 */
[----:B0-----:R-:W2:Y:S02]  /*13060*/  LDL R15, [R1+0x468] ;  /* 0x00046800010f7983 */ /* 0x001ea40000100800 */
[----:B------:R-:W-:-:S04]  /*13070*/  @P0 LOP3.LUT R5, R5, R4, RZ, 0x3c, !PT ;  /* 0x0000000405050212 */ /* 0x000fc800078e3cff */
[----:B------:R-:W-:-:S04]  /*13080*/  @P0 LOP3.LUT R4, R5, R4, RZ, 0x3c, !PT ;  /* 0x0000000405040212 */ /* 0x000fc800078e3cff */
[----:B------:R-:W-:-:S05]  /*13090*/  @P0 LOP3.LUT R5, R5, R4, RZ, 0x3c, !PT ;  /* 0x0000000405050212 */ /* 0x000fca00078e3cff */
[----:B------:R0:W3:Y:S04]  /*130a0*/  @P0 LDG.E.U16 R19, [R4.64] ;  /* 0x0000000604130981 */ /* 0x0000e8000c1e1500 */
[----:B0-----:R-:W4:Y:S04]  /*130b0*/  LDL R4, [R1+0x47c] ;  /* 0x00047c0001047983 */ /* 0x001f280000100800 */
[----:B------:R-:W4:Y:S02]  /*130c0*/  LDL R5, [R1+0x480] ;  /* 0x0004800001057983 */ /* 0x000f240000100800 */
[----:B----4-:R-:W-:-:S04]  /*130d0*/  @P1 LOP3.LUT R5, R5, R4, RZ, 0x3c, !PT ;  /* 0x0000000405051212 */ /* 0x010fc800078e3cff */
[----:B------:R-:W-:-:S04]  /*130e0*/  @P1 LOP3.LUT R4, R5, R4, RZ, 0x3c, !PT ;  /* 0x0000000405041212 */ /* 0x000fc800078e3cff */
[----:B------:R-:W-:-:S05]  /*130f0*/  @P1 LOP3.LUT R5, R5, R4, RZ, 0x3c, !PT ;  /* 0x0000000405051212 */ /* 0x000fca00078e3cff */
[----:B------:R0:W4:Y:S04]  /*13100*/  @P1 LDG.E.U16 R25, [R4.64] ;  /* 0x0000000604191981 */ /* 0x000128000c1e1500 */
[----:B0-----:R-:W2:Y:S04]  /*13110*/  LDL R4, [R1+0x474] ;  /* 0x0004740001047983 */ /* 0x001ea80000100800 */
[----:B------:R-:W2:Y:S02]  /*13120*/  LDL R5, [R1+0x478] ;  /* 0x0004780001057983 */ /* 0x000ea40000100800 */
[----:B--2---:R-:W-:-:S04]  /*13130*/  @P2 LOP3.LUT R5, R5, R4, RZ, 0x3c, !PT ;  /* 0x0000000405052212 */ /* 0x004fc800078e3cff */
[----:B------:R-:W-:-:S04]  /*13140*/  @P2 LOP3.LUT R4, R5, R4, RZ, 0x3c, !PT ;  /* 0x0000000405042212 */ /* 0x000fc800078e3cff */
[----:B------:R-:W-:-:S05]  /*13150*/  @P2 LOP3.LUT R5, R5, R4, RZ, 0x3c, !PT ;  /* 0x0000000405052212 */ /* 0x000fca00078e3cff */
[----:B------:R-:W2:Y:S04]  /*13160*/  @P2 LDG.E.U16 R9, [R4.64] ;  /* 0x0000000604092981 */ /* 0x000ea8000c1e1500 */
[----:B----4-:R-:W-:Y:S04]  /*13170*/  STL [R1+0x15d0], R25 ;  /* 0x0015d01901007387 */ /* 0x010fe80000100800 */
[----:B------:R-:W-:Y:S01]  /*13180*/  STL [R1+0x15d4], R25 ;  /* 0x0015d41901007387 */ /* 0x000fe20000100800 */
[----:B------:R-:W-:-:S03]  /*13190*/  ISETP.GT.AND P0, PT, R2, 0x1b, PT ;  /* 0x0000001b0200780c */ /* 0x000fc60003f04270 */
[----:B--2---:R0:W-:Y:S04]  /*131a0*/  STL [R1], R9 ;  /* 0x0000000901007387 */ /* 0x0041e80000100800 */
        /* <DEDUP_REMOVED lines=8> */
[C---:B------:R-:W-:Y:S02]  /*13230*/  ISETP.GT.AND P1, PT, R2.reuse, 0x1c, PT ;  /* 0x0000001c0200780c */ /* 0x040fe40003f24270 */
[----:B------:R-:W-:Y:S01]  /*13240*/  PRMT R14, RZ, 0x7610, R14 ;  /* 0x00007610ff0e7816 */ /* 0x000fe2000000000e */
[----:B----4-:R0:W-:Y:S04]  /*13250*/  STL [R1+0x18], R8 ;  /* 0x0000180801007387 */ /* 0x0101e80000100800 */
[----:B0-----:R-:W4:Y:S04]  /*13260*/  LDL.LU R8, [R1+0x1628] ;  /* 0x0016280001087983 */ /* 0x001f280000300800 */
[----:B------:R-:W2:Y:S02]  /*13270*/  LDL R5, [R1+0x464] ;  /* 0x0004640001057983 */ /* 0x000ea40000100800 */
[----:B------:R-:W-:Y:S01]  /*13280*/  @P1 IMAD.MOV.U32 R4, RZ, RZ, R15 ;  /* 0x000000ffff041224 */ /* 0x000fe200078e000f */
[----:B------:R-:W-:-:S02]  /*13290*/  ISETP.GT.AND P0, PT, R2, 0x1d, PT ;  /* 0x0000001d0200780c */ /* 0x000fc40003f04270 */
[----:B------:R-:W-:Y:S01]  /*132a0*/  PRMT R7, RZ, 0x7610, R7 ;  /* 0x00007610ff077816 */ /* 0x000fe20000000007 */
[----:B------:R-:W3:Y:S04]  /*132b0*/  LDL R15, [R1+0x43c] ;  /* 0x00043c00010f7983 */ /* 0x000ee80000100800 */
[----:B--2---:R0:W2:Y:S04]  /*132c0*/  @P1 LDG.E.U16 R14, [R4.64] ;  /* 0x00000006040e1981 */ /* 0x0040a8000c1e1500 */
[----:B0-----:R-:W2:Y:S04]  /*132d0*/  LDL R4, [R1+0x45c] ;  /* 0x00045c0001047983 */ /* 0x001ea80000100800 */
[----:B------:R-:W2:Y:S02]  /*132e0*/  LDL R5, [R1+0x460] ;  /* 0x0004600001057983 */ /* 0x000ea40000100800 */
[----:B--2---:R-:W-:-:S04]  /*132f0*/  @P0 LOP3.LUT R5, R5, R4, RZ, 0x3c, !PT ;  /* 0x0000000405050212 */ /* 0x004fc800078e3cff */
[----:B------:R-:W-:-:S04]  /*13300*/  @P0 LOP3.LUT R4, R5, R4, RZ, 0x3c, !PT ;  /* 0x0000000405040212 */ /* 0x000fc800078e3cff */
[----:B------:R-:W-:-:S05]  /*13310*/  @P0 LOP3.LUT R5, R5, R4, RZ, 0x3c, !PT ;  /* 0x0000000405050212 */ /* 0x000fca00078e3cff */
[----:B------:R-:W2:Y:S04]  /*13320*/  @P0 LDG.E.U16 R7, [R4.64] ;  /* 0x0000000604070981 */ /* 0x000ea8000c1e1500 */
[----:B------:R0:W-:Y:S04]  /*13330*/  STL [R1+0x264], R14 ;  /* 0x0002640e01007387 */ /* 0x0001e80000100800 */
[----:B0-----:R-:W3:Y:S04]  /*13340*/  LDL R14, [R1+0x440] ;  /* 0x00044000010e7983 */ /* 0x001ee80000100800 */
[----:B--2---:R0:W-:Y:S04]  /*13350*/  STL [R1+0x280], R7 ;  /* 0x0002800701007387 */ /* 0x0041e80000100800 */
[----:B0-----:R-:W2:Y:S04]  /*13360*/  LDL.LU R7, [R1+0x1624] ;  /* 0x0016240001077983 */ /* 0x001ea80000300800 */
[----:B------:R-:W2:Y:S04]  /*13370*/  LDL R4, [R1+0x454] ;  /* 0x0004540001047983 */ /* 0x000ea80000100800 */
[----:B------:R-:W2:Y:S01]  /*13380*/  LDL R5, [R1+0x458] ;  /* 0x0004580001057983 */ /* 0x000ea20000100800 */
[----:B------:R-:W-:-:S02]  /*13390*/  ISETP.GT.AND P1, PT, R2, 0x1e, PT ;  /* 0x0000001e0200780c */ /* 0x000fc40003f24270 */
[----:B------:R-:W-:-:S11]  /*133a0*/  PRMT R6, RZ, 0x7610, R6 ;  /* 0x00007610ff067816 */ /* 0x000fd60000000006 */
        /* <DEDUP_REMOVED lines=19> */
[----:B------:R-:W-:-:S02]  /*134e0*/  ISETP.GT.AND P0, PT, R2, 0x21, PT ;  /* 0x000000210200780c */ /* 0x000fc40003f04270 */
[----:B------:R-:W-:Y:S02]  /*134f0*/  PRMT R13, RZ, 0x7610, R13 ;  /* 0x00007610ff0d7816 */ /* 0x000fe4000000000d */
[----:B------:R-:W-:Y:S02]  /*13500*/  PRMT R18, RZ, 0x7610, R18 ;  /* 0x00007610ff127816 */ /* 0x000fe40000000012 */
[----:B--2---:R-:W-:-:S04]  /*13510*/  @P1 LOP3.LUT R5, R5, R4, RZ, 0x3c, !PT ;  /* 0x0000000405051212 */ /* 0x004fc800078e3cff */
[----:B------:R-:W-:-:S04]  /*13520*/  @P1 LOP3.LUT R4, R5, R4, RZ, 0x3c, !PT ;  /* 0x0000000405041212 */ /* 0x000fc800078e3cff */
[----:B------:R-:W-:-:S05]  /*13530*/  @P1 LOP3.LUT R5, R5, R4, RZ, 0x3c, !PT ;  /* 0x0000000405051212 */ /* 0x000fca00078e3cff */
[----:B------:R3:W2:Y:S02]  /*13540*/  @P1 LDG.E.U16 R13, [R4.64] ;  /* 0x00000006040d1981 */ /* 0x0006a4000c1e1500 */
[----:B---3--:R-:W-:Y:S02]  /*13550*/  @P0 IMAD.MOV.U32 R4, RZ, RZ, R14 ;  /* 0x000000ffff040224 */ /* 0x008fe400078e000e */
[----:B------:R-:W-:Y:S01]  /*13560*/  @P0 IMAD.MOV.U32 R5, RZ, RZ, R15 ;  /* 0x000000ffff050224 */ /* 0x000fe200078e000f */
[----:B------:R-:W-:Y:S01]  /*13570*/  ISETP.GT.AND P1, PT, R2, 0x28, PT ;  /* 0x000000280200780c */ /* 0x000fe20003f24270 */
[----:B------:R-:W3:Y:S04]  /*13580*/  LDL R15, [R1+0x434] ;  /* 0x00043400010f7983 */ /* 0x000ee80000100800 */
[----:B------:R0:W2:Y:S01]  /*13590*/  @P0 LDG.E.U16 R18, [R4.64] ;  /* 0x0000000604120981 */ /* 0x0000a2000c1e1500 */
[----:B------:R-:W-:-:S03]  /*135a0*/  PRMT R12, RZ, 0x7610, R12 ;  /* 0x00007610ff0c7816 */ /* 0x000fc6000000000c */
[----:B------:R-:W3:Y:S04]  /*135b0*/  LDL R14, [R1+0x438] ;  /* 0x00043800010e7983 */ /* 0x000ee80000100800 */
[----:B0-----:R-:W3:Y:S04]  /*135c0*/  LDL R4, [R1+0x404] ;  /* 0x0004040001047983 */ /* 0x001ee80000100800 */
[----:B------:R-:W3:Y:S04]  /*135d0*/  LDL R5, [R1+0x408] ;  /* 0x0004080001057983 */ /* 0x000ee80000100800 */
[----:B--2---:R-:W-:Y:S01]  /*135e0*/  STL [R1+0x15d8], R18 ;  /* 0x0015d81201007387 */ /* 0x004fe20000100800 */
[----:B---3--:R-:W-:-:S04]  /*135f0*/  @P1 LOP3.LUT R5, R5, R4, RZ, 0x3c, !PT ;  /* 0x0000000405051212 */ /* 0x008fc800078e3cff */
[----:B------:R-:W-:-:S04]  /*13600*/  @P1 LOP3.LUT R4, R5, R4, RZ, 0x3c, !PT ;  /* 0x0000000405041212 */ /* 0x000fc800078e3cff */
[----:B------:R-:W-:Y:S01]  /*13610*/  @P1 LOP3.LUT R5, R5, R4, RZ, 0x3c, !PT ;  /* 0x0000000405051212 */ /* 0x000fe200078e3cff */
[----:B------:R-:W-:Y:S04]  /*13620*/  STL [R1+0x15dc], R18 ;  /* 0x0015dc1201007387 */ /* 0x000fe80000100800 */
[----:B------:R0:W2:Y:S04]  /*13630*/  @P1 LDG.E.U16 R12, [R4.64] ;  /* 0x00000006040c1981 */ /* 0x0000a8000c1e1500 */
[----:B0-----:R-:W3:Y:S04]  /*13640*/  LDL R4, [R1+0x3c4] ;  /* 0x0003c40001047983 */ /* 0x001ee80000100800 */
[----:B------:R-:W3:Y:S01]  /*13650*/  LDL R5, [R1+0x3c8] ;  /* 0x0003c80001057983 */ /* 0x000ee20000100800 */
[----:B------:R-:W-:-:S02]  /*13660*/  ISETP.GT.AND P0, PT, R2, 0x30, PT ;  /* 0x000000300200780c */ /* 0x000fc40003f04270 */
[----:B------:R-:W-:-:S11]  /*13670*/  PRMT R11, RZ, 0x7610, R11 ;  /* 0x00007610ff0b7816 */ /* 0x000fd6000000000b */
[----:B---3--:R-:W-:-:S04]  /*13680*/  @P0 LOP3.LUT R5, R5, R4, RZ, 0x3c, !PT ;  /* 0x0000000405050212 */ /* 0x008fc800078e3cff */
[----:B------:R-:W-:-:S04]  /*13690*/  @P0 LOP3.LUT R4, R5, R4, RZ, 0x3c, !PT ;  /* 0x0000000405040212 */ /* 0x000fc800078e3cff */
[----:B------:R-:W-:-:S05]  /*136a0*/  @P0 LOP3.LUT R5, R5, R4, RZ, 0x3c, !PT ;  /* 0x0000000405050212 */ /* 0x000fca00078e3cff */
[----:B------:R0:W3:Y:S04]  /*136b0*/  @P0 LDG.E.U16 R11, [R4.64] ;  /* 0x00000006040b0981 */ /* 0x0000e8000c1e1500 */
[----:B0-----:R-:W2:Y:S04]  /*136c0*/  LDL R4, [R1+0x384] ;  /* 0x0003840001047983 */ /* 0x001ea80000100800 */
[----:B------:R-:W2:Y:S01]  /*136d0*/  LDL R5, [R1+0x388] ;  /* 0x0003880001057983 */ /* 0x000ea20000100800 */
[C---:B------:R-:W-:Y:S02]  /*136e0*/  ISETP.GT.AND P1, PT, R2.reuse, 0x38, PT ;  /* 0x000000380200780c */ /* 0x040fe40003f24270 */
[----:B------:R-:W-:-:S02]  /*136f0*/  ISETP.GT.AND P0, PT, R2, 0x22, PT ;  /* 0x000000220200780c */ /* 0x000fc40003f04270 */
[----:B------:R-:W-:Y:S02]  /*13700*/  PRMT R10, RZ, 0x7610, R10 ;  /* 0x00007610ff0a7816 */ /* 0x000fe4000000000a */
[----:B------:R-:W-:-:S07]  /*13710*/  PRMT R22, RZ, 0x7610, R22 ;  /* 0x00007610ff167816 */ /* 0x000fce0000000016 */
[----:B--2---:R-:W-:-:S04]  /*13720*/  @P1 LOP3.LUT R5, R5, R4, RZ, 0x3c, !PT ;  /* 0x0000000405051212 */ /* 0x004fc800078e3cff */
[----:B------:R-:W-:-:S04]  /*13730*/  @P1 LOP3.LUT R4, R5, R4, RZ, 0x3c, !PT ;  /* 0x0000000405041212 */ /* 0x000fc800078e3cff */
[----:B------:R-:W-:-:S05]  /*13740*/  @P1 LOP3.LUT R5, R5, R4, RZ, 0x3c, !PT ;  /* 0x0000000405051212 */ /* 0x000fca00078e3cff */
[----:B------:R0:W2:Y:S02]  /*13750*/  @P1 LDG.E.U16 R10, [R4.64] ;  /* 0x00000006040a1981 */ /* 0x0000a4000c1e1500 */
[----:B0-----:R-:W-:Y:S02]  /*13760*/  @P0 IMAD.MOV.U32 R4, RZ, RZ, R14 ;  /* 0x000000ffff040224 */ /* 0x001fe400078e000e */
[----:B------:R-:W-:Y:S01]  /*13770*/  @P0 IMAD.MOV.U32 R5, RZ, RZ, R15 ;  /* 0x000000ffff050224 */ /* 0x000fe200078e000f */
[----:B------:R-:W-:Y:S01]  /*13780*/  ISETP.GT.AND P1, PT, R2, 0x23, PT ;  /* 0x000000230200780c */ /* 0x000fe20003f24270 */
[----:B------:R-:W2:Y:S04]  /*13790*/  LDL R15, [R1+0x3fc] ;  /* 0x0003fc00010f7983 */ /* 0x000ea80000100800 */
        /* <DEDUP_REMOVED lines=19> */
[----:B------:R-:W3:Y:S04]  /*138d0*/  @P0 LDG.E.U16 R26, [R4.64] ;  /* 0x00000006041a0981 */ /* 0x000ee8000c1e1500 */
[----:B--2---:R-:W-:Y:S04]  /*138e0*/  STL [R1+0x15b4], R28 ;  /* 0x0015b41c01007387 */ /* 0x004fe80000100800 */
[----:B------:R-:W-:Y:S01]  /*138f0*/  STL [R1+0x15b8], R28 ;  /* 0x0015b81c01007387 */ /* 0x000fe20000100800 */
[----:B------:R-:W-:-:S03]  /*13900*/  ISETP.GT.AND P1, PT, R2, 0x25, PT ;  /* 0x000000250200780c */ /* 0x000fc60003f24270 */
[----:B---3--:R0:W-:Y:S04]  /*13910*/  STL [R1+0x14], R26 ;  /* 0x0000141a01007387 */ /* 0x0081e80000100800 */
[----:B0-----:R-:W2:Y:S04]  /*13920*/  LDL.LU R26, [R1+0x1618] ;  /* 0x00161800011a7983 */ /* 0x001ea80000300800 */
[----:B------:R-:W3:Y:S04]  /*13930*/  LDL R4, [R1+0x41c] ;  /* 0x00041c0001047983 */ /* 0x000ee80000100800 */
[----:B------:R-:W3:Y:S01]  /*13940*/  LDL R5, [R1+0x420] ;  /* 0x0004200001057983 */ /* 0x000ee20000100800 */
[----:B------:R-:W-:-:S02]  /*13950*/  PRMT R3, RZ, 0x7610, R3 ;  /* 0x00007610ff037816 */ /* 0x000fc40000000003 */
[----:B------:R-:W-:Y:S02]  /*13960*/  ISETP.GT.AND P0, PT, R2, 0x29, PT ;  /* 0x000000290200780c */ /* 0x000fe40003f04270 */
[----:B---3--:R-:W-:-:S04]  /*13970*/  @P1 LOP3.LUT R5, R5, R4, RZ, 0x3c, !PT ;  /* 0x0000000405051212 */ /* 0x008fc800078e3cff */
[----:B------:R-:W-:-:S04]  /*13980*/  @P1 LOP3.LUT R4, R5, R4, RZ, 0x3c, !PT ;  /* 0x0000000405041212 */ /* 0x000fc800078e3cff */
[----:B------:R-:W-:-:S05]  /*13990*/  @P1 LOP3.LUT R5, R5, R4, RZ, 0x3c, !PT ;  /* 0x0000000405051212 */ /* 0x000fca00078e3cff */
[----:B------:R0:W3:Y:S01]  /*139a0*/  @P1 LDG.E.U16 R3, [R4.64] ;  /* 0x0000000604031981 */ /* 0x0000e2000c1e1500 */
[----:B------:R-:W-:Y:S01]  /*139b0*/  PRMT R9, RZ, 0x7610, R9 ;  /* 0x00007610ff097816 */ /* 0x000fe20000000009 */
[----:B0-----:R-:W-:Y:S02]  /*139c0*/  @P0 IMAD.MOV.U32 R4, RZ, RZ, R14 ;  /* 0x000000ffff040224 */ /* 0x001fe400078e000e */
[----:B------:R-:W-:-:S05]  /*139d0*/  @P0 IMAD.MOV.U32 R5, RZ, RZ, R15 ;  /* 0x000000ffff050224 */ /* 0x000fca00078e000f */
[----:B------:R0:W2:Y:S04]  /*139e0*/  @P0 LDG.E.U16 R9, [R4.64] ;  /* 0x0000000604090981 */ /* 0x0000a8000c1e1500 */
[----:B---3--:R1:W-:Y:S04]  /*139f0*/  STL [R1+0x44], R3 ;  /* 0x0000440301007387 */ /* 0x0083e80000100800 */
[----:B-1----:R-:W3:Y:S04]  /*13a00*/  LDL.LU R3, [R1+0x1614] ;  /* 0x0016140001037983 */ /* 0x002ee80000300800 */
[----:B0-----:R-:W2:Y:S04]  /*13a10*/  LDL R4, [R1+0x3bc] ;  /* 0x0003bc0001047983 */ /* 0x001ea80000100800 */
[----:B------:R-:W2:Y:S01]  /*13a20*/  LDL R5, [R1+0x3c0] ;  /* 0x0003c00001057983 */ /* 0x000ea20000100800 */
[----:B------:R-:W-:-:S02]  /*13a30*/  ISETP.GT.AND P1, PT, R2, 0x31, PT ;  /* 0x000000310200780c */ /* 0x000fc40003f24270 */
[----:B----4-:R-:W-:Y:S01]  /*13a40*/  PRMT R8, RZ, 0x7610, R8 ;  /* 0x00007610ff087816 */ /* 0x010fe20000000008 */
[----:B------:R-:W4:Y:S01]  /*13a50*/  LDL R15, [R1+0x3f4] ;  /* 0x0003f400010f7983 */ /* 0x000f220000100800 */
[----:B------:R-:W-:Y:S02]  /*13a60*/  ISETP.GT.AND P2, PT, R2, 0x39, PT ;  /* 0x000000390200780c */ /* 0x000fe40003f44270 */
[----:B------:R-:W-:Y:S01]  /*13a70*/  PRMT R7, RZ, 0x7610, R7 ;  /* 0x00007610ff077816 */ /* 0x000fe20000000007 */
[----:B------:R-:W3:Y:S06]  /*13a80*/  LDL R14, [R1+0x3f8] ;  /* 0x0003f800010e7983 */ /* 0x000eec0000100800 */
[----:B--2---:R-:W-:-:S04]  /*13a90*/  @P1 LOP3.LUT R5, R5, R4, RZ, 0x3c, !PT ;  /* 0x0000000405051212 */ /* 0x004fc800078e3cff */
[----:B------:R-:W-:-:S04]  /*13aa0*/  @P1 LOP3.LUT R4, R5, R4, RZ, 0x3c, !PT ;  /* 0x0000000405041212 */ /* 0x000fc800078e3cff */
[----:B------:R-:W-:-:S05]  /*13ab0*/  @P1 LOP3.LUT R5, R5, R4, RZ, 0x3c, !PT ;  /* 0x0000000405051212 */ /* 0x000fca00078e3cff */
[----:B------:R0:W2:Y:S04]  /*13ac0*/  @P1 LDG.E.U16 R8, [R4.64] ;  /* 0x0000000604081981 */ /* 0x0000a8000c1e1500 */
[----:B0-----:R-:W2:Y:S04]  /*13ad0*/  LDL R4, [R1+0x37c] ;  /* 0x00037c0001047983 */ /* 0x001ea80000100800 */
[----:B------:R-:W2:Y:S02]  /*13ae0*/  LDL R5, [R1+0x380] ;  /* 0x0003800001057983 */ /* 0x000ea40000100800 */
        /* <DEDUP_REMOVED lines=18> */
[----:B------:R-:W-:Y:S02]  /*13c10*/  ISETP.GT.AND P0, PT, R2, 0x2a, PT ;  /* 0x0000002a0200780c */ /* 0x000fe40003f04270 */
[----:B--2---:R-:W-:-:S04]  /*13c20*/  @P1 LOP3.LUT R5, R5, R4, RZ, 0x3c, !PT ;  /* 0x0000000405051212 */ /* 0x004fc800078e3cff */
[----:B------:R-:W-:-:S04]  /*13c30*/  @P1 LOP3.LUT R4, R5, R4, RZ, 0x3c, !PT ;  /* 0x0000000405041212 */ /* 0x000fc800078e3cff */
[----:B------:R-:W-:-:S05]  /*13c40*/  @P1 LOP3.LUT R5, R5, R4, RZ, 0x3c, !PT ;  /* 0x0000000405051212 */ /* 0x000fca00078e3cff */
[----:B------:R3:W2:Y:S01]  /*13c50*/  @P1 LDG.E.U16 R27, [R4.64] ;  /* 0x00000006041b1981 */ /* 0x0006a2000c1e1500 */
[----:B------:R-:W-:Y:S01]  /*13c60*/  PRMT R6, RZ, 0x7610, R6 ;  /* 0x00007610ff067816 */ /* 0x000fe20000000006 */
[----:B---3--:R-:W-:Y:S02]  /*13c70*/  @P0 IMAD.MOV.U32 R4, RZ, RZ, R14 ;  /* 0x000000ffff040224 */ /* 0x008fe400078e000e */
[----:B----4-:R-:W-:-:S05]  /*13c80*/  @P0 IMAD.MOV.U32 R5, RZ, RZ, R15 ;  /* 0x000000ffff050224 */ /* 0x010fca00078e000f */
[----:B------:R0:W3:Y:S04]  /*13c90*/  @P0 LDG.E.U16 R6, [R4.64] ;  /* 0x0000000604060981 */ /* 0x0000e8000c1e1500 */
[----:B--2---:R1:W-:Y:S04]  /*13ca0*/  STL [R1+0x310], R27 ;  /* 0x0003101b01007387 */ /* 0x0043e80000100800 */
[----:B-1----:R-:W2:Y:S04]  /*13cb0*/  LDL.LU R27, [R1+0x160c] ;  /* 0x00160c00011b7983 */ /* 0x002ea80000300800 */
[----:B0-----:R-:W4:Y:S04]  /*13cc0*/  LDL R4, [R1+0x3ec] ;  /* 0x0003ec0001047983 */ /* 0x001f280000100800 */
[----:B------:R-:W4:Y:S01]  /*13cd0*/  LDL R5, [R1+0x3f0] ;  /* 0x0003f00001057983 */ /* 0x000f220000100800 */
[----:B------:R-:W-:-:S02]  /*13ce0*/  ISETP.GT.AND P1, PT, R2, 0x2b, PT ;  /* 0x0000002b0200780c */ /* 0x000fc40003f24270 */
[----:B------:R-:W-:Y:S01]  /*13cf0*/  PRMT R20, RZ, 0x7610, R20 ;  /* 0x00007610ff147816 */ /* 0x000fe20000000014 */
[----:B------:R-:W2:Y:S01]  /*13d00*/  LDL R15, [R1+0x3b4] ;  /* 0x0003b400010f7983 */ /* 0x000ea20000100800 */
[----:B------:R-:W-:Y:S02]  /*13d10*/  ISETP.GT.AND P0, PT, R2, 0x2c, PT ;  /* 0x0000002c0200780c */ /* 0x000fe40003f04270 */
[----:B------:R-:W-:Y:S01]  /*13d20*/  PRMT R26, RZ, 0x7610, R26 ;  /* 0x00007610ff1a7816 */ /* 0x000fe2000000001a */
[----:B------:R-:W2:Y:S06]  /*13d30*/  LDL R14, [R1+0x3b8] ;  /* 0x0003b800010e7983 */ /* 0x000eac0000100800 */
[----:B----4-:R-:W-:-:S04]  /*13d40*/  @P1 LOP3.LUT R5, R5, R4, RZ, 0x3c, !PT ;  /* 0x0000000405051212 */ /* 0x010fc800078e3cff */
[----:B------:R-:W-:-:S04]  /*13d50*/  @P1 LOP3.LUT R4, R5, R4, RZ, 0x3c, !PT ;  /* 0x0000000405041212 */ /* 0x000fc800078e3cff */
[----:B------:R-:W-:-:S05]  /*13d60*/  @P1 LOP3.LUT R5, R5, R4, RZ, 0x3c, !PT ;  /* 0x0000000405051212 */ /* 0x000fca00078e3cff */
[----:B------:R0:W4:Y:S04]  /*13d70*/  @P1 LDG.E.U16 R20, [R4.64] ;  /* 0x0000000604141981 */ /* 0x000128000c1e1500 */
[----:B0-----:R-:W2:Y:S04]  /*13d80*/  LDL R4, [R1+0x3e4] ;  /* 0x0003e40001047983 */ /* 0x001ea80000100800 */
[----:B------:R-:W2:Y:S04]  /*13d90*/  LDL R5, [R1+0x3e8] ;  /* 0x0003e80001057983 */ /* 0x000ea80000100800 */
[----:B----4-:R0:W-:Y:S01]  /*13da0*/  STL [R1+0x15bc], R20 ;  /* 0x0015bc1401007387 */ /* 0x0101e20000100800 */
[----:B------:R-:W-:-:S02]  /*13db0*/  ISETP.GT.AND P1, PT, R2, 0x2d, PT ;  /* 0x0000002d0200780c */ /* 0x000fc40003f24270 */
[----:B------:R-:W-:Y:S01]  /*13dc0*/  PRMT R16, RZ, 0x7610, R16 ;  /* 0x00007610ff107816 */ /* 0x000fe20000000010 */
[----:B0-----:R-:W4:Y:S01]  /*13dd0*/  LDL R20, [R1+0x3d8] ;  /* 0x0003d80001147983 */ /* 0x001f220000100800 */
        /* <DEDUP_REMOVED lines=9> */
[----:B------:R0:W2:Y:S01]  /*13e70*/  @P1 LDG.E.U16 R16, [R4.64] ;  /* 0x0000000604101981 */ /* 0x0000a2000c1e1500 */
[----:B------:R-:W-:-:S03]  /*13e80*/  ISETP.GT.AND P0, PT, R2, 0x32, PT ;  /* 0x000000320200780c */ /* 0x000fc60003f04270 */
[----:B------:R-:W-:Y:S01]  /*13e90*/  STL [R1+0x15a4], R26 ;  /* 0x0015a41a01007387 */ /* 0x000fe20000100800 */
[----:B0-----:R-:W-:-:S03]  /*13ea0*/  PRMT R5, RZ, 0x7610, R5 ;  /* 0x00007610ff057816 */ /* 0x001fc60000000005 */
[----:B------:R-:W-:Y:S06]  /*13eb0*/  STL [R1+0x15a8], R26 ;  /* 0x0015a81a01007387 */ /* 0x000fec0000100800 */
[----:B------:R0:W3:Y:S04]  /*13ec0*/  @P0 LDG.E.U16 R5, [R14.64] ;  /* 0x000000060e050981 */ /* 0x0000e8000c1e1500 */
[----:B--2---:R1:W-:Y:S04]  /*13ed0*/  STL [R1+0xc], R16 ;  /* 0x00000c1001007387 */ /* 0x0043e80000100800 */
[----:B-1----:R-:W2:Y:S04]  /*13ee0*/  LDL.LU R16, [R1+0x1608] ;  /* 0x0016080001107983 */ /* 0x002ea80000300800 */
[----:B0-----:R-:W2:Y:S04]  /*13ef0*/  LDL R14, [R1+0x374] ;  /* 0x00037400010e7983 */ /* 0x001ea80000100800 */
[----:B------:R-:W2:Y:S01]  /*13f00*/  LDL R15, [R1+0x378] ;  /* 0x00037800010f7983 */ /* 0x000ea20000100800 */
[----:B------:R-:W-:-:S02]  /*13f10*/  ISETP.GT.AND P1, PT, R2, 0x3a, PT ;  /* 0x0000003a0200780c */ /* 0x000fc40003f24270 */
[----:B------:R-:W-:Y:S01]  /*13f20*/  PRMT R4, RZ, 0x7610, R4 ;  /* 0x00007610ff047816 */ /* 0x000fe20000000004 */
[----:B---3--:R-:W-:Y:S10]  /*13f30*/  STL [R1+0x15c0], R5 ;  /* 0x0015c00501007387 */ /* 0x008ff40000100800 */
[----:B--2---:R-:W-:-:S04]  /*13f40*/  @P1 LOP3.LUT R15, R15, R14, RZ, 0x3c, !PT ;  /* 0x0000000e0f0f1212 */ /* 0x004fc800078e3cff */
[----:B------:R-:W-:-:S04]  /*13f50*/  @P1 LOP3.LUT R14, R15, R14, RZ, 0x3c, !PT ;  /* 0x0000000e0f0e1212 */ /* 0x000fc800078e3cff */
[----:B------:R-:W-:-:S05]  /*13f60*/  @P1 LOP3.LUT R15, R15, R14, RZ, 0x3c, !PT ;  /* 0x0000000e0f0f1212 */ /* 0x000fca00078e3cff */
[----:B------:R0:W2:Y:S04]  /*13f70*/  @P1 LDG.E.U16 R4, [R14.64] ;  /* 0x000000060e041981 */ /* 0x0000a8000c1e1500 */
[----:B0-----:R-:W3:Y:S01]  /*13f80*/  LDL R15, [R1+0x3d4] ;  /* 0x0003d400010f7983 */ /* 0x001ee20000100800 */
[----:B------:R-:W-:Y:S02]  /*13f90*/  ISETP.GT.AND P0, PT, R2, 0x2e, PT ;  /* 0x0000002e0200780c */ /* 0x000fe40003f04270 */
[----:B------:R-:W-:-:S11]  /*13fa0*/  PRMT R17, RZ, 0x7610, R17 ;  /* 0x00007610ff117816 */ /* 0x000fd60000000011 */
[----:B----4-:R-:W-:Y:S02]  /*13fb0*/  @P0 IMAD.MOV.U32 R14, RZ, RZ, R20 ;  /* 0x000000ffff0e0224 */ /* 0x010fe400078e0014 */
[----:B------:R-:W4:Y:S04]  /*13fc0*/  LDL R20, [R1+0x3a0] ;  /* 0x0003a00001147983 */ /* 0x000f280000100800 */
[----:B---3--:R-:W3:Y:S01]  /*13fd0*/  @P0 LDG.E.U16 R17, [R14.64] ;  /* 0x000000060e110981 */ /* 0x008ee2000c1e1500 */
[----:B------:R-:W-:-:S03]  /*13fe0*/  ISETP.GT.AND P1, PT, R2, 0x2f, PT ;  /* 0x0000002f0200780c */ /* 0x000fc60003f24270 */
[----:B---3--:R0:W-:Y:S04]  /*13ff0*/  STL [R1+0x28], R17 ;  /* 0x0000281101007387 */ /* 0x0081e80000100800 */
[----:B0-----:R-:W3:Y:S04]  /*14000*/  LDL.LU R17, [R1+0x1604] ;  /* 0x0016040001117983 */ /* 0x001ee80000300800 */
        /* <DEDUP_REMOVED lines=24> */
[----:B------:R0:W2:Y:S04]  /*14190*/  @P1 LDG.E.U16 R21, [R14.64] ;  /* 0x000000060e151981 */ /* 0x0000a8000c1e1500 */
[----:B0-----:R-:W3:Y:S01]  /*141a0*/  LDL R15, [R1+0x39c] ;  /* 0x00039c00010f7983 */ /* 0x001ee20000100800 */
[----:B------:R-:W-:Y:S02]  /*141b0*/  ISETP.GT.AND P0, PT, R2, 0x35, PT ;  /* 0x000000350200780c */ /* 0x000fe40003f04270 */
[----:B------:R-:W-:-:S11]  /*141c0*/  PRMT R27, RZ, 0x7610, R27 ;  /* 0x00007610ff1b7816 */ /* 0x000fd6000000001b */
[----:B----4-:R-:W-:Y:S01]  /*141d0*/  @P0 IMAD.MOV.U32 R14, RZ, RZ, R20 ;  /* 0x000000ffff0e0224 */ /* 0x010fe200078e0014 */
[----:B--2---:R-:W-:Y:S01]  /*141e0*/  STL [R1+0x15ac], R21 ;  /* 0x0015ac1501007387 */ /* 0x004fe20000100800 */
[----:B------:R-:W-:Y:S02]  /*141f0*/  ISETP.GT.AND P1, PT, R2, 0x36, PT ;  /* 0x000000360200780c */ /* 0x000fe40003f24270 */
[----:B------:R-:W-:Y:S01]  /*14200*/  PRMT R22, RZ, 0x7610, R22 ;  /* 0x00007610ff167816 */ /* 0x000fe20000000016 */
[----:B------:R-:W2:Y:S04]  /*14210*/  LDL R20, [R1+0x368] ;  /* 0x0003680001147983 */ /* 0x000ea80000100800 */
[----:B---3--:R0:W3:Y:S04]  /*14220*/  @P0 LDG.E.U16 R27, [R14.64] ;  /* 0x000000060e1b0981 */ /* 0x0080e8000c1e1500 */
[----:B0-----:R-:W4:Y:S04]  /*14230*/  LDL R14, [R1+0x394] ;  /* 0x00039400010e7983 */ /* 0x001f280000100800 */
[----:B------:R-:W4:Y:S04]  /*14240*/  LDL R15, [R1+0x398] ;  /* 0x00039800010f7983 */ /* 0x000f280000100800 */
[----:B---3--:R-:W-:Y:S01]  /*14250*/  STL [R1+0x1580], R27 ;  /* 0x0015801b01007387 */ /* 0x008fe20000100800 */
[----:B----4-:R-:W-:-:S04]  /*14260*/  @P1 LOP3.LUT R15, R15, R14, RZ, 0x3c, !PT ;  /* 0x0000000e0f0f1212 */ /* 0x010fc800078e3cff */
[----:B------:R-:W-:-:S04]  /*14270*/  @P1 LOP3.LUT R14, R15, R14, RZ, 0x3c, !PT ;  /* 0x0000000e0f0e1212 */ /* 0x000fc800078e3cff */
[----:B------:R-:W-:Y:S01]  /*14280*/  @P1 LOP3.LUT R15, R15, R14, RZ, 0x3c, !PT ;  /* 0x0000000e0f0f1212 */ /* 0x000fe200078e3cff */
[----:B------:R-:W-:Y:S04]  /*14290*/  STL [R1+0x1584], R27 ;  /* 0x0015841b01007387 */ /* 0x000fe80000100800 */
[----:B------:R-:W-:Y:S04]  /*142a0*/  STL [R1+0x1588], R27 ;  /* 0x0015881b01007387 */ /* 0x000fe80000100800 */
[----:B------:R0:W3:Y:S04]  /*142b0*/  @P1 LDG.E.U16 R22, [R14.64] ;  /* 0x000000060e161981 */ /* 0x0000e8000c1e1500 */
[----:B0-----:R-:W4:Y:S04]  /*142c0*/  LDL R14, [R1+0x36c] ;  /* 0x00036c00010e7983 */ /* 0x001f280000100800 */
[----:B------:R-:W4:Y:S01]  /*142d0*/  LDL R15, [R1+0x370] ;  /* 0x00037000010f7983 */ /* 0x000f220000100800 */
[----:B------:R-:W-:-:S02]  /*142e0*/  ISETP.GT.AND P2, PT, R2, 0x3b, PT ;  /* 0x0000003b0200780c */ /* 0x000fc40003f44270 */
[----:B------:R-:W-:Y:S01]  /*142f0*/  PRMT R16, RZ, 0x7610, R16 ;  /* 0x00007610ff107816 */ /* 0x000fe20000000010 */
[----:B---3--:R0:W-:Y:S01]  /*14300*/  STL [R1+0x10], R22 ;  /* 0x0000101601007387 */ /* 0x0081e20000100800 */
[----:B------:R-:W-:Y:S02]  /*14310*/  ISETP.GT.AND P0, PT, R2, 0x37, PT ;  /* 0x000000370200780c */ /* 0x000fe40003f04270 */
[----:B------:R-:W-:Y:S01]  /*14320*/  PRMT R29, RZ, 0x7610, R29 ;  /* 0x00007610ff1d7816 */ /* 0x000fe2000000001d */
[----:B0-----:R-:W3:Y:S06]  /*14330*/  LDL R22, [R1+0x360] ;  /* 0x0003600001167983 */ /* 0x001eec0000100800 */
        /* <DEDUP_REMOVED lines=9> */
[----:B------:R-:W2:Y:S01]  /*143d0*/  @P0 LDG.E.U16 R29, [R14.64] ;  /* 0x000000060e1d0981 */ /* 0x000ea2000c1e1500 */
[C---:B------:R-:W-:Y:S02]  /*143e0*/  ISETP.GT.AND P1, PT, R2.reuse, 0x3c, PT ;  /* 0x0000003c0200780c */ /* 0x040fe40003f24270 */
[----:B------:R-:W-:Y:S01]  /*143f0*/  PRMT R17, RZ, 0x7610, R17 ;  /* 0x00007610ff117816 */ /* 0x000fe20000000011 */
[----:B--2---:R0:W-:Y:S04]  /*14400*/  STL [R1+0x5c], R29 ;  /* 0x00005c1d01007387 */ /* 0x0041e80000100800 */
[----:B0-----:R-:W2:Y:S04]  /*14410*/  LDL.LU R29, [R1+0x15fc] ;  /* 0x0015fc00011d7983 */ /* 0x001ea80000300800 */
[----:B------:R-:W2:Y:S02]  /*14420*/  LDL R15, [R1+0x364] ;  /* 0x00036400010f7983 */ /* 0x000ea40000100800 */
[----:B------:R-:W-:Y:S01]  /*14430*/  @P1 IMAD.MOV.U32 R14, RZ, RZ, R20 ;  /* 0x000000ffff0e1224 */ /* 0x000fe200078e0014 */
[----:B------:R-:W-:-:S02]  /*14440*/  ISETP.GT.AND P0, PT, R2, 0x3d, PT ;  /* 0x0000003d0200780c */ /* 0x000fc40003f04270 */
[----:B------:R-:W-:Y:S02]  /*14450*/  PRMT R23, RZ, 0x7610, R23 ;  /* 0x00007610ff177816 */ /* 0x000fe40000000017 */
[----:B--2---:R0:W2:Y:S04]  /*14460*/  @P1 LDG.E.U16 R17, [R14.64] ;  /* 0x000000060e111981 */ /* 0x0040a8000c1e1500 */
[----:B0-----:R-:W4:Y:S05]  /*14470*/  LDL R15, [R1+0x35c] ;  /* 0x00035c00010f7983 */ /* 0x001f2a0000100800 */
[----:B---3--:R-:W-:Y:S01]  /*14480*/  @P0 IMAD.MOV.U32 R14, RZ, RZ, R22 ;  /* 0x000000ffff0e0224 */ /* 0x008fe200078e0016 */
[----:B------:R-:W-:Y:S01]  /*14490*/  ISETP.GT.AND P1, PT, R2, 0x3e, PT ;  /* 0x0000003e0200780c */ /* 0x000fe20003f24270 */
[----:B--2---:R0:W-:Y:S01]  /*144a0*/  STL [R1+0x15b0], R17 ;  /* 0x0015b01101007387 */ /* 0x0041e20000100800 */
[----:B------:R-:W-:-:S03]  /*144b0*/  PRMT R29, RZ, 0x7610, R29 ;  /* 0x00007610ff1d7816 */ /* 0x000fc6000000001d */
[----:B------:R-:W2:Y:S04]  /*144c0*/  LDL R22, [R1+0x924] ;  /* 0x0009240001167983 */ /* 0x000ea80000100800 */
[----:B----4-:R1:W3:Y:S04]  /*144d0*/  @P0 LDG.E.U16 R23, [R14.64] ;  /* 0x000000060e170981 */ /* 0x0102e8000c1e1500 */
[----:B-1----:R-:W4:Y:S04]  /*144e0*/  LDL R14, [R1+0x354] ;  /* 0x00035400010e7983 */ /* 0x002f280000100800 */
[----:B------:R-:W4:Y:S04]  /*144f0*/  LDL R15, [R1+0x358] ;  /* 0x00035800010f7983 */ /* 0x000f280000100800 */
[----:B---3--:R-:W-:Y:S01]  /*14500*/  STL [R1+0x157c], R23 ;  /* 0x00157c1701007387 */ /* 0x008fe20000100800 */
[----:B----4-:R-:W-:-:S04]  /*14510*/  @P1 LOP3.LUT R15, R15, R14, RZ, 0x3c, !PT ;  /* 0x0000000e0f0f1212 */ /* 0x010fc800078e3cff */
[----:B------:R-:W-:-:S04]  /*14520*/  @P1 LOP3.LUT R14, R15, R14, RZ, 0x3c, !PT ;  /* 0x0000000e0f0e1212 */ /* 0x000fc800078e3cff */
[----:B------:R-:W-:Y:S01]  /*14530*/  @P1 LOP3.LUT R15, R15, R14, RZ, 0x3c, !PT ;  /* 0x0000000e0f0f1212 */ /* 0x000fe200078e3cff */
[----:B------:R-:W-:Y:S04]  /*14540*/  STL [R1+0x158c], R23 ;  /* 0x00158c1701007387 */ /* 0x000fe80000100800 */
[----:B------:R1:W3:Y:S04]  /*14550*/  @P1 LDG.E.U16 R29, [R14.64] ;  /* 0x000000060e1d1981 */ /* 0x0002e8000c1e1500 */
[----:B-1----:R-:W4:Y:S04]  /*14560*/  LDL R14, [R1+0x34c] ;  /* 0x00034c00010e7983 */ /* 0x002f280000100800 */
[----:B------:R-:W4:Y:S01]  /*14570*/  LDL R15, [R1+0x350] ;  /* 0x00035000010f7983 */ /* 0x000f220000100800 */
[----:B------:R-:W-:-:S02]  /*14580*/  ISETP.GT.AND P2, PT, R2, 0x3f, PT ;  /* 0x0000003f0200780c */ /* 0x000fc40003f44270 */
[----:B------:R-:W-:Y:S01]  /*14590*/  PRMT R25, RZ, 0x7610, R25 ;  /* 0x00007610ff197816 */ /* 0x000fe20000000019 */
[----:B------:R-:W0:Y:S04]  /*145a0*/  S2R R20, SR_TID.X ;  /* 0x0000000000147919 */ /* 0x000e280000002100 */
[----:B---3--:R-:W-:Y:S06]  /*145b0*/  STL [R1+0x156c], R29 ;  /* 0x00156c1d01007387 */ /* 0x008fec0000100800 */
[----:B----4-:R-:W-:-:S04]  /*145c0*/  @P2 LOP3.LUT R15, R15, R14, RZ, 0x3c, !PT ;  /* 0x0000000e0f0f2212 */ /* 0x010fc800078e3cff */
[----:B------:R-:W-:-:S04]  /*145d0*/  @P2 LOP3.LUT R14, R15, R14, RZ, 0x3c, !PT ;  /* 0x0000000e0f0e2212 */ /* 0x000fc800078e3cff */
[----:B------:R-:W-:-:S05]  /*145e0*/  @P2 LOP3.LUT R15, R15, R14, RZ, 0x3c, !PT ;  /* 0x0000000e0f0f2212 */ /* 0x000fca00078e3cff */
[----:B------:R1:W3:Y:S04]  /*145f0*/  @P2 LDG.E.U16 R25, [R14.64] ;  /* 0x000000060e192981 */ /* 0x0002e8000c1e1500 */
[----:B-1----:R-:W4:Y:S01]  /*14600*/  LDL R15, [R1+0x91c] ;  /* 0x00091c00010f7983 */ /* 0x002f220000100800 */
[----:B0-----:R-:W-:-:S04]  /*14610*/  LOP3.LUT R17, R20, 0x3f, RZ, 0xc0, !PT ;  /* 0x0000003f14117812 */ /* 0x001fc800078ec0ff */
[----:B------:R-:W-:Y:S02]  /*14620*/  ISETP.GE.AND P0, PT, R17, R2, PT ;  /* 0x000000021100720c */ /* 0x000fe40003f06270 */
[----:B------:R-:W-:-:S11]  /*14630*/  PRMT R21, RZ, 0x7610, R21 ;  /* 0x00007610ff157816 */ /* 0x000fd60000000015 */
[----:B--2---:R-:W-:Y:S01]  /*14640*/  @!P0 IMAD.MOV.U32 R14, RZ, RZ, R22 ;  /* 0x000000ffff0e8224 */ /* 0x004fe200078e0016 */
[----:B------:R-:W-:Y:S06]  /*14650*/  BAR.SYNC.DEFER_BLOCKING 0x0 ;  /* 0x0000000000007b1d */ /* 0x000fec0000010000 */
[----:B---3--:R0:W-:Y:S04]  /*14660*/  STL [R1+0x30], R25 ;  /* 0x0000301901007387 */ /* 0x0081e80000100800 */
[----:B0-----:R-:W2:Y:S04]  /*14670*/  LDL.LU R25, [R1+0x20] ;  /* 0x0000200001197983 */ /* 0x001ea80000300800 */
[----:B----4-:R0:W3:Y:S01]  /*14680*/  @!P0 LDG.E.U16 R21, [R14.64] ;  /* 0x000000060e158981 */ /* 0x0100e2000c1e1500 */
[----:B------:R-:W-:-:S03]  /*14690*/  PRMT R0, RZ, 0x7610, R0 ;  /* 0x00007610ff007816 */ /* 0x000fc60000000000 */
[----:B------:R-:W4:Y:S04]  /*146a0*/  LDL R22, [R1+0x7e8] ;  /* 0x0007e80001167983 */ /* 0x000f280000100800 */
[----:B0-----:R-:W2:Y:S04]  /*146b0*/  LDL R14, [R1+0x55c] ;  /* 0x00055c00010e7983 */ /* 0x001ea80000100800 */
[----:B------:R-:W2:Y:S02]  /*146c0*/  LDL R15, [R1+0x908] ;  /* 0x00090800010f7983 */ /* 0x000ea40000100800 */
[----:B--2---:R-:W-:-:S04]  /*146d0*/  @!P0 LOP3.LUT R15, R15, R14, RZ, 0x3c, !PT ;  /* 0x0000000e0f0f8212 */ /* 0x004fc800078e3cff */
[----:B------:R-:W-:-:S04]  /*146e0*/  @!P0 LOP3.LUT R14, R15, R14, RZ, 0x3c, !PT ;  /* 0x0000000e0f0e8212 */ /* 0x000fc800078e3cff */
[----:B------:R-:W-:-:S05]  /*146f0*/  @!P0 LOP3.LUT R15, R15, R14, RZ, 0x3c, !PT ;  /* 0x0000000e0f0f8212 */ /* 0x000fca00078e3cff */
[----:B------:R-:W2:Y:S04]  /*14700*/  @!P0 LDG.E.U16 R0, [R14.64] ;  /* 0x000000060e008981 */ /* 0x000ea8000c1e1500 */
[----:B---3--:R0:W-:Y:S04]  /*14710*/  STL [R1+0x340], R21 ;  /* 0x0003401501007387 */ /* 0x0081e80000100800 */
[----:B0-----:R-:W3:Y:S04]  /*14720*/  LDL.LU R21, [R1+0x8] ;  /* 0x0000080001157983 */ /* 0x001ee80000300800 */
[----:B--2---:R0:W-:Y:S04]  /*14730*/  STL [R1+0x24], R0 ;  /* 0x0000240001007387 */ /* 0x0041e80000100800 */
[----:B0-----:R-:W2:Y:S04]  /*14740*/  LDL.LU R0, [R1+0x15f8] ;  /* 0x0015f80001007983 */ /* 0x001ea80000300800 */
[----:B------:R-:W3:Y:S04]  /*14750*/  LDL R14, [R1+0x8e4] ;  /* 0x0008e400010e7983 */ /* 0x000ee80000100800 */
[----:B------:R-:W3:Y:S01]  /*14760*/  LDL R15, [R1+0x8e8] ;  /* 0x0008e800010f7983 */ /* 0x000ee20000100800 */
[----:B--2---:R-:W-:-:S02]  /*14770*/  PRMT R0, RZ, 0x7610, R0 ;  /* 0x00007610ff007816 */ /* 0x004fc40000000000 */
[----:B---3--:R-:W-:-:S04]  /*14780*/  @!P0 LOP3.LUT R15, R15, R14, RZ, 0x3c, !PT ;  /* 0x0000000e0f0f8212 */ /* 0x008fc800078e3cff */
[----:B------:R-:W-:-:S04]  /*14790*/  @!P0 LOP3.LUT R14, R15, R14, RZ, 0x3c, !PT ;  /* 0x0000000e0f0e8212 */ /* 0x000fc800078e3cff */
[----:B------:R-:W-:-:S05]  /*147a0*/  @!P0 LOP3.LUT R15, R15, R14, RZ, 0x3c, !PT ;  /* 0x0000000e0f0f8212 */ /* 0x000fca00078e3cff */
[----:B------:R-:W2:Y:S04]  /*147b0*/  @!P0 LDG.E.U16 R0, [R14.64] ;  /* 0x000000060e008981 */ /* 0x000ea8000c1e1500 */
        /* <DEDUP_REMOVED lines=29> */
[----:B------:R-:W3:Y:S01]  /*14990*/  LDL R15, [R1+0x7e4] ;  /* 0x0007e400010f7983 */ /* 0x000ee20000100800 */
[----:B----4-:R-:W-:Y:S01]  /*149a0*/  @!P0 IMAD.MOV.U32 R14, RZ, RZ, R22 ;  /* 0x000000ffff0e8224 */ /* 0x010fe200078e0016 */
[----:B------:R-:W-:-:S02]  /*149b0*/  PRMT R24, RZ, 0x7610, R24 ;  /* 0x00007610ff187816 */ /* 0x000fc40000000018 */
[----:B------:R-:W4:Y:S01]  /*149c0*/  LDL R22, [R1+0x6e8] ;  /* 0x0006e80001167983 */ /* 0x000f220000100800 */
[----:B--2---:R-:W-:-:S06]  /*149d0*/  PRMT R0, RZ, 0x7610, R0 ;  /* 0x00007610ff007816 */ /* 0x004fcc0000000000 */
[----:B---3--:R0:W2:Y:S04]  /*149e0*/  @!P0 LDG.E.U16 R0, [R14.64] ;  /* 0x000000060e008981 */ /* 0x0080a8000c1e1500 */
[----:B0-----:R-:W3:Y:S04]  /*149f0*/  LDL R14, [R1+0x7a4] ;  /* 0x0007a400010e7983 */ /* 0x001ee80000100800 */
[----:B------:R-:W3:Y:S02]  /*14a00*/  LDL R15, [R1+0x7a8] ;  /* 0x0007a800010f7983 */ /* 0x000ee40000100800 */
[----:B---3--:R-:W-:-:S04]  /*14a10*/  @!P0 LOP3.LUT R15, R15, R14, RZ, 0x3c, !PT ;  /* 0x0000000e0f0f8212 */ /* 0x008fc800078e3cff */
[----:B------:R-:W-:-:S04]  /*14a20*/  @!P0 LOP3.LUT R14, R15, R14, RZ, 0x3c, !PT ;  /* 0x0000000e0f0e8212 */ /* 0x000fc800078e3cff */
[----:B------:R-:W-:-:S05]  /*14a30*/  @!P0 LOP3.LUT R15, R15, R14, RZ, 0x3c, !PT ;  /* 0x0000000e0f0f8212 */ /* 0x000fca00078e3cff */
[----:B------:R-:W3:Y:S04]  /*14a40*/  @!P0 LDG.E.U16 R24, [R14.64] ;  /* 0x000000060e188981 */ /* 0x000ee8000c1e1500 */
[----:B--2---:R-:W-:Y:S04]  /*14a50*/  STL [R1+0x48], R0 ;  /* 0x0000480001007387 */ /* 0x004fe80000100800 */
[----:B---3--:R0:W-:Y:S04]  /*14a60*/  STL [R1+0x50], R24 ;  /* 0x0000501801007387 */ /* 0x0081e80000100800 */
[----:B0-----:R-:W2:Y:S04]  /*14a70*/  LDL.LU R24, [R1+0x15e4] ;  /* 0x0015e40001187983 */ /* 0x001ea80000300800 */
[----:B------:R-:W3:Y:S04]  /*14a80*/  LDL R14, [R1+0x764] ;  /* 0x00076400010e7983 */ /* 0x000ee80000100800 */
[----:B------:R-:W3:Y:S01]  /*14a90*/  LDL R15, [R1+0x768] ;  /* 0x00076800010f7983 */ /* 0x000ee20000100800 */
[----:B------:R-:W-:-:S02]  /*14aa0*/  PRMT R2, RZ, 0x7610, R2 ;  /* 0x00007610ff027816 */ /* 0x000fc40000000002 */
[----:B---3--:R-:W-:-:S04]  /*14ab0*/  @!P0 LOP3.LUT R15, R15, R14, RZ, 0x3c, !PT ;  /* 0x0000000e0f0f8212 */ /* 0x008fc800078e3cff */
[----:B------:R-:W-:-:S04]  /*14ac0*/  @!P0 LOP3.LUT R14, R15, R14, RZ, 0x3c, !PT ;  /* 0x0000000e0f0e8212 */ /* 0x000fc800078e3cff */
[----:B------:R-:W-:-:S05]  /*14ad0*/  @!P0 LOP3.LUT R15, R15, R14, RZ, 0x3c, !PT ;  /* 0x0000000e0f0f8212 */ /* 0x000fca00078e3cff */
[----:B------:R0:W3:Y:S04]  /*14ae0*/  @!P0 LDG.E.U16 R2, [R14.64] ;  /* 0x000000060e028981 */ /* 0x0000e8000c1e1500 */
[----:B0-----:R-:W3:Y:S04]  /*14af0*/  LDL R14, [R1+0x724] ;  /* 0x00072400010e7983 */ /* 0x001ee80000100800 */
[----:B------:R-:W3:Y:S01]  /*14b00*/  LDL R15, [R1+0x728] ;  /* 0x00072800010f7983 */ /* 0x000ee20000100800 */
[----:B--2---:R-:W-:Y:S02]  /*14b10*/  PRMT R24, RZ, 0x7610, R24 ;  /* 0x00007610ff187816 */ /* 0x004fe40000000018 */
[----:B---3--:R-:W-:-:S04]  /*14b20*/  @!P0 LOP3.LUT R15, R15, R14, RZ, 0x3c, !PT ;  /* 0x0000000e0f0f8212 */ /* 0x008fc800078e3cff */
[----:B------:R-:W-:-:S04]  /*14b30*/  @!P0 LOP3.LUT R14, R15, R14, RZ, 0x3c, !PT ;  /* 0x0000000e0f0e8212 */ /* 0x000fc800078e3cff */
[----:B------:R-:W-:-:S05]  /*14b40*/  @!P0 LOP3.LUT R15, R15, R14, RZ, 0x3c, !PT ;  /* 0x0000000e0f0f8212 */ /* 0x000fca00078e3cff */
[----:B------:R-:W2:Y:S01]  /*14b50*/  @!P0 LDG.E.U16 R24, [R14.64] ;  /* 0x000000060e188981 */ /* 0x000ea2000c1e1500 */
[----:B------:R-:W-:-:S05]  /*14b60*/  IMAD.SHL.U32 R0, R17, 0x2, RZ ;  /* 0x0000000211007824 */ /* 0x000fca00078e00ff */
[----:B------:R0:W-:Y:S04]  /*14b70*/  STS.U16 [R0+0x4000], R25 ;  /* 0x0040001900007388 */ /* 0x0001e80000000400 */
[----:B------:R1:W-:Y:S04]  /*14b80*/  STS.U16 [R0+0x4400], R21 ;  /* 0x0044001500007388 */ /* 0x0003e80000000400 */
[----:B0-----:R-:W3:Y:S04]  /*14b90*/  LDL R25, [R1+0x6a8] ;  /* 0x0006a80001197983 */ /* 0x001ee80000100800 */
[----:B-1----:R-:W3:Y:S04]  /*14ba0*/  LDL R21, [R1+0x664] ;  /* 0x0006640001157983 */ /* 0x002ee80000100800 */
[----:B------:R0:W-:Y:S04]  /*14bb0*/  STL [R1+0x4c], R2 ;  /* 0x00004c0201007387 */ /* 0x0001e80000100800 */
[----:B0-----:R-:W3:Y:S04]  /*14bc0*/  LDL R2, [R1+0x668] ;  /* 0x0006680001027983 */ /* 0x001ee80000100800 */
[----:B--2---:R0:W-:Y:S04]  /*14bd0*/  STL [R1+0x20], R24 ;  /* 0x0000201801007387 */ /* 0x0041e80000100800 */
[----:B0-----:R-:W2:Y:S04]  /*14be0*/  LDL.LU R24, [R1+0x15e0] ;  /* 0x0015e00001187983 */ /* 0x001ea80000300800 */
[----:B------:R-:W2:Y:S01]  /*14bf0*/  LDL R15, [R1+0x6e4] ;  /* 0x0006e400010f7983 */ /* 0x000ea20000100800 */
[----:B------:R-:W-:Y:S01]  /*14c00*/  PRMT R18, RZ, 0x7610, R18 ;  /* 0x00007610ff127816 */ /* 0x000fe20000000012 */
[----:B----4-:R-:W-:-:S02]  /*14c10*/  @!P0 IMAD.MOV.U32 R14, RZ, RZ, R22 ;  /* 0x000000ffff0e8224 */ /* 0x010fc400078e0016 */
[----:B------:R-:W4:Y:S04]  /*14c20*/  LDL R22, [R1+0x624] ;  /* 0x0006240001167983 */ /* 0x000f280000100800 */
[----:B--2---:R0:W2:Y:S04]  /*14c30*/  @!P0 LDG.E.U16 R18, [R14.64] ;  /* 0x000000060e128981 */ /* 0x0040a8000c1e1500 */
[----:B0-----:R-:W2:Y:S01]  /*14c40*/  LDL R15, [R1+0x6a4] ;  /* 0x0006a400010f7983 */ /* 0x001ea20000100800 */
[----:B---3--:R-:W-:-:S03]  /*14c50*/  @!P0 IMAD.MOV.U32 R14, RZ, RZ, R25 ;  /* 0x000000ffff0e8224 */ /* 0x008fc600078e0019 */
[----:B------:R0:W-:Y:S02]  /*14c60*/  STS.U16 [R0+0x4800], R24 ;  /* 0x0048001800007388 */ /* 0x0001e40000000400 */
[----:B0-----:R-:W-:-:S06]  /*14c70*/  PRMT R24, RZ, 0x7610, R24 ;  /* 0x00007610ff187816 */ /* 0x001fcc0000000018 */
[----:B--2---:R0:W2:Y:S04]  /*14c80*/  @!P0 LDG.E.U16 R24, [R14.64] ;  /* 0x000000060e188981 */ /* 0x0040a8000c1e1500 */
[----:B------:R1:W-:Y:S04]  /*14c90*/  STL [R1+0x8], R18 ;  /* 0x0000081201007387 */ /* 0x0003e80000100800 */
[----:B-1----:R-:W3:Y:S01]  /*14ca0*/  LDL R18, [R1+0x628] ;  /* 0x0006280001127983 */ /* 0x002ee20000100800 */
[----:B0-----:R-:W-:Y:S02]  /*14cb0*/  @!P0 IMAD.MOV.U32 R14, RZ, RZ, R2 ;  /* 0x000000ffff0e8224 */ /* 0x001fe400078e0002 */
[----:B------:R-:W-:Y:S01]  /*14cc0*/  @!P0 IMAD.MOV.U32 R15, RZ, RZ, R21 ;  /* 0x000000ffff0f8224 */ /* 0x000fe200078e0015 */
[----:B--2---:R-:W-:Y:S04]  /*14cd0*/  STL [R1+0x1510], R24 ;  /* 0x0015101801007387 */ /* 0x004fe80000100800 */
[----:B------:R-:W-:Y:S04]  /*14ce0*/  STL [R1+0x1594], R24 ;  /* 0x0015941801007387 */ /* 0x000fe80000100800 */
[----:B------:R-:W2:Y:S04]  /*14cf0*/  LDL R21, [R1+0x5e4] ;  /* 0x0005e40001157983 */ /* 0x000ea80000100800 */
[----:B------:R-:W2:Y:S04]  /*14d00*/  LDL R2, [R1+0x5e8] ;  /* 0x0005e80001027983 */ /* 0x000ea80000100800 */
[----:B------:R0:W-:Y:S04]  /*14d10*/  STS.U16 [R0+0x4c00], R19 ;  /* 0x004c001300007388 */ /* 0x0001e80000000400 */
[----:B------:R4:W-:Y:S01]  /*14d20*/  STS.U16 [R0+0x5000], R13 ;  /* 0x0050000d00007388 */ /* 0x0009e20000000400 */
[----:B0-----:R-:W-:-:S03]  /*14d30*/  PRMT R19, RZ, 0x7610, R19 ;  /* 0x00007610ff137816 */ /* 0x001fc60000000013 */
[----:B------:R3:W-:Y:S01]  /*14d40*/  STS.U16 [R0+0x5400], R12 ;  /* 0x0054000c00007388 */ /* 0x0007e20000000400 */
[----:B----4-:R-:W-:-:S03]  /*14d50*/  @!P0 IMAD.MOV.U32 R13, RZ, RZ, R22 ;  /* 0x000000ffff0d8224 */ /* 0x010fc600078e0016 */
[----:B------:R0:W4:Y:S01]  /*14d60*/  @!P0 LDG.E.U16 R19, [R14.64] ;  /* 0x000000060e138981 */ /* 0x000122000c1e1500 */
[----:B---3--:R-:W-:Y:S01]  /*14d70*/  @!P0 IMAD.MOV.U32 R12, RZ, RZ, R18 ;  /* 0x000000ffff0c8224 */ /* 0x008fe200078e0012 */
[----:B0-----:R-:W-:Y:S02]  /*14d80*/  PRMT R15, RZ, 0x7610, R15 ;  /* 0x00007610ff0f7816 */ /* 0x001fe4000000000f */
[----:B------:R-:W-:-:S04]  /*14d90*/  PRMT R14, RZ, 0x7610, R14 ;  /* 0x00007610ff0e7816 */ /* 0x000fc8000000000e */
[----:B------:R2:W3:Y:S02]  /*14da0*/  @!P0 LDG.E.U16 R15, [R12.64] ;  /* 0x000000060c0f8981 */ /* 0x0004e4000c1e1500 */
[----:B--2---:R-:W-:Y:S02]  /*14db0*/  @!P0 IMAD.MOV.U32 R13, RZ, RZ, R21 ;  /* 0x000000ffff0d8224 */ /* 0x004fe400078e0015 */
[----:B------:R-:W-:-:S05]  /*14dc0*/  @!P0 IMAD.MOV.U32 R12, RZ, RZ, R2 ;  /* 0x000000ffff0c8224 */ /* 0x000fca00078e0002 */
[----:B------:R-:W2:Y:S04]  /*14dd0*/  @!P0 LDG.E.U16 R14, [R12.64] ;  /* 0x000000060c0e8981 */ /* 0x000ea8000c1e1500 */
[----:B------:R0:W-:Y:S04]  /*14de0*/  STS.U16 [R0+0x5800], R11 ;  /* 0x0058000b00007388 */ /* 0x0001e80000000400 */
[----:B----4-:R-:W-:Y:S04]  /*14df0*/  STL [R1+0x1514], R19 ;  /* 0x0015141301007387 */ /* 0x010fe80000100800 */
[----:B------:R-:W-:Y:S04]  /*14e00*/  STL [R1+0x1518], R19 ;  /* 0x0015181301007387 */ /* 0x000fe80000100800 */
[----:B------:R-:W-:Y:S04]  /*14e10*/  STL [R1+0x1590], R19 ;  /* 0x0015901301007387 */ /* 0x000fe80000100800 */
[----:B------:R-:W4:Y:S04]  /*14e20*/  LDL.LU R18, [R1+0x1c] ;  /* 0x00001c0001127983 */ /* 0x000f280000300800 */
[----:B---3--:R-:W-:Y:S04]  /*14e30*/  STL [R1+0x150c], R15 ;  /* 0x00150c0f01007387 */ /* 0x008fe80000100800 */
[----:B------:R-:W-:Y:S04]  /*14e40*/  STL [R1+0x151c], R15 ;  /* 0x00151c0f01007387 */ /* 0x000fe80000100800 */
[----:B------:R-:W-:Y:S04]  /*14e50*/  STL [R1+0x1520], R15 ;  /* 0x0015200f01007387 */ /* 0x000fe80000100800 */
[----:B------:R-:W-:Y:S04]  /*14e60*/  STL [R1+0x1570], R15 ;  /* 0x0015700f01007387 */ /* 0x000fe80000100800 */
[----:B------:R-:W-:Y:S04]  /*14e70*/  STL [R1+0x1574], R15 ;  /* 0x0015740f01007387 */ /* 0x000fe80000100800 */
[----:B------:R-:W-:Y:S04]  /*14e80*/  STL [R1+0x1578], R15 ;  /* 0x0015780f01007387 */ /* 0x000fe80000100800 */
[----:B0-----:R-:W3:Y:S04]  /*14e90*/  LDL R11, [R1+0x5a8] ;  /* 0x0005a800010b7983 */ /* 0x001ee80000100800 */
[----:B------:R-:W3:Y:S04]  /*14ea0*/  LDL R21, [R1+0x570] ;  /* 0x0005700001157983 */ /* 0x000ee80000100800 */
[----:B------:R-:W3:Y:S04]  /*14eb0*/  LDL R2, [R1+0x920] ;  /* 0x0009200001027983 */ /* 0x000ee80000100800 */
[----:B------:R-:W3:Y:S04]  /*14ec0*/  LDL.LU R25, [R1+0x4] ;  /* 0x0000040001197983 */ /* 0x000ee80000300800 */
[----:B------:R0:W-:Y:S04]  /*14ed0*/  STS.U16 [R0+0x5c00], R10 ;  /* 0x005c000a00007388 */ /* 0x0001e80000000400 */
[----:B--2---:R-:W-:Y:S04]  /*14ee0*/  STL [R1+0x1508], R14 ;  /* 0x0015080e01007387 */ /* 0x004fe80000100800 */
[----:B------:R-:W-:Y:S04]  /*14ef0*/  STL [R1+0x1524], R14 ;  /* 0x0015240e01007387 */ /* 0x000fe80000100800 */
[----:B------:R-:W-:Y:S04]  /*14f00*/  STL [R1+0x1528], R14 ;  /* 0x0015280e01007387 */ /* 0x000fe80000100800 */
[----:B------:R-:W-:Y:S04]  /*14f10*/  STL [R1+0x152c], R14 ;  /* 0x00152c0e01007387 */ /* 0x000fe80000100800 */
[----:B------:R-:W-:Y:S04]  /*14f20*/  STL [R1+0x1598], R14 ;  /* 0x0015980e01007387 */ /* 0x000fe80000100800 */
[----:B------:R-:W-:Y:S04]  /*14f30*/  STL [R1+0x159c], R14 ;  /* 0x00159c0e01007387 */ /* 0x000fe80000100800 */
[----:B0-----:R-:W3:Y:S01]  /*14f40*/  LDL R10, [R1+0x5a4] ;  /* 0x0005a400010a7983 */ /* 0x001ee20000100800 */
[----:B------:R-:W-:-:S03]  /*14f50*/  PRMT R12, RZ, 0x7610, R12 ;  /* 0x00007610ff0c7816 */ /* 0x000fc6000000000c */
[----:B------:R-:W0:Y:S01]  /*14f60*/  S2R R22, SR_TID.X ;  /* 0x0000000000167919 */ /* 0x000e220000002100 */
[----:B---3--:R-:W-:-:S04]  /*14f70*/  @!P0 LOP3.LUT R11, R11, R10, RZ, 0x3c, !PT ;  /* 0x0000000a0b0b8212 */ /* 0x008fc800078e3cff */
[----:B------:R-:W-:-:S04]  /*14f80*/  @!P0 LOP3.LUT R10, R11, R10, RZ, 0x3c, !PT ;  /* 0x0000000a0b0a8212 */ /* 0x000fc800078e3cff */
[----:B------:R-:W-:-:S05]  /*14f90*/  @!P0 LOP3.LUT R11, R11, R10, RZ, 0x3c, !PT ;  /* 0x0000000a0b0b8212 */ /* 0x000fca00078e3cff */
[----:B------:R1:W2:Y:S04]  /*14fa0*/  @!P0 LDG.E.U16 R12, [R10.64] ;  /* 0x000000060a0c8981 */ /* 0x0002a8000c1e1500 */
[----:B-1----:R-:W3:Y:S01]  /*14fb0*/  LDL.LU R11, [R1+0x54] ;  /* 0x00005400010b7983 */ /* 0x002ee20000300800 */
[----:B0-----:R-:W-:-:S05]  /*14fc0*/  LOP3.LUT R22, R22, 0x3f, RZ, 0xc0, !PT ;  /* 0x0000003f16167812 */ /* 0x001fca00078ec0ff */
[----:B------:R-:W-:-:S05]  /*14fd0*/  IMAD.SHL.U32 R22, R22, 0x2, RZ ;  /* 0x0000000216167824 */ /* 0x000fca00078e00ff */
[----:B------:R-:W-:Y:S01]  /*14fe0*/  LOP3.LUT R22, R22, 0x10, RZ, 0x3c, !PT ;  /* 0x0000001016167812 */ /* 0x000fe200078e3cff */
[----:B------:R-:W-:Y:S01]  /*14ff0*/  @!P0 IMAD.MOV.U32 R10, RZ, RZ, R2 ;  /* 0x000000ffff0a8224 */ /* 0x000fe200078e0002 */
[----:B------:R-:W-:-:S03]  /*15000*/  PRMT R13, RZ, 0x7610, R13 ;  /* 0x00007610ff0d7816 */ /* 0x000fc6000000000d */
[----:B---3--:R0:W-:Y:S02]  /*15010*/  STS.U16 [R22+0x4080], R11 ;  /* 0x0040800b16007388 */ /* 0x0081e40000000400 */
[----:B0-----:R-:W-:-:S05]  /*15020*/  @!P0 IMAD.MOV.U32 R11, RZ, RZ, R21 ;  /* 0x000000ffff0b8224 */ /* 0x001fca00078e0015 */
[----:B------:R0:W3:Y:S04]  /*15030*/  @!P0 LDG.E.U16 R13, [R10.64] ;  /* 0x000000060a0d8981 */ /* 0x0000e8000c1e1500 */
[----:B--2---:R-:W-:Y:S04]  /*15040*/  STL [R1+0x1504], R12 ;  /* 0x0015040c01007387 */ /* 0x004fe80000100800 */
[----:B------:R-:W-:Y:S04]  /*15050*/  STL [R1+0x1530], R12 ;  /* 0x0015300c01007387 */ /* 0x000fe80000100800 */
[----:B------:R-:W-:Y:S04]  /*15060*/  STL [R1+0x1534], R12 ;  /* 0x0015340c01007387 */ /* 0x000fe80000100800 */
[----:B------:R-:W-:Y:S04]  /*15070*/  STL [R1+0x15a0], R12 ;  /* 0x0015a00c01007387 */ /* 0x000fe80000100800 */
[----:B0-----:R-:W2:Y:S04]  /*15080*/  LDL R10, [R1+0x348] ;  /* 0x00034800010a7983 */ /* 0x001ea80000100800 */
[----:B------:R-:W2:Y:S04]  /*15090*/  LDL R11, [R1+0x558] ;  /* 0x00055800010b7983 */ /* 0x000ea80000100800 */
[----:B------:R-:W2:Y:S04]  /*150a0*/  LDL R21, [R1+0x85c] ;  /* 0x00085c0001157983 */ /* 0x000ea80000100800 */
[----:B------:R-:W2:Y:S04]  /*150b0*/  LDL R2, [R1+0x860] ;  /* 0x0008600001027983 */ /* 0x000ea80000100800 */
[----:B----4-:R0:W-:Y:S04]  /*150c0*/  STS.U16 [R22+0x4480], R18 ;  /* 0x0044801216007388 */ /* 0x0101e80000000400 */
[----:B---3--:R-:W-:Y:S04]  /*150d0*/  STL [R1+0x1500], R13 ;  /* 0x0015000d01007387 */ /* 0x008fe80000100800 */
[----:B------:R-:W-:Y:S04]  /*150e0*/  STL [R1+0x1538], R13 ;  /* 0x0015380d01007387 */ /* 0x000fe80000100800 */
[----:B------:R-:W-:Y:S04]  /*150f0*/  STL [R1+0x153c], R13 ;  /* 0x00153c0d01007387 */ /* 0x000fe80000100800 */
[----:B0-----:R-:W3:Y:S01]  /*15100*/  LDL.LU R18, [R1+0x15dc] ;  /* 0x0015dc0001127983 */ /* 0x001ee20000300800 */
[----:B--2---:R-:W-:-:S04]  /*15110*/  @!P0 LOP3.LUT R11, R11, R10, RZ, 0x3c, !PT ;  /* 0x0000000a0b0b8212 */ /* 0x004fc800078e3cff */
[----:B------:R-:W-:-:S04]  /*15120*/  @!P0 LOP3.LUT R10, R11, R10, RZ, 0x3c, !PT ;  /* 0x0000000a0b0a8212 */ /* 0x000fc800078e3cff */
[----:B------:R-:W-:Y:S02]  /*15130*/  @!P0 LOP3.LUT R11, R11, R10, RZ, 0x3c, !PT ;  /* 0x0000000a0b0b8212 */ /* 0x000fe400078e3cff */
[----:B---3--:R-:W-:-:S06]  /*15140*/  PRMT R18, RZ, 0x7610, R18 ;  /* 0x00007610ff127816 */ /* 0x008fcc0000000012 */
[----:B------:R-:W2:Y:S04]  /*15150*/  @!P0 LDG.E.U16 R18, [R10.64] ;  /* 0x000000060a128981 */ /* 0x000ea8000c1e1500 */
[----:B------:R-:W-:Y:S04]  /*15160*/  STS.U16 [R22+0x4880], R25 ;  /* 0x0048801916007388 */ /* 0x000fe80000000400 */
[----:B--2---:R0:W-:Y:S04]  /*15170*/  STL [R1+0x2a0], R18 ;  /* 0x0002a01201007387 */ /* 0x0041e80000100800 */
[----:B0-----:R-:W2:Y:S04]  /*15180*/  LDL.LU R18, [R1+0x15d8] ;  /* 0x0015d80001127983 */ /* 0x001ea80000300800 */
[----:B------:R-:W3:Y:S04]  /*15190*/  LDL R10, [R1+0x8dc] ;  /* 0x0008dc00010a7983 */ /* 0x000ee80000100800 */
[----:B------:R-:W3:Y:S04]  /*151a0*/  LDL R11, [R1+0x8e0] ;  /* 0x0008e000010b7983 */ /* 0x000ee80000100800 */
[----:B------:R-:W4:Y:S01]  /*151b0*/  LDL.LU R25, [R1+0x15d4] ;  /* 0x0015d40001197983 */ /* 0x000f220000300800 */
[----:B---3--:R-:W-:-:S04]  /*151c0*/  @!P0 LOP3.LUT R11, R11, R10, RZ, 0x3c, !PT ;  /* 0x0000000a0b0b8212 */ /* 0x008fc800078e3cff */
[C---:B------:R-:W-:Y:S02]  /*151d0*/  @!P0 LOP3.LUT R10, R11.reuse, R10, RZ, 0x3c, !PT ;  /* 0x0000000a0b0a8212 */ /* 0x040fe400078e3cff */
[----:B----4-:R-:W-:Y:S02]  /*151e0*/  PRMT R25, RZ, 0x7610, R25 ;  /* 0x00007610ff197816 */ /* 0x010fe40000000019 */
[----:B------:R-:W-:-:S05]  /*151f0*/  @!P0 LOP3.LUT R11, R11, R10, RZ, 0x3c, !PT ;  /* 0x0000000a0b0b8212 */ /* 0x000fca00078e3cff */
[----:B------:R-:W3:Y:S04]  /*15200*/  @!P0 LDG.E.U16 R25, [R10.64] ;  /* 0x000000060a198981 */ /* 0x000ee8000c1e1500 */
[----:B---3--:R0:W-:Y:S04]  /*15210*/  STL [R1+0x1c], R25 ;  /* 0x00001c1901007387 */ /* 0x0081e80000100800 */
[----:B0-----:R-:W3:Y:S04]  /*15220*/  LDL.LU R25, [R1+0x15d0] ;  /* 0x0015d00001197983 */ /* 0x001ee80000300800 */
[----:B------:R-:W4:Y:S04]  /*15230*/  LDL R10, [R1+0x89c] ;  /* 0x00089c00010a7983 */ /* 0x000f280000100800 */
[----:B------:R-:W4:Y:S01]  /*15240*/  LDL R11, [R1+0x8a0] ;  /* 0x0008a000010b7983 */ /* 0x000f220000100800 */
[----:B------:R-:W-:-:S02]  /*15250*/  PRMT R28, RZ, 0x7610, R28 ;  /* 0x00007610ff1c7816 */ /* 0x000fc4000000001c */
[----:B----4-:R-:W-:-:S04]  /*15260*/  @!P0 LOP3.LUT R11, R11, R10, RZ, 0x3c, !PT ;  /* 0x0000000a0b0b8212 */ /* 0x010fc800078e3cff */
[----:B------:R-:W-:-:S04]  /*15270*/  @!P0 LOP3.LUT R10, R11, R10, RZ, 0x3c, !PT ;  /* 0x0000000a0b0a8212 */ /* 0x000fc800078e3cff */
[----:B------:R-:W-:-:S05]  /*15280*/  @!P0 LOP3.LUT R11, R11, R10, RZ, 0x3c, !PT ;  /* 0x0000000a0b0b8212 */ /* 0x000fca00078e3cff */
[----:B------:R0:W4:Y:S04]  /*15290*/  @!P0 LDG.E.U16 R28, [R10.64] ;  /* 0x000000060a1c8981 */ /* 0x000128000c1e1500 */
[----:B---3--:R1:W-:Y:S01]  /*152a0*/  STS.U16 [R22+0x4c80], R25 ;  /* 0x004c801916007388 */ /* 0x0083e20000000400 */
[----:B0-----:R-:W-:Y:S02]  /*152b0*/  @!P0 IMAD.MOV.U32 R10, RZ, RZ, R2 ;  /* 0x000000ffff0a8224 */ /* 0x001fe400078e0002 */
[----:B------:R-:W-:Y:S01]  /*152c0*/  @!P0 IMAD.MOV.U32 R11, RZ, RZ, R21 ;  /* 0x000000ffff0b8224 */ /* 0x000fe200078e0015 */
[----:B------:R-:W3:Y:S01]  /*152d0*/  LDL R2, [R1+0x7a0] ;  /* 0x0007a00001027983 */ /* 0x000ee20000100800 */
[----:B-1----:R-:W-:-:S06]  /*152e0*/  PRMT R25, RZ, 0x7610, R25 ;  /* 0x00007610ff197816 */ /* 0x002fcc0000000019 */
[----:B------:R0:W2:Y:S04]  /*152f0*/  @!P0 LDG.E.U16 R25, [R10.64] ;  /* 0x000000060a198981 */ /* 0x0000a8000c1e1500 */
[----:B----4-:R1:W-:Y:S04]  /*15300*/  STL [R1+0x4], R28 ;  /* 0x0000041c01007387 */ /* 0x0103e80000100800 */
[----:B-1----:R-:W4:Y:S04]  /*15310*/  LDL.LU R28, [R1+0x26c] ;  /* 0x00026c00011c7983 */ /* 0x002f280000300800 */
[----:B------:R-:W3:Y:S04]  /*15320*/  LDL.LU R21, [R1+0x58] ;  /* 0x0000580001157983 */ /* 0x000ee80000300800 */
[----:B0-----:R-:W3:Y:S04]  /*15330*/  LDL R10, [R1+0x81c] ;  /* 0x00081c00010a7983 */ /* 0x001ee80000100800 */
[----:B------:R-:W3:Y:S04]  /*15340*/  LDL R11, [R1+0x820] ;  /* 0x00082000010b7983 */ /* 0x000ee80000100800 */
[----:B--2---:R0:W-:Y:S02]  /*15350*/  STS.U16 [R22+0x5080], R18 ;  /* 0x0050801216007388 */ /* 0x0041e40000000400 */
[----:B0-----:R-:W-:-:S02]  /*15360*/  PRMT R18, RZ, 0x7610, R18 ;  /* 0x00007610ff127816 */ /* 0x001fc40000000012 */
[----:B---3--:R-:W-:-:S04]  /*15370*/  @!P0 LOP3.LUT R11, R11, R10, RZ, 0x3c, !PT ;  /* 0x0000000a0b0b8212 */ /* 0x008fc800078e3cff */
[----:B------:R-:W-:-:S04]  /*15380*/  @!P0 LOP3.LUT R10, R11, R10, RZ, 0x3c, !PT ;  /* 0x0000000a0b0a8212 */ /* 0x000fc800078e3cff */
[----:B------:R-:W-:-:S05]  /*15390*/  @!P0 LOP3.LUT R11, R11, R10, RZ, 0x3c, !PT ;  /* 0x0000000a0b0b8212 */ /* 0x000fca00078e3cff */
[----:B------:R-:W2:Y:S04]  /*153a0*/  @!P0 LDG.E.U16 R18, [R10.64] ;  /* 0x000000060a128981 */ /* 0x000ea8000c1e1500 */
        /* <DEDUP_REMOVED lines=12> */
[----:B------:R0:W-:Y:S04]  /*15470*/  STS.U16 [R22+0x5480], R9 ;  /* 0x0054800916007388 */ /* 0x0001e80000000400 */
[----:B0-----:R-:W3:Y:S04]  /*15480*/  LDL.LU R22, [R1+0x15cc] ;  /* 0x0015cc0001167983 */ /* 0x001ee80000300800 */
[----:B------:R-:W3:Y:S04]  /*15490*/  LDL R9, [R1+0x7e0] ;  /* 0x0007e00001097983 */ /* 0x000ee80000100800 */
[----:B--2---:R0:W-:Y:S02]  /*154a0*/  STL [R1+0x14ec], R18 ;  /* 0x0014ec1201007387 */ /* 0x0041e40000100800 */
[----:B0-----:R-:W-:-:S05]  /*154b0*/  LOP3.LUT R18, R0, 0x10, RZ, 0x3c, !PT ;  /* 0x0000001000127812 */ /* 0x001fca00078e3cff */
[----:B------:R0:W-:Y:S04]  /*154c0*/  STS.U16 [R18+0x5880], R8 ;  /* 0x0058800812007388 */ /* 0x0001e80000000400 */
[----:B0-----:R-:W3:Y:S01]  /*154d0*/  LDL R8, [R1+0x7dc] ;  /* 0x0007dc0001087983 */ /* 0x001ee20000100800 */
[----:B------:R-:W-:Y:S02]  /*154e0*/  PRMT R11, RZ, 0x7610, R11 ;  /* 0x00007610ff0b7816 */ /* 0x000fe4000000000b */
[----:B---3--:R-:W-:-:S04]  /*154f0*/  @!P0 LOP3.LUT R9, R9, R8, RZ, 0x3c, !PT ;  /* 0x0000000809098212 */ /* 0x008fc800078e3cff */
[----:B------:R-:W-:-:S04]  /*15500*/  @!P0 LOP3.LUT R8, R9, R8, RZ, 0x3c, !PT ;  /* 0x0000000809088212 */ /* 0x000fc800078e3cff */
[----:B------:R-:W-:-:S05]  /*15510*/  @!P0 LOP3.LUT R9, R9, R8, RZ, 0x3c, !PT ;  /* 0x0000000809098212 */ /* 0x000fca00078e3cff */
[----:B------:R0:W2:Y:S04]  /*15520*/  @!P0 LDG.E.U16 R11, [R8.64] ;  /* 0x00000006080b8981 */ /* 0x0000a8000c1e1500 */
[----:B0-----:R-:W3:Y:S01]  /*15530*/  LDL R9, [R1+0x79c] ;  /* 0x00079c0001097983 */ /* 0x001ee20000100800 */
[----:B------:R-:W-:Y:S01]  /*15540*/  PRMT R10, RZ, 0x7610, R10 ;  /* 0x00007610ff0a7816 */ /* 0x000fe2000000000a */
[----:B------:R-:W-:Y:S02]  /*15550*/  @!P0 IMAD.MOV.U32 R8, RZ, RZ, R2 ;  /* 0x000000ffff088224 */ /* 0x000fe400078e0002 */
[----:B--2---:R-:W-:Y:S04]  /*15560*/  STL [R1+0x14f0], R11 ;  /* 0x0014f00b01007387 */ /* 0x004fe80000100800 */
[----:B------:R-:W-:Y:S01]  /*15570*/  STL [R1+0x14f4], R11 ;  /* 0x0014f40b01007387 */ /* 0x000fe20000100800 */
[----:B------:R-:W-:-:S03]  /*15580*/  PRMT R19, RZ, 0x7610, R19 ;  /* 0x00007610ff137816 */ /* 0x000fc60000000013 */
[----:B------:R0:W-:Y:S04]  /*15590*/  STS.U16 [R18+0x5c80], R7 ;  /* 0x005c800712007388 */ /* 0x0001e80000000400 */
[----:B---3--:R1:W2:Y:S04]  /*155a0*/  @!P0 LDG.E.U16 R10, [R8.64] ;  /* 0x00000006080a8981 */ /* 0x0082a8000c1e1500 */
[----:B------:R-:W3:Y:S04]  /*155b0*/  LDL R2, [R1+0x6e0] ;  /* 0x0006e00001027983 */ /* 0x000ee80000100800 */
[----:B0-----:R-:W3:Y:S04]  /*155c0*/  LDL R7, [R1+0x6dc] ;  /* 0x0006dc0001077983 */ /* 0x001ee80000100800 */
[----:B-1----:R-:W3:Y:S04]  /*155d0*/  LDL R8, [R1+0x75c] ;  /* 0x00075c0001087983 */ /* 0x002ee80000100800 */
[----:B------:R-:W3:Y:S04]  /*155e0*/  LDL R9, [R1+0x760] ;  /* 0x0007600001097983 */ /* 0x000ee80000100800 */
[----:B--2---:R-:W-:Y:S01]  /*155f0*/  STL [R1+0x14f8], R10 ;  /* 0x0014f80a01007387 */ /* 0x004fe20000100800 */
[----:B---3--:R-:W-:-:S04]  /*15600*/  @!P0 LOP3.LUT R9, R9, R8, RZ, 0x3c, !PT ;  /* 0x0000000809098212 */ /* 0x008fc800078e3cff */
[----:B------:R-:W-:-:S04]  /*15610*/  @!P0 LOP3.LUT R8, R9, R8, RZ, 0x3c, !PT ;  /* 0x0000000809088212 */ /* 0x000fc800078e3cff */
[----:B------:R-:W-:Y:S01]  /*15620*/  @!P0 LOP3.LUT R9, R9, R8, RZ, 0x3c, !PT ;  /* 0x0000000809098212 */ /* 0x000fe200078e3cff */
[----:B------:R-:W-:Y:S04]  /*15630*/  STL [R1+0x14fc], R10 ;  /* 0x0014fc0a01007387 */ /* 0x000fe80000100800 */
[----:B------:R0:W2:Y:S04]  /*15640*/  @!P0 LDG.E.U16 R19, [R8.64] ;  /* 0x0000000608138981 */ /* 0x0000a8000c1e1500 */
[----:B0-----:R-:W3:Y:S04]  /*15650*/  LDL R8, [R1+0x71c] ;  /* 0x00071c0001087983 */ /* 0x001ee80000100800 */
[----:B------:R-:W3:Y:S01]  /*15660*/  LDL R9, [R1+0x720] ;  /* 0x0007200001097983 */ /* 0x000ee20000100800 */
[----:B------:R-:W-:-:S02]  /*15670*/  PRMT R22, RZ, 0x7610, R22 ;  /* 0x00007610ff167816 */ /* 0x000fc40000000016 */
[----:B------:R-:W-:Y:S02]  /*15680*/  LOP3.LUT R20, R20, 0x3f, RZ, 0xc0, !PT ;  /* 0x0000003f14147812 */ /* 0x000fe400078ec0ff */
[----:B---3--:R-:W-:-:S04]  /*15690*/  @!P0 LOP3.LUT R9, R9, R8, RZ, 0x3c, !PT ;  /* 0x0000000809098212 */ /* 0x008fc800078e3cff */
[----:B------:R-:W-:-:S04]  /*156a0*/  @!P0 LOP3.LUT R8, R9, R8, RZ, 0x3c, !PT ;  /* 0x0000000809088212 */ /* 0x000fc800078e3cff */
[----:B------:R-:W-:-:S05]  /*156b0*/  @!P0 LOP3.LUT R9, R9, R8, RZ, 0x3c, !PT ;  /* 0x0000000809098212 */ /* 0x000fca00078e3cff */
[----:B------:R-:W3:Y:S01]  /*156c0*/  @!P0 LDG.E.U16 R22, [R8.64] ;  /* 0x0000000608168981 */ /* 0x000ee2000c1e1500 */
[----:B------:R-:W-:-:S05]  /*156d0*/  IMAD.SHL.U32 R20, R20, 0x2, RZ ;  /* 0x0000000214147824 */ /* 0x000fca00078e00ff */
[----:B------:R-:W-:-:S05]  /*156e0*/  LOP3.LUT R20, R20, 0x20, RZ, 0x3c, !PT ;  /* 0x0000002014147812 */ /* 0x000fca00078e3cff */
[----:B----4-:R0:W-:Y:S04]  /*156f0*/  STS.U16 [R20+0x4100], R28 ;  /* 0x0041001c14007388 */ /* 0x0101e80000000400 */
[----:B------:R1:W-:Y:S04]  /*15700*/  STS.U16 [R20+0x4500], R21 ;  /* 0x0045001514007388 */ /* 0x0003e80000000400 */
[----:B0-----:R-:W4:Y:S04]  /*15710*/  LDL R28, [R1+0x6a0] ;  /* 0x0006a000011c7983 */ /* 0x001f280000100800 */
[----:B-1----:R-:W4:Y:S04]  /*15720*/  LDL R21, [R1+0x65c] ;  /* 0x00065c0001157983 */ /* 0x002f280000100800 */
[----:B--2---:R0:W-:Y:S04]  /*15730*/  STL [R1+0x2b4], R19 ;  /* 0x0002b41301007387 */ /* 0x0041e80000100800 */
[----:B0-----:R-:W2:Y:S04]  /*15740*/  LDL R19, [R1+0x660] ;  /* 0x0006600001137983 */ /* 0x001ea80000100800 */
[----:B---3--:R0:W-:Y:S04]  /*15750*/  STL [R1+0x2b0], R22 ;  /* 0x0002b01601007387 */ /* 0x0081e80000100800 */
[----:B0-----:R-:W3:Y:S04]  /*15760*/  LDL.LU R22, [R1+0x15c8] ;  /* 0x0015c80001167983 */ /* 0x001ee80000300800 */
[----:B------:R-:W2:Y:S01]  /*15770*/  LDL.LU R9, [R1+0x38] ;  /* 0x0000380001097983 */ /* 0x000ea20000300800 */
[----:B------:R-:W-:-:S03]  /*15780*/  @!P0 IMAD.MOV.U32 R8, RZ, RZ, R2 ;  /* 0x000000ffff088224 */ /* 0x000fc600078e0002 */
[----:B------:R-:W4:Y:S01]  /*15790*/  LDL R2, [R1+0x620] ;  /* 0x0006200001027983 */ /* 0x000f220000100800 */
[----:B---3--:R-:W-:-:S03]  /*157a0*/  PRMT R22, RZ, 0x7610, R22 ;  /* 0x00007610ff167816 */ /* 0x008fc60000000016 */
[----:B--2---:R0:W-:Y:S02]  /*157b0*/  STS.U16 [R20+0x4900], R9 ;  /* 0x0049000914007388 */ /* 0x0041e40000000400 */
[----:B0-----:R-:W-:Y:S02]  /*157c0*/  @!P0 IMAD.MOV.U32 R9, RZ, RZ, R7 ;  /* 0x000000ffff098224 */ /* 0x001fe400078e0007 */
[----:B------:R-:W2:Y:S04]  /*157d0*/  LDL R7, [R1+0x61c] ;  /* 0x00061c0001077983 */ /* 0x000ea80000100800 */
[----:B------:R-:W3:Y:S04]  /*157e0*/  @!P0 LDG.E.U16 R22, [R8.64] ;  /* 0x0000000608168981 */ /* 0x000ee8000c1e1500 */
[----:B---3--:R0:W-:Y:S04]  /*157f0*/  STL [R1+0x2ac], R22 ;  /* 0x0002ac1601007387 */ /* 0x0081e80000100800 */
[----:B0-----:R-:W3:Y:S04]  /*15800*/  LDL.LU R22, [R1+0x15c4] ;  /* 0x0015c40001167983 */ /* 0x001ee80000300800 */
[----:B------:R-:W2:Y:S04]  /*15810*/  LDL.LU R8, [R1] ;  /* 0x0000000001087983 */ /* 0x000ea80000300800 */
[----:B------:R-:W3:Y:S01]  /*15820*/  LDL R9, [R1+0x69c] ;  /* 0x00069c0001097983 */ /* 0x000ee20000100800 */
[----:B------:R-:W-:-:S02]  /*15830*/  PRMT R26, RZ, 0x7610, R26 ;  /* 0x00007610ff1a7816 */ /* 0x000fc4000000001a */
[----:B------:R-:W-:Y:S02]  /*15840*/  PRMT R12, RZ, 0x7610, R12 ;  /* 0x00007610ff0c7816 */ /* 0x000fe4000000000c */
[----:B------:R-:W-:Y:S01]  /*15850*/  PRMT R5, RZ, 0x7610, R5 ;  /* 0x00007610ff057816 */ /* 0x000fe20000000005 */
[----:B--2---:R4:W-:Y:S02]  /*15860*/  STS.U16 [R20+0x4d00], R8 ;  /* 0x004d000814007388 */ /* 0x0049e40000000400 */
[----:B----4-:R-:W-:Y:S02]  /*15870*/  @!P0 IMAD.MOV.U32 R8, RZ, RZ, R28 ;  /* 0x000000ffff088224 */ /* 0x010fe400078e001c */
[----:B---3--:R-:W-:Y:S04]  /*15880*/  STS.U16 [R20+0x5100], R22 ;  /* 0x0051001614007388 */ /* 0x008fe80000000400 */
[----:B------:R0:W2:Y:S04]  /*15890*/  @!P0 LDG.E.U16 R26, [R8.64] ;  /* 0x00000006081a8981 */ /* 0x0000a8000c1e1500 */
[----:B------:R1:W-:Y:S01]  /*158a0*/  STS.U16 [R20+0x5500], R6 ;  /* 0x0055000614007388 */ /* 0x0003e20000000400 */
[----:B0-----:R-:W-:-:S02]  /*158b0*/  @!P0 IMAD.MOV.U32 R8, RZ, RZ, R19 ;  /* 0x000000ffff088224 */ /* 0x001fc400078e0013 */
[----:B------:R-:W-:Y:S02]  /*158c0*/  @!P0 IMAD.MOV.U32 R9, RZ, RZ, R21 ;  /* 0x000000ffff098224 */ /* 0x000fe400078e0015 */
[----:B-1----:R-:W-:-:S03]  /*158d0*/  @!P0 IMAD.MOV.U32 R6, RZ, RZ, R2 ;  /* 0x000000ffff068224 */ /* 0x002fc600078e0002 */
[----:B------:R-:W3:Y:S04]  /*158e0*/  @!P0 LDG.E.U16 R12, [R8.64] ;  /* 0x00000006080c8981 */ /* 0x000ee8000c1e1500 */
[----:B------:R-:W4:Y:S04]  /*158f0*/  @!P0 LDG.E.U16 R5, [R6.64] ;  /* 0x0000000606058981 */ /* 0x000f28000c1e1500 */
[----:B--2---:R0:W-:Y:S04]  /*15900*/  STL [R1+0x2a8], R26 ;  /* 0x0002a81a01007387 */ /* 0x0041e80000100800 */
[----:B------:R-:W2:Y:S04]  /*15910*/  LDL R19, [R1+0x59c] ;  /* 0x00059c0001137983 */ /* 0x000ea80000100800 */
[----:B0-----:R-:W2:Y:S04]  /*15920*/  LDL R26, [R1+0x5e0] ;  /* 0x0005e000011a7983 */ /* 0x001ea80000100800 */
[----:B---3--:R0:W-:Y:S04]  /*15930*/  STL [R1+0x2a4], R12 ;  /* 0x0002a40c01007387 */ /* 0x0081e80000100800 */
[----:B0-----:R-:W3:Y:S04]  /*15940*/  LDL R12, [R1+0x5a0] ;  /* 0x0005a000010c7983 */ /* 0x001ee80000100800 */
[----:B------:R-:W2:Y:S04]  /*15950*/  LDL.LU R28, [R1+0x274] ;  /* 0x00027400011c7983 */ /* 0x000ea80000300800 */
[----:B------:R-:W-:Y:S04]  /*15960*/  STL [R1+0x14e4], R8 ;  /* 0x0014e40801007387 */ /* 0x000fe80000100800 */
[----:B------:R-:W2:Y:S04]  /*15970*/  LDL.LU R21, [R1+0x268] ;  /* 0x0002680001157983 */ /* 0x000ea80000300800 */
[----:B----4-:R0:W-:Y:S04]  /*15980*/  STL [R1], R5 ;  /* 0x0000000501007387 */ /* 0x0101e80000100800 */
[----:B0-----:R-:W4:Y:S04]  /*15990*/  LDL.LU R5, [R1+0x15c0] ;  /* 0x0015c00001057983 */ /* 0x001f280000300800 */
[----:B------:R-:W2:Y:S04]  /*159a0*/  LDL R7, [R1+0x5dc] ;  /* 0x0005dc0001077983 */ /* 0x000ea80000100800 */
[----:B------:R-:W0:Y:S01]  /*159b0*/  S2R R2, SR_TID.X ;  /* 0x0000000000027919 */ /* 0x000e220000002100 */
[----:B------:R-:W-:-:S02]  /*159c0*/  PRMT R22, RZ, 0x7610, R22 ;  /* 0x00007610ff167816 */ /* 0x000fc40000000016 */
[----:B0-----:R-:W-:Y:S02]  /*159d0*/  LOP3.LUT R6, R2, 0x3f, RZ, 0xc0, !PT ;  /* 0x0000003f02067812 */ /* 0x001fe400078ec0ff */
[----:B------:R-:W3:Y:S04]  /*159e0*/  LDL R2, [R1+0x93c] ;  /* 0x00093c0001027983 */ /* 0x000ee80000100800 */
[----:B----4-:R0:W-:Y:S02]  /*159f0*/  STS.U16 [R20+0x5900], R5 ;  /* 0x0059000514007388 */ /* 0x0101e40000000400 */
[----:B0-----:R-:W-:Y:S02]  /*15a00*/  IMAD.SHL.U32 R5, R6, 0x2, RZ ;  /* 0x0000000206057824 */ /* 0x001fe400078e00ff */
[----:B------:R-:W4:Y:S01]  /*15a10*/  LDL.LU R20, [R1+0x15bc] ;  /* 0x0015bc0001147983 */ /* 0x000f220000300800 */
[----:B--2---:R-:W-:-:S02]  /*15a20*/  @!P0 IMAD.MOV.U32 R6, RZ, RZ, R26 ;  /* 0x000000ffff068224 */ /* 0x004fc400078e001a */
[----:B------:R-:W-:Y:S01]  /*15a30*/  LOP3.LUT R5, R5, 0x20, RZ, 0x3c, !PT ;  /* 0x0000002005057812 */ /* 0x000fe200078e3cff */
[----:B------:R-:W2:Y:S04]  /*15a40*/  LDL.LU R26, [R1+0x18] ;  /* 0x00001800011a7983 */ /* 0x000ea80000300800 */
[----:B------:R0:W2:Y:S04]  /*15a50*/  @!P0 LDG.E.U16 R22, [R6.64] ;  /* 0x0000000606168981 */ /* 0x0000a8000c1e1500 */
[----:B------:R3:W-:Y:S01]  /*15a60*/  STS.U16 [R5+0x5d00], R4 ;  /* 0x005d000405007388 */ /* 0x0007e20000000400 */
[----:B0-----:R-:W-:Y:S01]  /*15a70*/  PRMT R6, RZ, 0x7610, R6 ;  /* 0x00007610ff067816 */ /* 0x001fe20000000006 */
[----:B---3--:R-:W-:-:S02]  /*15a80*/  @!P0 IMAD.MOV.U32 R4, RZ, RZ, R12 ;  /* 0x000000ffff048224 */ /* 0x008fc400078e000c */
[----:B------:R-:W-:-:S05]  /*15a90*/  @!P0 IMAD.MOV.U32 R5, RZ, RZ, R19 ;  /* 0x000000ffff058224 */ /* 0x000fca00078e0013 */
[----:B------:R0:W3:Y:S04]  /*15aa0*/  @!P0 LDG.E.U16 R6, [R4.64] ;  /* 0x0000000604068981 */ /* 0x0000e8000c1e1500 */
[----:B--2---:R-:W-:Y:S04]  /*15ab0*/  STL [R1+0x14c8], R22 ;  /* 0x0014c81601007387 */ /* 0x004fe80000100800 */
[----:B------:R-:W-:Y:S04]  /*15ac0*/  STL [R1+0x14cc], R22 ;  /* 0x0014cc1601007387 */ /* 0x000fe80000100800 */
[----:B------:R-:W2:Y:S04]  /*15ad0*/  LDL R19, [R1+0x8d4] ;  /* 0x0008d40001137983 */ /* 0x000ea80000100800 */
[----:B------:R-:W2:Y:S04]  /*15ae0*/  LDL R12, [R1+0x8d8] ;  /* 0x0008d800010c7983 */ /* 0x000ea80000100800 */
[----:B0-----:R-:W2:Y:S04]  /*15af0*/  LDL.LU R4, [R1+0x27c] ;  /* 0x00027c0001047983 */ /* 0x001ea80000300800 */
[----:B------:R-:W3:Y:S01]  /*15b00*/  LDL R5, [R1+0x56c] ;  /* 0x00056c0001057983 */ /* 0x000ee20000100800 */
[----:B------:R-:W-:-:S05]  /*15b10*/  IMAD.SHL.U32 R17, R17, 0x2, RZ ;  /* 0x0000000211117824 */ /* 0x000fca00078e00ff */
[----:B------:R-:W-:Y:S02]  /*15b20*/  LOP3.LUT R17, R17, 0x30, RZ, 0x3c, !PT ;  /* 0x0000003011117812 */ /* 0x000fe400078e3cff */
[----:B------:R-:W-:-:S03]  /*15b30*/  PRMT R7, RZ, 0x7610, R7 ;  /* 0x00007610ff077816 */ /* 0x000fc60000000007 */
[----:B--2---:R0:W-:Y:S02]  /*15b40*/  STS.U16 [R17+0x4180], R4 ;  /* 0x0041800411007388 */ /* 0x0041e40000000400 */
[----:B0-----:R-:W-:-:S05]  /*15b50*/  @!P0 IMAD.MOV.U32 R4, RZ, RZ, R2 ;  /* 0x000000ffff048224 */ /* 0x001fca00078e0002 */
[----:B---3--:R0:W2:Y:S04]  /*15b60*/  @!P0 LDG.E.U16 R7, [R4.64] ;  /* 0x0000000604078981 */ /* 0x0080a8000c1e1500 */
[----:B------:R-:W-:Y:S04]  /*15b70*/  STL [R1+0x14d0], R6 ;  /* 0x0014d00601007387 */ /* 0x000fe80000100800 */
[----:B------:R-:W-:Y:S04]  /*15b80*/  STL [R1+0x14d4], R6 ;  /* 0x0014d40601007387 */ /* 0x000fe80000100800 */
[----:B0-----:R-:W3:Y:S04]  /*15b90*/  LDL R4, [R1+0x554] ;  /* 0x0005540001047983 */ /* 0x001ee80000100800 */
[----:B------:R-:W3:Y:S04]  /*15ba0*/  LDL R5, [R1+0x904] ;  /* 0x0009040001057983 */ /* 0x000ee80000100800 */
[----:B------:R-:W4:Y:S04]  /*15bb0*/  LDL R2, [R1+0x898] ;  /* 0x0008980001027983 */ /* 0x000f280000100800 */
[----:B------:R0:W-:Y:S04]  /*15bc0*/  STS.U16 [R17+0x4580], R28 ;  /* 0x0045801c11007388 */ /* 0x0001e80000000400 */
[----:B--2---:R-:W-:Y:S04]  /*15bd0*/  STL [R1+0x14d8], R7 ;  /* 0x0014d80701007387 */ /* 0x004fe80000100800 */
[----:B------:R-:W-:Y:S04]  /*15be0*/  STL [R1+0x14dc], R7 ;  /* 0x0014dc0701007387 */ /* 0x000fe80000100800 */
[----:B------:R-:W-:Y:S04]  /*15bf0*/  STL [R1+0x14e0], R7 ;  /* 0x0014e00701007387 */ /* 0x000fe80000100800 */
[----:B0-----:R-:W2:Y:S01]  /*15c00*/  LDL.LU R28, [R1+0x15b8] ;  /* 0x0015b800011c7983 */ /* 0x001ea20000300800 */
[----:B---3--:R-:W-:-:S04]  /*15c10*/  @!P0 LOP3.LUT R5, R5, R4, RZ, 0x3c, !PT ;  /* 0x0000000405058212 */ /* 0x008fc800078e3cff */
[C---:B------:R-:W-:Y:S02]  /*15c20*/  @!P0 LOP3.LUT R4, R5.reuse, R4, RZ, 0x3c, !PT ;  /* 0x0000000405048212 */ /* 0x040fe400078e3cff */
[----:B------:R-:W-:Y:S02]  /*15c30*/  PRMT R29, RZ, 0x7610, R29 ;  /* 0x00007610ff1d7816 */ /* 0x000fe4000000001d */
[----:B------:R-:W-:-:S05]  /*15c40*/  @!P0 LOP3.LUT R5, R5, R4, RZ, 0x3c, !PT ;  /* 0x0000000405058212 */ /* 0x000fca00078e3cff */
[----:B------:R0:W3:Y:S02]  /*15c50*/  @!P0 LDG.E.U16 R29, [R4.64] ;  /* 0x00000006041d8981 */ /* 0x0000e4000c1e1500 */
[----:B0-----:R-:W-:Y:S02]  /*15c60*/  @!P0 IMAD.MOV.U32 R4, RZ, RZ, R12 ;  /* 0x000000ffff048224 */ /* 0x001fe400078e000c */
[----:B------:R-:W-:Y:S01]  /*15c70*/  @!P0 IMAD.MOV.U32 R5, RZ, RZ, R19 ;  /* 0x000000ffff058224 */ /* 0x000fe200078e0013 */
[----:B--2---:R-:W-:-:S06]  /*15c80*/  PRMT R28, RZ, 0x7610, R28 ;  /* 0x00007610ff1c7816 */ /* 0x004fcc000000001c */
[----:B------:R-:W2:Y:S04]  /*15c90*/  @!P0 LDG.E.U16 R28, [R4.64] ;  /* 0x00000006041c8981 */ /* 0x000ea8000c1e1500 */
[----:B------:R-:W-:Y:S04]  /*15ca0*/  STS.U16 [R17+0x4980], R21 ;  /* 0x0049801511007388 */ /* 0x000fe80000000400 */
[----:B---3--:R0:W-:Y:S04]  /*15cb0*/  STL [R1+0x2c8], R29 ;  /* 0x0002c81d01007387 */ /* 0x0081e80000100800 */
[----:B0-----:R-:W3:Y:S04]  /*15cc0*/  LDL R29, [R1+0x858] ;  /* 0x00085800011d7983 */ /* 0x001ee80000100800 */
[----:B------:R-:W3:Y:S04]  /*15cd0*/  LDL.LU R21, [R1+0x290] ;  /* 0x0002900001157983 */ /* 0x000ee80000300800 */
[----:B------:R-:W3:Y:S04]  /*15ce0*/  LDL R19, [R1+0x814] ;  /* 0x0008140001137983 */ /* 0x000ee80000100800 */
[----:B------:R-:W3:Y:S04]  /*15cf0*/  LDL R12, [R1+0x818] ;  /* 0x00081800010c7983 */ /* 0x000ee80000100800 */
[----:B--2---:R0:W-:Y:S04]  /*15d00*/  STL [R1+0x2c4], R28 ;  /* 0x0002c41c01007387 */ /* 0x0041e80000100800 */
[----:B0-----:R-:W2:Y:S04]  /*15d10*/  LDL.LU R28, [R1+0x15b4] ;  /* 0x0015b400011c7983 */ /* 0x001ea80000300800 */
[----:B------:R-:W2:Y:S01]  /*15d20*/  LDL R5, [R1+0x894] ;  /* 0x0008940001057983 */ /* 0x000ea20000100800 */
[----:B------:R-:W-:Y:S01]  /*15d30*/  PRMT R27, RZ, 0x7610, R27 ;  /* 0x00007610ff1b7816 */ /* 0x000fe2000000001b */
[----:B----4-:R-:W-:-:S02]  /*15d40*/  @!P0 IMAD.MOV.U32 R4, RZ, RZ, R2 ;  /* 0x000000ffff048224 */ /* 0x010fc400078e0002 */
[----:B------:R0:W-:Y:S04]  /*15d50*/  STS.U16 [R17+0x4d80], R26 ;  /* 0x004d801a11007388 */ /* 0x0001e80000000400 */
[----:B0-----:R-:W4:Y:S04]  /*15d60*/  LDL.LU R26, [R1+0x288] ;  /* 0x00028800011a7983 */ /* 0x001f280000300800 */
        /* <DEDUP_REMOVED lines=8> */
[----:B------:R-:W-:Y:S01]  /*15df0*/  STS.U16 [R17+0x5580], R20 ;  /* 0x0055801411007388 */ /* 0x000fe20000000400 */
[----:B0-----:R-:W-:-:S03]  /*15e00*/  @!P0 IMAD.MOV.U32 R5, RZ, RZ, R19 ;  /* 0x000000ffff058224 */ /* 0x001fc600078e0013 */
[----:B-1----:R-:W3:Y:S04]  /*15e10*/  LDL.LU R27, [R1+0x278] ;  /* 0x00027800011b7983 */ /* 0x002ee80000300800 */
[----:B------:R-:W3:Y:S04]  /*15e20*/  LDL.LU R29, [R1+0x264] ;  /* 0x00026400011d7983 */ /* 0x000ee80000300800 */
[----:B------:R0:W-:Y:S04]  /*15e30*/  STS.U16 [R17+0x5980], R3 ;  /* 0x0059800311007388 */ /* 0x0001e80000000400 */
[----:B--2---:R-:W-:Y:S04]  /*15e40*/  STL [R1+0x14c4], R28 ;  /* 0x0014c41c01007387 */ /* 0x004fe80000100800 */
[----:B------:R-:W2:Y:S04]  /*15e50*/  LDL.LU R19, [R1+0x14] ;  /* 0x0000140001137983 */ /* 0x000ea80000300800 */
[----:B0-----:R-:W4:Y:S01]  /*15e60*/  LDL R3, [R1+0x7d4] ;  /* 0x0007d40001037983 */ /* 0x001f220000100800 */
[----:B------:R-:W-:Y:S01]  /*15e70*/  PRMT R20, RZ, 0x7610, R20 ;  /* 0x00007610ff147816 */ /* 0x000fe20000000014 */
[----:B------:R-:W-:-:S05]  /*15e80*/  @!P0 IMAD.MOV.U32 R4, RZ, RZ, R12 ;  /* 0x000000ffff048224 */ /* 0x000fca00078e000c */
[----:B------:R0:W2:Y:S02]  /*15e90*/  @!P0 LDG.E.U16 R20, [R4.64] ;  /* 0x0000000604148981 */ /* 0x0000a4000c1e1500 */
[----:B0-----:R-:W-:-:S06]  /*15ea0*/  PRMT R5, RZ, 0x7610, R5 ;  /* 0x00007610ff057816 */ /* 0x001fcc0000000005 */
[----:B----4-:R0:W4:Y:S04]  /*15eb0*/  @!P0 LDG.E.U16 R5, [R2.64] ;  /* 0x0000000602058981 */ /* 0x010128000c1e1500 */
[----:B0-----:R-:W2:Y:S04]  /*15ec0*/  LDL R2, [R1+0x794] ;  /* 0x0007940001027983 */ /* 0x001ea80000100800 */
[----:B------:R-:W2:Y:S01]  /*15ed0*/  LDL R3, [R1+0x798] ;  /* 0x0007980001037983 */ /* 0x000ea20000100800 */
[----:B------:R-:W-:-:S03]  /*15ee0*/  PRMT R4, RZ, 0x7610, R4 ;  /* 0x00007610ff047816 */ /* 0x000fc60000000004 */
[----:B------:R0:W-:Y:S04]  /*15ef0*/  STS.U16 [R17+0x5d80], R16 ;  /* 0x005d801011007388 */ /* 0x0001e80000000400 */
[----:B0-----:R-:W3:Y:S01]  /*15f00*/  LDL.LU R17, [R1+0x15b0] ;  /* 0x0015b00001117983 */ /* 0x001ee20000300800 */
[----:B--2---:R-:W-:-:S04]  /*15f10*/  @!P0 LOP3.LUT R3, R3, R2, RZ, 0x3c, !PT ;  /* 0x0000000203038212 */ /* 0x004fc800078e3cff */
[----:B------:R-:W-:-:S04]  /*15f20*/  @!P0 LOP3.LUT R2, R3, R2, RZ, 0x3c, !PT ;  /* 0x0000000203028212 */ /* 0x000fc800078e3cff */
[----:B------:R-:W-:-:S05]  /*15f30*/  @!P0 LOP3.LUT R3, R3, R2, RZ, 0x3c, !PT ;  /* 0x0000000203038212 */ /* 0x000fca00078e3cff */
[----:B------:R0:W2:Y:S04]  /*15f40*/  @!P0 LDG.E.U16 R4, [R2.64] ;  /* 0x0000000602048981 */ /* 0x0000a8000c1e1500 */
[----:B0-----:R-:W2:Y:S04]  /*15f50*/  LDL R2, [R1+0x754] ;  /* 0x0007540001027983 */ /* 0x001ea80000100800 */
[----:B------:R-:W2:Y:S04]  /*15f60*/  LDL R3, [R1+0x758] ;  /* 0x0007580001037983 */ /* 0x000ea80000100800 */
[----:B------:R-:W0:Y:S01]  /*15f70*/  S2R R12, SR_TID.X ;  /* 0x00000000000c7919 */ /* 0x000e220000002100 */
[----:B------:R-:W-:-:S02]  /*15f80*/  PRMT R16, RZ, 0x7610, R16 ;  /* 0x00007610ff107816 */ /* 0x000fc40000000010 */
[----:B0-----:R-:W-:-:S05]  /*15f90*/  LOP3.LUT R12, R12, 0x3f, RZ, 0xc0, !PT ;  /* 0x0000003f0c0c7812 */ /* 0x001fca00078ec0ff */
[----:B------:R-:W-:-:S05]  /*15fa0*/  IMAD.SHL.U32 R12, R12, 0x2, RZ ;  /* 0x000000020c0c7824 */ /* 0x000fca00078e00ff */
[----:B------:R-:W-:-:S05]  /*15fb0*/  LOP3.LUT R12, R12, 0x40, RZ, 0x3c, !PT ;  /* 0x000000400c0c7812 */ /* 0x000fca00078e3cff */
[----:B------:R0:W-:Y:S04]  /*15fc0*/  STS.U16 [R12+0x4200], R21 ;  /* 0x004200150c007388 */ /* 0x0001e80000000400 */
[----:B0-----:R-:W3:Y:S01]  /*15fd0*/  LDL.LU R21, [R1+0x15ac] ;  /* 0x0015ac0001157983 */ /* 0x001ee20000300800 */
[----:B--2---:R-:W-:-:S04]  /*15fe0*/  @!P0 LOP3.LUT R3, R3, R2, RZ, 0x3c, !PT ;  /* 0x0000000203038212 */ /* 0x004fc800078e3cff */
[----:B------:R-:W-:-:S04]  /*15ff0*/  @!P0 LOP3.LUT R2, R3, R2, RZ, 0x3c, !PT ;  /* 0x0000000203028212 */ /* 0x000fc800078e3cff */
[----:B------:R-:W-:-:S05]  /*16000*/  @!P0 LOP3.LUT R3, R3, R2, RZ, 0x3c, !PT ;  /* 0x0000000203038212 */ /* 0x000fca00078e3cff */
[----:B------:R0:W2:Y:S04]  /*16010*/  @!P0 LDG.E.U16 R16, [R2.64] ;  /* 0x0000000602108981 */ /* 0x0000a8000c1e1500 */
        /* <DEDUP_REMOVED lines=9> */
[----:B0-----:R-:W4:Y:S04]  /*160b0*/  LDL R2, [R1+0x6d4] ;  /* 0x0006d40001027983 */ /* 0x001f280000100800 */
[----:B------:R-:W4:Y:S01]  /*160c0*/  LDL R3, [R1+0x6d8] ;  /* 0x0006d80001037983 */ /* 0x000f220000100800 */
[----:B------:R-:W-:-:S03]  /*160d0*/  PRMT R24, RZ, 0x7610, R24 ;  /* 0x00007610ff187816 */ /* 0x000fc60000000018 */
[----:B---3--:R0:W-:Y:S04]  /*160e0*/  STS.U16 [R12+0x4a00], R27 ;  /* 0x004a001b0c007388 */ /* 0x0081e80000000400 */
[----:B0-----:R-:W3:Y:S04]  /*160f0*/  LDL R27, [R1+0x618] ;  /* 0x00061800011b7983 */ /* 0x001ee80000100800 */
[----:B--2---:R0:W-:Y:S04]  /*16100*/  STL [R1+0x2d0], R14 ;  /* 0x0002d00e01007387 */ /* 0x0041e80000100800 */
[----:B0-----:R-:W2:Y:S01]  /*16110*/  LDL.LU R14, [R1+0x2b8] ;  /* 0x0002b800010e7983 */ /* 0x001ea20000300800 */
[----:B----4-:R-:W-:-:S04]  /*16120*/  @!P0 LOP3.LUT R3, R3, R2, RZ, 0x3c, !PT ;  /* 0x0000000203038212 */ /* 0x010fc800078e3cff */
[----:B------:R-:W-:-:S04]  /*16130*/  @!P0 LOP3.LUT R2, R3, R2, RZ, 0x3c, !PT ;  /* 0x0000000203028212 */ /* 0x000fc800078e3cff */
[----:B------:R-:W-:-:S05]  /*16140*/  @!P0 LOP3.LUT R3, R3, R2, RZ, 0x3c, !PT ;  /* 0x0000000203038212 */ /* 0x000fca00078e3cff */
[----:B------:R0:W4:Y:S04]  /*16150*/  @!P0 LDG.E.U16 R24, [R2.64] ;  /* 0x0000000602188981 */ /* 0x000128000c1e1500 */
[----:B0-----:R-:W2:Y:S04]  /*16160*/  LDL R2, [R1+0x694] ;  /* 0x0006940001027983 */ /* 0x001ea80000100800 */
[----:B------:R-:W2:Y:S01]  /*16170*/  LDL R3, [R1+0x698] ;  /* 0x0006980001037983 */ /* 0x000ea20000100800 */
[----:B------:R-:W-:Y:S02]  /*16180*/  PRMT R26, RZ, 0x7610, R26 ;  /* 0x00007610ff1a7816 */ /* 0x000fe4000000001a */
[----:B--2---:R-:W-:-:S04]  /*16190*/  @!P0 LOP3.LUT R3, R3, R2, RZ, 0x3c, !PT ;  /* 0x0000000203038212 */ /* 0x004fc800078e3cff */
[----:B------:R-:W-:-:S04]  /*161a0*/  @!P0 LOP3.LUT R2, R3, R2, RZ, 0x3c, !PT ;  /* 0x0000000203028212 */ /* 0x000fc800078e3cff */
[----:B------:R-:W-:-:S05]  /*161b0*/  @!P0 LOP3.LUT R3, R3, R2, RZ, 0x3c, !PT ;  /* 0x0000000203038212 */ /* 0x000fca00078e3cff */
[----:B------:R-:W2:Y:S04]  /*161c0*/  @!P0 LDG.E.U16 R26, [R2.64] ;  /* 0x00000006021a8981 */ /* 0x000ea8000c1e1500 */
[----:B------:R0:W-:Y:S04]  /*161d0*/  STS.U16 [R12+0x4e00], R29 ;  /* 0x004e001d0c007388 */ /* 0x0001e80000000400 */
[----:B0-----:R-:W3:Y:S04]  /*161e0*/  LDL R29, [R1+0x5d8] ;  /* 0x0005d800011d7983 */ /* 0x001ee80000100800 */
[----:B----4-:R0:W-:Y:S04]  /*161f0*/  STL [R1+0x2e0], R24 ;  /* 0x0002e01801007387 */ /* 0x0101e80000100800 */
[----:B0-----:R-:W4:Y:S04]  /*16200*/  LDL.LU R24, [R1+0x298] ;  /* 0x0002980001187983 */ /* 0x001f280000300800 */
[----:B--2---:R0:W-:Y:S04]  /*16210*/  STL [R1+0x2dc], R26 ;  /* 0x0002dc1a01007387 */ /* 0x0041e80000100800 */
[----:B0-----:R-:W2:Y:S04]  /*16220*/  LDL.LU R26, [R1+0x15a4] ;  /* 0x0015a400011a7983 */ /* 0x001ea80000300800 */
[----:B------:R-:W2:Y:S04]  /*16230*/  LDL R2, [R1+0x654] ;  /* 0x0006540001027983 */ /* 0x000ea80000100800 */
        /* <DEDUP_REMOVED lines=8> */
[----:B0-----:R-:W4:Y:S01]  /*162c0*/  LDL R3, [R1+0x614] ;  /* 0x0006140001037983 */ /* 0x001f220000100800 */
[----:B------:R-:W-:Y:S01]  /*162d0*/  PRMT R15, RZ, 0x7610, R15 ;  /* 0x00007610ff0f7816 */ /* 0x000fe2000000000f */
[----:B---3--:R-:W-:Y:S02]  /*162e0*/  @!P0 IMAD.MOV.U32 R2, RZ, RZ, R27 ;  /* 0x000000ffff028224 */ /* 0x008fe400078e001b */
[----:B--2---:R0:W-:Y:S04]  /*162f0*/  STL [R1+0x2d8], R23 ;  /* 0x0002d81701007387 */ /* 0x0041e80000100800 */
[----:B----4-:R1:W2:Y:S04]  /*16300*/  @!P0 LDG.E.U16 R15, [R2.64] ;  /* 0x00000006020f8981 */ /* 0x0102a8000c1e1500 */
[----:B0-----:R-:W3:Y:S04]  /*16310*/  LDL.LU R23, [R1+0x280] ;  /* 0x0002800001177983 */ /* 0x001ee80000300800 */
[----:B-1----:R-:W4:Y:S01]  /*16320*/  LDL R3, [R1+0x5d4] ;  /* 0x0005d40001037983 */ /* 0x002f220000100800 */
[----:B------:R-:W-:-:S03]  /*16330*/  @!P0 IMAD.MOV.U32 R2, RZ, RZ, R29 ;  /* 0x000000ffff028224 */ /* 0x000fc600078e001d */
[----:B------:R-:W-:Y:S04]  /*16340*/  STS.U16 [R12+0x5600], R26 ;  /* 0x0056001a0c007388 */ /* 0x000fe80000000400 */
[----:B------:R0:W-:Y:S02]  /*16350*/  STS.U16 [R12+0x5a00], R21 ;  /* 0x005a00150c007388 */ /* 0x0001e40000000400 */
[----:B0-----:R-:W-:Y:S02]  /*16360*/  PRMT R21, RZ, 0x7610, R21 ;  /* 0x00007610ff157816 */ /* 0x001fe40000000015 */
[----:B--2---:R0:W-:Y:S04]  /*16370*/  STL [R1+0x2d4], R15 ;  /* 0x0002d40f01007387 */ /* 0x0041e80000100800 */
[----:B------:R-:W2:Y:S04]  /*16380*/  LDL.LU R27, [R1+0x44] ;  /* 0x00004400011b7983 */ /* 0x000ea80000300800 */
[----:B------:R-:W2:Y:S04]  /*16390*/  LDL.LU R29, [R1+0xc] ;  /* 0x00000c00011d7983 */ /* 0x000ea80000300800 */
[----:B----4-:R1:W4:Y:S04]  /*163a0*/  @!P0 LDG.E.U16 R21, [R2.64] ;  /* 0x0000000602158981 */ /* 0x010328000c1e1500 */
[----:B-1----:R-:W2:Y:S04]  /*163b0*/  LDL R2, [R1+0x594] ;  /* 0x0005940001027983 */ /* 0x002ea80000100800 */
[----:B------:R-:W2:Y:S04]  /*163c0*/  LDL R3, [R1+0x598] ;  /* 0x0005980001037983 */ /* 0x000ea80000100800 */
[----:B0-----:R-:W0:Y:S04]  /*163d0*/  S2R R15, SR_TID.X ;  /* 0x00000000000f7919 */ /* 0x001e280000002100 */
[----:B------:R1:W-:Y:S02]  /*163e0*/  STS.U16 [R12+0x5e00], R17 ;  /* 0x005e00110c007388 */ /* 0x0003e40000000400 */
[----:B-1----:R-:W-:-:S02]  /*163f0*/  PRMT R17, RZ, 0x7610, R17 ;  /* 0x00007610ff117816 */ /* 0x002fc40000000011 */
[----:B------:R-:W3:Y:S01]  /*16400*/  LDL.LU R12, [R1+0x15a0] ;  /* 0x0015a000010c7983 */ /* 0x000ee20000300800 */
[----:B0-----:R-:W-:-:S05]  /*16410*/  LOP3.LUT R15, R15, 0x3f, RZ, 0xc0, !PT ;  /* 0x0000003f0f0f7812 */ /* 0x001fca00078ec0ff */
[----:B------:R-:W-:-:S05]  /*16420*/  IMAD.SHL.U32 R15, R15, 0x2, RZ ;  /* 0x000000020f0f7824 */ /* 0x000fca00078e00ff */
[----:B------:R-:W-:-:S05]  /*16430*/  LOP3.LUT R15, R15, 0x50, RZ, 0x3c, !PT ;  /* 0x000000500f0f7812 */ /* 0x000fca00078e3cff */
[----:B------:R0:W-:Y:S01]  /*16440*/  STS.U16 [R15+0x4280], R14 ;  /* 0x0042800e0f007388 */ /* 0x0001e20000000400 */
[----:B--2---:R-:W-:-:S04]  /*16450*/  @!P0 LOP3.LUT R3, R3, R2, RZ, 0x3c, !PT ;  /* 0x0000000203038212 */ /* 0x004fc800078e3cff */
[----:B------:R-:W-:-:S04]  /*16460*/  @!P0 LOP3.LUT R2, R3, R2, RZ, 0x3c, !PT ;  /* 0x0000000203028212 */ /* 0x000fc800078e3cff */
[----:B------:R-:W-:-:S05]  /*16470*/  @!P0 LOP3.LUT R3, R3, R2, RZ, 0x3c, !PT ;  /* 0x0000000203038212 */ /* 0x000fca00078e3cff */
[----:B------:R1:W2:Y:S04]  /*16480*/  @!P0 LDG.E.U16 R17, [R2.64] ;  /* 0x0000000602118981 */ /* 0x0002a8000c1e1500 */
[----:B-1----:R-:W2:Y:S04]  /*16490*/  LDL R2, [R1+0x568] ;  /* 0x0005680001027983 */ /* 0x002ea80000100800 */
[----:B------:R-:W2:Y:S04]  /*164a0*/  LDL R3, [R1+0x938] ;  /* 0x0009380001037983 */ /* 0x000ea80000100800 */
[----:B0-----:R-:W3:Y:S01]  /*164b0*/  LDL.LU R14, [R1+0x159c] ;  /* 0x00159c00010e7983 */ /* 0x001ee20000300800 */
[----:B--2---:R-:W-:-:S04]  /*164c0*/  @!P0 LOP3.LUT R3, R3, R2, RZ, 0x3c, !PT ;  /* 0x0000000203038212 */ /* 0x004fc800078e3cff */
[C---:B------:R-:W-:Y:S02]  /*164d0*/  @!P0 LOP3.LUT R2, R3.reuse, R2, RZ, 0x3c, !PT ;  /* 0x0000000203028212 */ /* 0x040fe400078e3cff */
[----:B---3--:R-:W-:Y:S02]  /*164e0*/  PRMT R14, RZ, 0x7610, R14 ;  /* 0x00007610ff0e7816 */ /* 0x008fe4000000000e */
[----:B------:R-:W-:-:S05]  /*164f0*/  @!P0 LOP3.LUT R3, R3, R2, RZ, 0x3c, !PT ;  /* 0x0000000203038212 */ /* 0x000fca00078e3cff */
[----:B------:R-:W2:Y:S04]  /*16500*/  @!P0 LDG.E.U16 R14, [R2.64] ;  /* 0x00000006020e8981 */ /* 0x000ea8000c1e1500 */
[----:B------:R-:W-:Y:S04]  /*16510*/  STS.U16 [R15+0x4680], R24 ;  /* 0x004680180f007388 */ /* 0x000fe80000000400 */
[----:B--2---:R0:W-:Y:S04]  /*16520*/  STL [R1+0x2e4], R14 ;  /* 0x0002e40e01007387 */ /* 0x0041e80000100800 */
[----:B0-----:R-:W2:Y:S04]  /*16530*/  LDL.LU R14, [R1+0x1598] ;  /* 0x00159800010e7983 */ /* 0x001ea80000300800 */
[----:B------:R-:W3:Y:S04]  /*16540*/  LDL R2, [R1+0x550] ;  /* 0x0005500001027983 */ /* 0x000ee80000100800 */
[----:B------:R-:W3:Y:S04]  /*16550*/  LDL R3, [R1+0x900] ;  /* 0x0009000001037983 */ /* 0x000ee80000100800 */
[----:B------:R-:W2:Y:S01]  /*16560*/  LDL.LU R24, [R1+0x1594] ;  /* 0x0015940001187983 */ /* 0x000ea20000300800 */
[----:B---3--:R-:W-:-:S04]  /*16570*/  @!P0 LOP3.LUT R3, R3, R2, RZ, 0x3c, !PT ;  /* 0x0000000203038212 */ /* 0x008fc800078e3cff */
[C---:B------:R-:W-:Y:S02]  /*16580*/  @!P0 LOP3.LUT R2, R3.reuse, R2, RZ, 0x3c, !PT ;  /* 0x0000000203028212 */ /* 0x040fe400078e3cff */
[----:B--2---:R-:W-:Y:S02]  /*16590*/  PRMT R24, RZ, 0x7610, R24 ;  /* 0x00007610ff187816 */ /* 0x004fe40000000018 */
[----:B------:R-:W-:-:S05]  /*165a0*/  @!P0 LOP3.LUT R3, R3, R2, RZ, 0x3c, !PT ;  /* 0x0000000203038212 */ /* 0x000fca00078e3cff */
[----:B------:R0:W2:Y:S04]  /*165b0*/  @!P0 LDG.E.U16 R24, [R2.64] ;  /* 0x0000000602188981 */ /* 0x0000a8000c1e1500 */
[----:B------:R-:W-:Y:S04]  /*165c0*/  STS.U16 [R15+0x4a80], R19 ;  /* 0x004a80130f007388 */ /* 0x000fe80000000400 */
[----:B0-----:R-:W3:Y:S04]  /*165d0*/  LDL R2, [R1+0x8cc] ;  /* 0x0008cc0001027983 */ /* 0x001ee80000100800 */
[----:B------:R-:W3:Y:S04]  /*165e0*/  LDL R3, [R1+0x8d0] ;  /* 0x0008d00001037983 */ /* 0x000ee80000100800 */
[----:B--2---:R0:W-:Y:S04]  /*165f0*/  STL [R1+0x2ec], R24 ;  /* 0x0002ec1801007387 */ /* 0x0041e80000100800 */
[----:B0-----:R-:W2:Y:S04]  /*16600*/  LDL.LU R24, [R1+0x2cc] ;  /* 0x0002cc0001187983 */ /* 0x001ea80000300800 */
[----:B------:R-:W2:Y:S01]  /*16610*/  LDL.LU R19, [R1+0x1590] ;  /* 0x0015900001137983 */ /* 0x000ea20000300800 */
[----:B---3--:R-:W-:-:S04]  /*16620*/  @!P0 LOP3.LUT R3, R3, R2, RZ, 0x3c, !PT ;  /* 0x0000000203038212 */ /* 0x008fc800078e3cff */
[----:B------:R-:W-:-:S04]  /*16630*/  @!P0 LOP3.LUT R2, R3, R2, RZ, 0x3c, !PT ;  /* 0x0000000203028212 */ /* 0x000fc800078e3cff */
[----:B------:R-:W-:Y:S02]  /*16640*/  @!P0 LOP3.LUT R3, R3, R2, RZ, 0x3c, !PT ;  /* 0x0000000203038212 */ /* 0x000fe400078e3cff */
[----:B--2---:R-:W-:-:S06]  /*16650*/  PRMT R19, RZ, 0x7610, R19 ;  /* 0x00007610ff137816 */ /* 0x004fcc0000000013 */
[----:B------:R0:W2:Y:S04]  /*16660*/  @!P0 LDG.E.U16 R19, [R2.64] ;  /* 0x0000000602138981 */ /* 0x0000a8000c1e1500 */
[----:B0-----:R-:W3:Y:S04]  /*16670*/  LDL R2, [R1+0x88c] ;  /* 0x00088c0001027983 */ /* 0x001ee80000100800 */
[----:B------:R-:W3:Y:S01]  /*16680*/  LDL R3, [R1+0x890] ;  /* 0x0008900001037983 */ /* 0x000ee20000100800 */
[----:B------:R-:W-:Y:S02]  /*16690*/  PRMT R22, RZ, 0x7610, R22 ;  /* 0x00007610ff167816 */ /* 0x000fe40000000016 */
[----:B---3--:R-:W-:-:S04]  /*166a0*/  @!P0 LOP3.LUT R3, R3, R2, RZ, 0x3c, !PT ;  /* 0x0000000203038212 */ /* 0x008fc800078e3cff */
[----:B------:R-:W-:-:S04]  /*166b0*/  @!P0 LOP3.LUT R2, R3, R2, RZ, 0x3c, !PT ;  /* 0x0000000203028212 */ /* 0x000fc800078e3cff */
[----:B------:R-:W-:-:S05]  /*166c0*/  @!P0 LOP3.LUT R3, R3, R2, RZ, 0x3c, !PT ;  /* 0x0000000203038212 */ /* 0x000fca00078e3cff */
[----:B------:R0:W3:Y:S04]  /*166d0*/  @!P0 LDG.E.U16 R22, [R2.64] ;  /* 0x0000000602168981 */ /* 0x0000e8000c1e1500 */
[----:B--2---:R1:W-:Y:S04]  /*166e0*/  STL [R1+0x2f0], R19 ;  /* 0x0002f01301007387 */ /* 0x0043e80000100800 */
[----:B------:R2:W-:Y:S04]  /*166f0*/  STS.U16 [R15+0x4e80], R23 ;  /* 0x004e80170f007388 */ /* 0x0005e80000000400 */
[----:B-1----:R-:W4:Y:S04]  /*16700*/  LDL.LU R19, [R1+0x2bc] ;  /* 0x0002bc0001137983 */ /* 0x002f280000300800 */
[----:B--2---:R-:W2:Y:S04]  /*16710*/  LDL.LU R23, [R1+0x158c] ;  /* 0x00158c0001177983 */ /* 0x004ea80000300800 */
[----:B0-----:R-:W2:Y:S04]  /*16720*/  LDL R2, [R1+0x84c] ;  /* 0x00084c0001027983 */ /* 0x001ea80000100800 */
[----:B------:R-:W2:Y:S04]  /*16730*/  LDL R3, [R1+0x850] ;  /* 0x0008500001037983 */ /* 0x000ea80000100800 */
[----:B------:R-:W-:Y:S04]  /*16740*/  STS.U16 [R15+0x5280], R27 ;  /* 0x0052801b0f007388 */ /* 0x000fe80000000400 */
[----:B---3--:R0:W-:Y:S04]  /*16750*/  STL [R1+0x304], R22 ;  /* 0x0003041601007387 */ /* 0x0081e80000100800 */
[----:B0-----:R-:W3:Y:S04]  /*16760*/  LDL.LU R22, [R1+0x29c] ;  /* 0x00029c0001167983 */ /* 0x001ee80000300800 */
[----:B------:R-:W3:Y:S01]  /*16770*/  LDL.LU R27, [R1+0x1588] ;  /* 0x00158800011b7983 */ /* 0x000ee20000300800 */
[----:B--2---:R-:W-:-:S04]  /*16780*/  @!P0 LOP3.LUT R3, R3, R2, RZ, 0x3c, !PT ;  /* 0x0000000203038212 */ /* 0x004fc800078e3cff */
[----:B------:R-:W-:-:S04]  /*16790*/  @!P0 LOP3.LUT R2, R3, R2, RZ, 0x3c, !PT ;  /* 0x0000000203028212 */ /* 0x000fc800078e3cff */
[----:B------:R-:W-:Y:S02]  /*167a0*/  @!P0 LOP3.LUT R3, R3, R2, RZ, 0x3c, !PT ;  /* 0x0000000203038212 */ /* 0x000fe400078e3cff */
[----:B---3--:R-:W-:-:S06]  /*167b0*/  PRMT R27, RZ, 0x7610, R27 ;  /* 0x00007610ff1b7816 */ /* 0x008fcc000000001b */
        /* <DEDUP_REMOVED lines=10> */
[----:B------:R0:W-:Y:S04]  /*16860*/  STS.U16 [R15+0x5680], R29 ;  /* 0x0056801d0f007388 */ /* 0x0001e80000000400 */
[----:B0-----:R-:W3:Y:S04]  /*16870*/  LDL.LU R29, [R1+0x294] ;  /* 0x00029400011d7983 */ /* 0x001ee80000300800 */
[----:B--2---:R0:W-:Y:S04]  /*16880*/  STL [R1+0x2fc], R27 ;  /* 0x0002fc1b01007387 */ /* 0x0041e80000100800 */
[----:B0-----:R-:W2:Y:S04]  /*16890*/  LDL.LU R27, [R1+0x1580] ;  /* 0x00158000011b7983 */ /* 0x001ea80000300800 */
[----:B------:R-:W2:Y:S04]  /*168a0*/  LDL R2, [R1+0x7cc] ;  /* 0x0007cc0001027983 */ /* 0x000ea80000100800 */
[----:B------:R-:W2:Y:S01]  /*168b0*/  LDL R3, [R1+0x7d0] ;  /* 0x0007d00001037983 */ /* 0x000ea20000100800 */
[----:B------:R-:W-:-:S02]  /*168c0*/  PRMT R23, RZ, 0x7610, R23 ;  /* 0x00007610ff177816 */ /* 0x000fc40000000017 */
[----:B--2---:R-:W-:-:S04]  /*168d0*/  @!P0 LOP3.LUT R3, R3, R2, RZ, 0x3c, !PT ;  /* 0x0000000203038212 */ /* 0x004fc800078e3cff */
[----:B------:R-:W-:-:S04]  /*168e0*/  @!P0 LOP3.LUT R2, R3, R2, RZ, 0x3c, !PT ;  /* 0x0000000203028212 */ /* 0x000fc800078e3cff */
[----:B------:R-:W-:-:S05]  /*168f0*/  @!P0 LOP3.LUT R3, R3, R2, RZ, 0x3c, !PT ;  /* 0x0000000203038212 */ /* 0x000fca00078e3cff */
[----:B------:R-:W2:Y:S04]  /*16900*/  @!P0 LDG.E.U16 R23, [R2.64] ;  /* 0x0000000602178981 */ /* 0x000ea8000c1e1500 */
[----:B--2---:R0:W-:Y:S04]  /*16910*/  STL [R1+0x2f8], R23 ;  /* 0x0002f81701007387 */ /* 0x0041e80000100800 */
[----:B0-----:R-:W2:Y:S04]  /*16920*/  LDL.LU R23, [R1+0x157c] ;  /* 0x00157c0001177983 */ /* 0x001ea80000300800 */
[----:B------:R-:W2:Y:S04]  /*16930*/  LDL R2, [R1+0x78c] ;  /* 0x00078c0001027983 */ /* 0x000ea80000100800 */
[----:B------:R-:W2:Y:S04]  /*16940*/  LDL R3, [R1+0x790] ;  /* 0x0007900001037983 */ /* 0x000ea80000100800 */
[----:B------:R0:W-:Y:S02]  /*16950*/  STS.U16 [R15+0x5a80], R27 ;  /* 0x005a801b0f007388 */ /* 0x0001e40000000400 */
[----:B0-----:R-:W-:-:S02]  /*16960*/  PRMT R27, RZ, 0x7610, R27 ;  /* 0x00007610ff1b7816 */ /* 0x001fc4000000001b */
[----:B--2---:R-:W-:-:S04]  /*16970*/  @!P0 LOP3.LUT R3, R3, R2, RZ, 0x3c, !PT ;  /* 0x0000000203038212 */ /* 0x004fc800078e3cff */
[----:B------:R-:W-:-:S04]  /*16980*/  @!P0 LOP3.LUT R2, R3, R2, RZ, 0x3c, !PT ;  /* 0x0000000203028212 */ /* 0x000fc800078e3cff */
[----:B------:R-:W-:Y:S01]  /*16990*/  @!P0 LOP3.LUT R3, R3, R2, RZ, 0x3c, !PT ;  /* 0x0000000203038212 */ /* 0x000fe200078e3cff */
[----:B------:R0:W-:Y:S04]  /*169a0*/  STS.U16 [R15+0x5e80], R23 ;  /* 0x005e80170f007388 */ /* 0x0001e80000000400 */
[----:B------:R1:W2:Y:S04]  /*169b0*/  @!P0 LDG.E.U16 R27, [R2.64] ;  /* 0x00000006021b8981 */ /* 0x0002a8000c1e1500 */
[----:B0-----:R-:W2:Y:S04]  /*169c0*/  LDL.LU R15, [R1+0x1578] ;  /* 0x00157800010f7983 */ /* 0x001ea80000300800 */
[----:B-1----:R-:W3:Y:S04]  /*169d0*/  LDL R2, [R1+0x74c] ;  /* 0x00074c0001027983 */ /* 0x002ee80000100800 */
[----:B------:R-:W3:Y:S01]  /*169e0*/  LDL R3, [R1+0x750] ;  /* 0x0007500001037983 */ /* 0x000ee20000100800 */
[----:B--2---:R-:W-:-:S02]  /*169f0*/  PRMT R15, RZ, 0x7610, R15 ;  /* 0x00007610ff0f7816 */ /* 0x004fc4000000000f */
[----:B---3--:R-:W-:-:S04]  /*16a00*/  @!P0 LOP3.LUT R3, R3, R2, RZ, 0x3c, !PT ;  /* 0x0000000203038212 */ /* 0x008fc800078e3cff */
[----:B------:R-:W-:-:S04]  /*16a10*/  @!P0 LOP3.LUT R2, R3, R2, RZ, 0x3c, !PT ;  /* 0x0000000203028212 */ /* 0x000fc800078e3cff */
[----:B------:R-:W-:-:S05]  /*16a20*/  @!P0 LOP3.LUT R3, R3, R2, RZ, 0x3c, !PT ;  /* 0x0000000203038212 */ /* 0x000fca00078e3cff */
[----:B------:R-:W2:Y:S01]  /*16a30*/  @!P0 LDG.E.U16 R15, [R2.64] ;  /* 0x00000006020f8981 */ /* 0x000ea2000c1e1500 */
[----:B------:R-:W-:-:S05]  /*16a40*/  LOP3.LUT R0, R0, 0x60, RZ, 0x3c, !PT ;  /* 0x0000006000007812 */ /* 0x000fca00078e3cff */
[----:B------:R0:W-:Y:S04]  /*16a50*/  STS.U16 [R0+0x4300], R24 ;  /* 0x0043001800007388 */ /* 0x0001e80000000400 */
        /* <DEDUP_REMOVED lines=10> */
[----:B----4-:R0:W-:Y:S04]  /*16b00*/  STS.U16 [R0+0x4700], R19 ;  /* 0x0047001300007388 */ /* 0x0101e80000000400 */
[----:B0-----:R-:W3:Y:S04]  /*16b10*/  LDL R19, [R1+0x650] ;  /* 0x0006500001137983 */ /* 0x001ee80000100800 */
[----:B--2---:R0:W-:Y:S04]  /*16b20*/  STL [R1+0x30c], R15 ;  /* 0x00030c0f01007387 */ /* 0x0041e80000100800 */
[----:B0-----:R-:W2:Y:S04]  /*16b30*/  LDL.LU R15, [R1+0x1570] ;  /* 0x00157000010f7983 */ /* 0x001ea80000300800 */
[----:B------:R-:W4:Y:S04]  /*16b40*/  LDL R2, [R1+0x6cc] ;  /* 0x0006cc0001027983 */ /* 0x000f280000100800 */
[----:B------:R-:W4:Y:S01]  /*16b50*/  LDL R3, [R1+0x6d0] ;  /* 0x0006d00001037983 */ /* 0x000f220000100800 */
[----:B------:R-:W-:-:S02]  /*16b60*/  PRMT R12, RZ, 0x7610, R12 ;  /* 0x00007610ff0c7816 */ /* 0x000fc4000000000c */
[----:B----4-:R-:W-:-:S04]  /*16b70*/  @!P0 LOP3.LUT R3, R3, R2, RZ, 0x3c, !PT ;  /* 0x0000000203038212 */ /* 0x010fc800078e3cff */
[----:B------:R-:W-:-:S04]  /*16b80*/  @!P0 LOP3.LUT R2, R3, R2, RZ, 0x3c, !PT ;  /* 0x0000000203028212 */ /* 0x000fc800078e3cff */
[----:B------:R-:W-:-:S05]  /*16b90*/  @!P0 LOP3.LUT R3, R3, R2, RZ, 0x3c, !PT ;  /* 0x0000000203038212 */ /* 0x000fca00078e3cff */
[----:B------:R0:W4:Y:S04]  /*16ba0*/  @!P0 LDG.E.U16 R12, [R2.64] ;  /* 0x00000006020c8981 */ /* 0x000128000c1e1500 */
[----:B0-----:R-:W2:Y:S04]  /*16bb0*/  LDL R2, [R1+0x68c] ;  /* 0x00068c0001027983 */ /* 0x001ea80000100800 */
[----:B------:R-:W2:Y:S01]  /*16bc0*/  LDL R3, [R1+0x690] ;  /* 0x0006900001037983 */ /* 0x000ea20000100800 */
[----:B------:R-:W-:-:S03]  /*16bd0*/  PRMT R14, RZ, 0x7610, R14 ;  /* 0x00007610ff0e7816 */ /* 0x000fc6000000000e */
[----:B------:R0:W-:Y:S04]  /*16be0*/  STS.U16 [R0+0x4b00], R22 ;  /* 0x004b001600007388 */ /* 0x0001e80000000400 */
[----:B------:R-:W-:Y:S04]  /*16bf0*/  STS.U16 [R0+0x4f00], R29 ;  /* 0x004f001d00007388 */ /* 0x000fe80000000400 */
[----:B0-----:R-:W3:Y:S04]  /*16c00*/  LDL R22, [R1+0x610] ;  /* 0x0006100001167983 */ /* 0x001ee80000100800 */
[----:B----4-:R0:W-:Y:S04]  /*16c10*/  STL [R1+0x2f4], R12 ;  /* 0x0002f40c01007387 */ /* 0x0101e80000100800 */
[----:B0-----:R-:W4:Y:S01]  /*16c20*/  LDL.LU R12, [R1+0x330] ;  /* 0x00033000010c7983 */ /* 0x001f220000300800 */
[----:B--2---:R-:W-:-:S03]  /*16c30*/  @!P0 LOP3.LUT R3, R3, R2, RZ, 0x3c, !PT ;  /* 0x0000000203038212 */ /* 0x004fc600078e3cff */
[----:B------:R-:W2:Y:S01]  /*16c40*/  LDL.LU R29, [R1+0x156c] ;  /* 0x00156c00011d7983 */ /* 0x000ea20000300800 */
[----:B------:R-:W-:-:S04]  /*16c50*/  @!P0 LOP3.LUT R2, R3, R2, RZ, 0x3c, !PT ;  /* 0x0000000203028212 */ /* 0x000fc800078e3cff */
[----:B------:R-:W-:-:S05]  /*16c60*/  @!P0 LOP3.LUT R3, R3, R2, RZ, 0x3c, !PT ;  /* 0x0000000203038212 */ /* 0x000fca00078e3cff */
[----:B------:R0:W2:Y:S04]  /*16c70*/  @!P0 LDG.E.U16 R14, [R2.64] ;  /* 0x00000006020e8981 */ /* 0x0000a8000c1e1500 */
[----:B0-----:R-:W3:Y:S04]  /*16c80*/  LDL.LU R2, [R1+0x270] ;  /* 0x0002700001027983 */ /* 0x001ee80000300800 */
[----:B------:R-:W4:Y:S01]  /*16c90*/  LDL R3, [R1+0x64c] ;  /* 0x00064c0001037983 */ /* 0x000f220000100800 */
[----:B------:R-:W-:-:S03]  /*16ca0*/  PRMT R13, RZ, 0x7610, R13 ;  /* 0x00007610ff0d7816 */ /* 0x000fc6000000000d */
[----:B--2---:R0:W-:Y:S04]  /*16cb0*/  STL [R1+0x2e8], R14 ;  /* 0x0002e80e01007387 */ /* 0x0041e80000100800 */
[----:B---3--:R1:W-:Y:S04]  /*16cc0*/  STS.U16 [R0+0x5300], R2 ;  /* 0x0053000200007388 */ /* 0x0083e80000000400 */
[----:B0-----:R-:W2:Y:S01]  /*16cd0*/  LDL.LU R14, [R1+0x328] ;  /* 0x00032800010e7983 */ /* 0x001ea20000300800 */
[----:B-1----:R-:W-:-:S05]  /*16ce0*/  @!P0 IMAD.MOV.U32 R2, RZ, RZ, R19 ;  /* 0x000000ffff028224 */ /* 0x002fca00078e0013 */
[----:B----4-:R0:W3:Y:S04]  /*16cf0*/  @!P0 LDG.E.U16 R13, [R2.64] ;  /* 0x00000006020d8981 */ /* 0x0100e8000c1e1500 */
[----:B0-----:R-:W4:Y:S04]  /*16d00*/  LDL.LU R2, [R1+0x28] ;  /* 0x0000280001027983 */ /* 0x001f280000300800 */
[----:B------:R-:W2:Y:S04]  /*16d10*/  LDL R3, [R1+0x60c] ;  /* 0x00060c0001037983 */ /* 0x000ea80000100800 */
[----:B------:R-:W0:Y:S01]  /*16d20*/  S2R R19, SR_TID.X ;  /* 0x0000000000137919 */ /* 0x000e220000002100 */
[----:B------:R-:W-:-:S03]  /*16d30*/  PRMT R7, RZ, 0x7610, R7 ;  /* 0x00007610ff077816 */ /* 0x000fc60000000007 */
[----:B---3--:R1:W-:Y:S04]  /*16d40*/  STL [R1+0x2cc], R13 ;  /* 0x0002cc0d01007387 */ /* 0x0083e80000100800 */
[----:B----4-:R3:W-:Y:S04]  /*16d50*/  STS.U16 [R0+0x5700], R2 ;  /* 0x0057000200007388 */ /* 0x0107e80000000400 */
[----:B-1----:R-:W4:Y:S01]  /*16d60*/  LDL.LU R13, [R1+0x324] ;  /* 0x00032400010d7983 */ /* 0x002f220000300800 */
[----:B---3--:R-:W-:Y:S01]  /*16d70*/  @!P0 IMAD.MOV.U32 R2, RZ, RZ, R22 ;  /* 0x000000ffff028224 */ /* 0x008fe200078e0016 */
[----:B0-----:R-:W-:-:S02]  /*16d80*/  LOP3.LUT R22, R19, 0x3f, RZ, 0xc0, !PT ;  /* 0x0000003f13167812 */ /* 0x001fc400078ec0ff */
[----:B------:R-:W3:Y:S04]  /*16d90*/  LDL.LU R19, [R1+0x31c] ;  /* 0x00031c0001137983 */ /* 0x000ee80000300800 */
[----:B--2---:R0:W2:Y:S04]  /*16da0*/  @!P0 LDG.E.U16 R7, [R2.64] ;  /* 0x0000000602078981 */ /* 0x0040a8000c1e1500 */
[----:B0-----:R-:W3:Y:S04]  /*16db0*/  LDL R2, [R1+0x5cc] ;  /* 0x0005cc0001027983 */ /* 0x001ee80000100800 */
[----:B------:R-:W3:Y:S01]  /*16dc0*/  LDL R3, [R1+0x5d0] ;  /* 0x0005d00001037983 */ /* 0x000ee20000100800 */
[----:B------:R-:W-:-:S03]  /*16dd0*/  PRMT R15, RZ, 0x7610, R15 ;  /* 0x00007610ff0f7816 */ /* 0x000fc6000000000f */
[----:B------:R0:W-:Y:S04]  /*16de0*/  STS.U16 [R0+0x5b00], R24 ;  /* 0x005b001800007388 */ /* 0x0001e80000000400 */
[----:B0-----:R-:W4:Y:S04]  /*16df0*/  LDL.LU R24, [R1+0x310] ;  /* 0x0003100001187983 */ /* 0x001f280000300800 */
[----:B--2---:R-:W-:Y:S01]  /*16e00*/  STL [R1+0x2bc], R7 ;  /* 0x0002bc0701007387 */ /* 0x004fe20000100800 */
[----:B---3--:R-:W-:-:S04]  /*16e10*/  @!P0 LOP3.LUT R3, R3, R2, RZ, 0x3c, !PT ;  /* 0x0000000203038212 */ /* 0x008fc800078e3cff */
[----:B------:R-:W-:-:S04]  /*16e20*/  @!P0 LOP3.LUT R2, R3, R2, RZ, 0x3c, !PT ;  /* 0x0000000203028212 */ /* 0x000fc800078e3cff */
[----:B------:R-:W-:-:S05]  /*16e30*/  @!P0 LOP3.LUT R3, R3, R2, RZ, 0x3c, !PT ;  /* 0x0000000203038212 */ /* 0x000fca00078e3cff */
[----:B------:R0:W2:Y:S04]  /*16e40*/  @!P0 LDG.E.U16 R15, [R2.64] ;  /* 0x00000006020f8981 */ /* 0x0000a8000c1e1500 */
[----:B0-----:R-:W3:Y:S04]  /*16e50*/  LDL R2, [R1+0x58c] ;  /* 0x00058c0001027983 */ /* 0x001ee80000100800 */
[----:B------:R-:W3:Y:S01]  /*16e60*/  LDL R3, [R1+0x590] ;  /* 0x0005900001037983 */ /* 0x000ee20000100800 */
[----:B------:R-:W-:Y:S02]  /*16e70*/  PRMT R25, RZ, 0x7610, R25 ;  /* 0x00007610ff197816 */ /* 0x000fe40000000019 */
[----:B---3--:R-:W-:-:S04]  /*16e80*/  @!P0 LOP3.LUT R3, R3, R2, RZ, 0x3c, !PT ;  /* 0x0000000203038212 */ /* 0x008fc800078e3cff */
[----:B------:R-:W-:-:S04]  /*16e90*/  @!P0 LOP3.LUT R2, R3, R2, RZ, 0x3c, !PT ;  /* 0x0000000203028212 */ /* 0x000fc800078e3cff */
[----:B------:R-:W-:-:S05]  /*16ea0*/  @!P0 LOP3.LUT R3, R3, R2, RZ, 0x3c, !PT ;  /* 0x0000000203038212 */ /* 0x000fca00078e3cff */
[----:B------:R-:W3:Y:S04]  /*16eb0*/  @!P0 LDG.E.U16 R25, [R2.64] ;  /* 0x0000000602198981 */ /* 0x000ee8000c1e1500 */
[----:B--2---:R0:W-:Y:S04]  /*16ec0*/  STL [R1+0x2b8], R15 ;  /* 0x0002b80f01007387 */ /* 0x0041e80000100800 */
[----:B0-----:R-:W2:Y:S04]  /*16ed0*/  LDL.LU R15, [R1+0x284] ;  /* 0x00028400010f7983 */ /* 0x001ea80000300800 */
[----:B---3--:R0:W-:Y:S04]  /*16ee0*/  STL [R1+0x29c], R25 ;  /* 0x00029c1901007387 */ /* 0x0081e80000100800 */
[----:B0-----:R-:W3:Y:S04]  /*16ef0*/  LDL.LU R25, [R1+0x1568] ;  /* 0x0015680001197983 */ /* 0x001ee80000300800 */
[----:B------:R-:W2:Y:S04]  /*16f00*/  LDL R2, [R1+0x564] ;  /* 0x0005640001027983 */ /* 0x000ea80000100800 */
[----:B------:R-:W2:Y:S01]  /*16f10*/  LDL R3, [R1+0x934] ;  /* 0x0009340001037983 */ /* 0x000ea20000100800 */
[----:B---3--:R-:W-:-:S02]  /*16f20*/  PRMT R25, RZ, 0x7610, R25 ;  /* 0x00007610ff197816 */ /* 0x008fc40000000019 */
[----:B--2---:R-:W-:-:S04]  /*16f30*/  @!P0 LOP3.LUT R3, R3, R2, RZ, 0x3c, !PT ;  /* 0x0000000203038212 */ /* 0x004fc800078e3cff */
[----:B------:R-:W-:-:S04]  /*16f40*/  @!P0 LOP3.LUT R2, R3, R2, RZ, 0x3c, !PT ;  /* 0x0000000203028212 */ /* 0x000fc800078e3cff */
[----:B------:R-:W-:-:S05]  /*16f50*/  @!P0 LOP3.LUT R3, R3, R2, RZ, 0x3c, !PT ;  /* 0x0000000203038212 */ /* 0x000fca00078e3cff */
[----:B------:R-:W2:Y:S01]  /*16f60*/  @!P0 LDG.E.U16 R25, [R2.64] ;  /* 0x0000000602198981 */ /* 0x000ea2000c1e1500 */
[----:B------:R-:W-:-:S03]  /*16f70*/  IMAD.SHL.U32 R7, R22, 0x2, RZ ;  /* 0x0000000216077824 */ /* 0x000fc600078e00ff */
[----:B------:R0:W-:Y:S02]  /*16f80*/  STS.U16 [R0+0x5f00], R29 ;  /* 0x005f001d00007388 */ /* 0x0001e40000000400 */
[----:B0-----:R-:W-:-:S05]  /*16f90*/  LOP3.LUT R0, R7, 0x70, RZ, 0x3c, !PT ;  /* 0x0000007007007812 */ /* 0x001fca00078e3cff */
        /* <DEDUP_REMOVED lines=28> */
[----:B--2---:R-:W-:-:S02]  /*17160*/  PRMT R25, RZ, 0x7610, R25 ;  /* 0x00007610ff197816 */ /* 0x004fc40000000019 */
[----:B----4-:R-:W-:-:S04]  /*17170*/  @!P0 LOP3.LUT R3, R3, R2, RZ, 0x3c, !PT ;  /* 0x0000000203038212 */ /* 0x010fc800078e3cff */
[----:B------:R-:W-:-:S04]  /*17180*/  @!P0 LOP3.LUT R2, R3, R2, RZ, 0x3c, !PT ;  /* 0x0000000203028212 */ /* 0x000fc800078e3cff */
[----:B------:R-:W-:-:S05]  /*17190*/  @!P0 LOP3.LUT R3, R3, R2, RZ, 0x3c, !PT ;  /* 0x0000000203038212 */ /* 0x000fca00078e3cff */
[----:B------:R-:W2:Y:S04]  /*171a0*/  @!P0 LDG.E.U16 R25, [R2.64] ;  /* 0x0000000602198981 */ /* 0x000ea8000c1e1500 */
[----:B------:R0:W-:Y:S04]  /*171b0*/  STS.U16 [R0+0x4f80], R19 ;  /* 0x004f801300007388 */ /* 0x0001e80000000400 */
[----:B0-----:R-:W4:Y:S04]  /*171c0*/  LDL.LU R19, [R1+0x2c] ;  /* 0x00002c0001137983 */ /* 0x001f280000300800 */
        /* <DEDUP_REMOVED lines=13> */
[----:B------:R-:W3:Y:S01]  /*172a0*/  LDL R3, [R1+0x804] ;  /* 0x0008040001037983 */ /* 0x000ee20000100800 */
[----:B------:R-:W-:Y:S01]  /*172b0*/  @!P0 IMAD.MOV.U32 R2, RZ, RZ, R13 ;  /* 0x000000ffff028224 */ /* 0x000fe200078e000d */
[----:B--2---:R-:W-:-:S06]  /*172c0*/  PRMT R25, RZ, 0x7610, R25 ;  /* 0x00007610ff197816 */ /* 0x004fcc0000000019 */
[----:B---3--:R-:W2:Y:S04]  /*172d0*/  @!P0 LDG.E.U16 R25, [R2.64] ;  /* 0x0000000602198981 */ /* 0x008ea8000c1e1500 */
[----:B------:R0:W-:Y:S04]  /*172e0*/  STS.U16 [R0+0x5780], R15 ;  /* 0x0057800f00007388 */ /* 0x0001e80000000400 */
[----:B0-----:R-:W3:Y:S04]  /*172f0*/  LDL R15, [R1+0x748] ;  /* 0x00074800010f7983 */ /* 0x001ee80000100800 */
[----:B------:R-:W3:Y:S04]  /*17300*/  LDL.LU R13, [R1+0x3c] ;  /* 0x00003c00010d7983 */ /* 0x000ee80000300800 */
        /* <DEDUP_REMOVED lines=22> */
[----:B------:R-:W-:Y:S04]  /*17470*/  STL [R1+0x1460], R0 ;  /* 0x0014600001007387 */ /* 0x000fe80000100800 */
[----:B--2---:R0:W-:Y:S04]  /*17480*/  STL [R1+0x27c], R25 ;  /* 0x00027c1901007387 */ /* 0x0041e80000100800 */
[----:B0-----:R-:W2:Y:S04]  /*17490*/  LDL.LU R25, [R1+0x1548] ;  /* 0x0015480001197983 */ /* 0x001ea80000300800 */
[----:B------:R-:W3:Y:S04]  /*174a0*/  LDL.LU R2, [R1+0x24] ;  /* 0x0000240001027983 */ /* 0x000ee80000300800 */
[----:B------:R-:W4:Y:S01]  /*174b0*/  LDL R3, [R1+0x744] ;  /* 0x0007440001037983 */ /* 0x000f220000100800 */
[----:B--2---:R-:W-:-:S03]  /*174c0*/  PRMT R25, RZ, 0x7610, R25 ;  /* 0x00007610ff197816 */ /* 0x004fc60000000019 */
[----:B---3--:R0:W-:Y:S02]  /*174d0*/  STS.U16 [R7], R2 ;  /* 0x0000000207007388 */ /* 0x0081e40000000400 */
[----:B0-----:R-:W-:Y:S02]  /*174e0*/  @!P0 IMAD.MOV.U32 R2, RZ, RZ, R15 ;  /* 0x000000ffff028224 */ /* 0x001fe400078e000f */
[----:B------:R-:W2:Y:S04]  /*174f0*/  LDL.LU R15, [R1+0x4c] ;  /* 0x00004c00010f7983 */ /* 0x000ea80000300800 */
[----:B----4-:R-:W3:Y:S04]  /*17500*/  @!P0 LDG.E.U16 R25, [R2.64] ;  /* 0x0000000602198981 */ /* 0x010ee8000c1e1500 */
[----:B---3--:R0:W-:Y:S04]  /*17510*/  STL [R1+0x278], R25 ;  /* 0x0002781901007387 */ /* 0x0081e80000100800 */
[----:B0-----:R-:W3:Y:S04]  /*17520*/  LDL.LU R25, [R1+0x1544] ;  /* 0x0015440001197983 */ /* 0x001ee80000300800 */
[----:B------:R-:W4:Y:S04]  /*17530*/  LDL R2, [R1+0x704] ;  /* 0x0007040001027983 */ /* 0x000f280000100800 */
[----:B------:R-:W4:Y:S01]  /*17540*/  LDL R3, [R1+0x708] ;  /* 0x0007080001037983 */ /* 0x000f220000100800 */
[----:B------:R-:W-:-:S03]  /*17550*/  PRMT R11, RZ, 0x7610, R11 ;  /* 0x00007610ff0b7816 */ /* 0x000fc6000000000b */
[----:B------:R0:W-:Y:S04]  /*17560*/  STS.U16 [R7+0x400], R19 ;  /* 0x0004001307007388 */ /* 0x0001e80000000400 */
[----:B0-----:R-:W2:Y:S01]  /*17570*/  LDL.LU R19, [R1+0x20] ;  /* 0x0000200001137983 */ /* 0x001ea20000300800 */
[----:B----4-:R-:W-:-:S04]  /*17580*/  @!P0 LOP3.LUT R3, R3, R2, RZ, 0x3c, !PT ;  /* 0x0000000203038212 */ /* 0x010fc800078e3cff */
[----:B------:R-:W-:-:S04]  /*17590*/  @!P0 LOP3.LUT R2, R3, R2, RZ, 0x3c, !PT ;  /* 0x0000000203028212 */ /* 0x000fc800078e3cff */
[----:B------:R-:W-:-:S05]  /*175a0*/  @!P0 LOP3.LUT R3, R3, R2, RZ, 0x3c, !PT ;  /* 0x0000000203038212 */ /* 0x000fca00078e3cff */
[----:B------:R0:W4:Y:S04]  /*175b0*/  @!P0 LDG.E.U16 R11, [R2.64] ;  /* 0x00000006020b8981 */ /* 0x000128000c1e1500 */
[----:B0-----:R-:W2:Y:S04]  /*175c0*/  LDL R2, [R1+0x6c4] ;  /* 0x0006c40001027983 */ /* 0x001ea80000100800 */
[----:B------:R-:W2:Y:S01]  /*175d0*/  LDL R3, [R1+0x6c8] ;  /* 0x0006c80001037983 */ /* 0x000ea20000100800 */
[----:B---3--:R-:W-:Y:S02]  /*175e0*/  PRMT R25, RZ, 0x7610, R25 ;  /* 0x00007610ff197816 */ /* 0x008fe40000000019 */
[----:B--2---:R-:W-:-:S04]  /*175f0*/  @!P0 LOP3.LUT R3, R3, R2, RZ, 0x3c, !PT ;  /* 0x0000000203038212 */ /* 0x004fc800078e3cff */
[----:B------:R-:W-:-:S04]  /*17600*/  @!P0 LOP3.LUT R2, R3, R2, RZ, 0x3c, !PT ;  /* 0x0000000203028212 */ /* 0x000fc800078e3cff */
[----:B------:R-:W-:-:S05]  /*17610*/  @!P0 LOP3.LUT R3, R3, R2, RZ, 0x3c, !PT ;  /* 0x0000000203038212 */ /* 0x000fca00078e3cff */
[----:B------:R-:W2:Y:S04]  /*17620*/  @!P0 LDG.E.U16 R25, [R2.64] ;  /* 0x0000000602198981 */ /* 0x000ea8000c1e1500 */
[----:B----4-:R0:W-:Y:S04]  /*17630*/  STL [R1+0x274], R11 ;  /* 0x0002740b01007387 */ /* 0x0101e80000100800 */
[----:B------:R1:W-:Y:S04]  /*17640*/  STS.U16 [R7+0x800], R24 ;  /* 0x0008001807007388 */ /* 0x0003e80000000400 */
[----:B0-----:R-:W3:Y:S04]  /*17650*/  LDL R11, [R1+0x5c8] ;  /* 0x0005c800010b7983 */ /* 0x001ee80000100800 */
[----:B-1----:R-:W4:Y:S04]  /*17660*/  LDL.LU R24, [R1+0x8] ;  /* 0x0000080001187983 */ /* 0x002f280000300800 */
[----:B------:R-:W-:Y:S04]  /*17670*/  STS.U16 [R7+0xc00], R13 ;  /* 0x000c000d07007388 */ /* 0x000fe80000000400 */
[----:B--2---:R0:W-:Y:S04]  /*17680*/  STL [R1+0x270], R25 ;  /* 0x0002701901007387 */ /* 0x0041e80000100800 */
[----:B0-----:R-:W2:Y:S04]  /*17690*/  LDL.LU R25, [R1+0x1540] ;  /* 0x0015400001197983 */ /* 0x001ea80000300800 */
[----:B------:R-:W2:Y:S04]  /*176a0*/  LDL R2, [R1+0x684] ;  /* 0x0006840001027983 */ /* 0x000ea80000100800 */
[----:B------:R-:W2:Y:S04]  /*176b0*/  LDL R3, [R1+0x688] ;  /* 0x0006880001037983 */ /* 0x000ea80000100800 */
[----:B------:R-:W3:Y:S01]  /*176c0*/  LDL.LU R13, [R1+0x153c] ;  /* 0x00153c00010d7983 */ /* 0x000ee20000300800 */
        /* <DEDUP_REMOVED lines=27> */
[----:B--2---:R0:W-:Y:S04]  /*17880*/  STL [R1+0x264], R14 ;  /* 0x0002640e01007387 */ /* 0x0041e80000100800 */
[----:B0-----:R-:W2:Y:S04]  /*17890*/  LDL.LU R14, [R1+0x1528] ;  /* 0x00152800010e7983 */ /* 0x001ea80000300800 */
[----:B------:R-:W3:Y:S04]  /*178a0*/  LDL.LU R2, [R1+0x50] ;  /* 0x0000500001027983 */ /* 0x000ee80000300800 */
[----:B------:R-:W4:Y:S01]  /*178b0*/  LDL R3, [R1+0x5c4] ;  /* 0x0005c40001037983 */ /* 0x000f220000100800 */
[----:B--2---:R-:W-:-:S03]  /*178c0*/  PRMT R14, RZ, 0x7610, R14 ;  /* 0x00007610ff0e7816 */ /* 0x004fc6000000000e */
[----:B---3--:R0:W-:Y:S02]  /*178d0*/  STS.U16 [R7+0x1800], R2 ;  /* 0x0018000207007388 */ /* 0x0081e40000000400 */
[----:B0-----:R-:W-:Y:S02]  /*178e0*/  @!P0 IMAD.MOV.U32 R2, RZ, RZ, R11 ;  /* 0x000000ffff028224 */ /* 0x001fe400078e000b */
[----:B------:R-:W2:Y:S04]  /*178f0*/  LDL R11, [R1+0x8c0] ;  /* 0x0008c000010b7983 */ /* 0x000ea80000100800 */
[----:B----4-:R-:W3:Y:S04]  /*17900*/  @!P0 LDG.E.U16 R14, [R2.64] ;  /* 0x00000006020e8981 */ /* 0x010ee8000c1e1500 */
[----:B------:R-:W-:Y:S04]  /*17910*/  STS.U16 [R7+0x1c00], R15 ;  /* 0x001c000f07007388 */ /* 0x000fe80000000400 */
[----:B---3--:R0:W-:Y:S04]  /*17920*/  STL [R1+0x5c], R14 ;  /* 0x00005c0e01007387 */ /* 0x0081e80000100800 */
[----:B0-----:R-:W3:Y:S04]  /*17930*/  LDL.LU R14, [R1+0x1524] ;  /* 0x00152400010e7983 */ /* 0x001ee80000300800 */
[----:B------:R-:W4:Y:S04]  /*17940*/  LDL R2, [R1+0x584] ;  /* 0x0005840001027983 */ /* 0x000f280000100800 */
[----:B------:R-:W4:Y:S04]  /*17950*/  LDL R3, [R1+0x588] ;  /* 0x0005880001037983 */ /* 0x000f280000100800 */
[----:B------:R-:W2:Y:S01]  /*17960*/  LDL.LU R15, [R1+0x1520] ;  /* 0x00152000010f7983 */ /* 0x000ea20000300800 */
[----:B----4-:R-:W-:-:S04]  /*17970*/  @!P0 LOP3.LUT R3, R3, R2, RZ, 0x3c, !PT ;  /* 0x0000000203038212 */ /* 0x010fc800078e3cff */
[C---:B------:R-:W-:Y:S02]  /*17980*/  @!P0 LOP3.LUT R2, R3.reuse, R2, RZ, 0x3c, !PT ;  /* 0x0000000203028212 */ /* 0x040fe400078e3cff */
[----:B--2---:R-:W-:Y:S02]  /*17990*/  PRMT R15, RZ, 0x7610, R15 ;  /* 0x00007610ff0f7816 */ /* 0x004fe4000000000f */
[----:B------:R-:W-:-:S05]  /*179a0*/  @!P0 LOP3.LUT R3, R3, R2, RZ, 0x3c, !PT ;  /* 0x0000000203038212 */ /* 0x000fca00078e3cff */
[----:B------:R-:W2:Y:S04]  /*179b0*/  @!P0 LDG.E.U16 R15, [R2.64] ;  /* 0x00000006020f8981 */ /* 0x000ea8000c1e1500 */
[----:B------:R-:W-:Y:S04]  /*179c0*/  STS.U16 [R7+0x2000], R19 ;  /* 0x0020001307007388 */ /* 0x000fe80000000400 */
[----:B--2---:R0:W-:Y:S04]  /*179d0*/  STL [R1+0x58], R15 ;  /* 0x0000580f01007387 */ /* 0x0041e80000100800 */
[----:B0-----:R-:W2:Y:S04]  /*179e0*/  LDL.LU R15, [R1+0x151c] ;  /* 0x00151c00010f7983 */ /* 0x001ea80000300800 */
        /* <DEDUP_REMOVED lines=8> */
[----:B--2---:R0:W-:Y:S04]  /*17a70*/  STL [R1+0x54], R19 ;  /* 0x0000541301007387 */ /* 0x0041e80000100800 */
[----:B0-----:R-:W2:Y:S04]  /*17a80*/  LDL.LU R19, [R1+0x1514] ;  /* 0x0015140001137983 */ /* 0x001ea80000300800 */
        /* <DEDUP_REMOVED lines=9> */
[----:B0-----:R-:W2:Y:S01]  /*17b20*/  LDL R3, [R1+0x8bc] ;  /* 0x0008bc0001037983 */ /* 0x001ea20000100800 */
[----:B------:R-:W-:Y:S01]  /*17b30*/  PRMT R25, RZ, 0x7610, R25 ;  /* 0x00007610ff197816 */ /* 0x000fe20000000019 */
[----:B------:R-:W-:Y:S02]  /*17b40*/  @!P0 IMAD.MOV.U32 R2, RZ, RZ, R11 ;  /* 0x000000ffff028224 */ /* 0x000fe400078e000b */
[----:B----4-:R0:W-:Y:S04]  /*17b50*/  STL [R1+0x50], R10 ;  /* 0x0000500a01007387 */ /* 0x0101e80000100800 */
[----:B0-----:R-:W4:Y:S04]  /*17b60*/  LDL.LU R10, [R1+0x2a0] ;  /* 0x0002a000010a7983 */ /* 0x001f280000300800 */
[----:B------:R-:W3:Y:S04]  /*17b70*/  LDL.LU R11, [R1+0x1c] ;  /* 0x00001c00010b7983 */ /* 0x000ee80000300800 */
[----:B--2---:R0:W2:Y:S04]  /*17b80*/  @!P0 LDG.E.U16 R25, [R2.64] ;  /* 0x0000000602198981 */ /* 0x0040a8000c1e1500 */
[----:B0-----:R-:W2:Y:S04]  /*17b90*/  LDL R2, [R1+0x87c] ;  /* 0x00087c0001027983 */ /* 0x001ea80000100800 */
[----:B------:R-:W2:Y:S01]  /*17ba0*/  LDL R3, [R1+0x880] ;  /* 0x0008800001037983 */ /* 0x000ea20000100800 */
[----:B------:R-:W-:-:S02]  /*17bb0*/  PRMT R15, RZ, 0x7610, R15 ;  /* 0x00007610ff0f7816 */ /* 0x000fc4000000000f */
[----:B--2---:R-:W-:-:S04]  /*17bc0*/  @!P0 LOP3.LUT R3, R3, R2, RZ, 0x3c, !PT ;  /* 0x0000000203038212 */ /* 0x004fc800078e3cff */
[----:B------:R-:W-:-:S04]  /*17bd0*/  @!P0 LOP3.LUT R2, R3, R2, RZ, 0x3c, !PT ;  /* 0x0000000203028212 */ /* 0x000fc800078e3cff */
[----:B------:R-:W-:-:S05]  /*17be0*/  @!P0 LOP3.LUT R3, R3, R2, RZ, 0x3c, !PT ;  /* 0x0000000203038212 */ /* 0x000fca00078e3cff */
[----:B------:R-:W2:Y:S04]  /*17bf0*/  @!P0 LDG.E.U16 R15, [R2.64] ;  /* 0x00000006020f8981 */ /* 0x000ea8000c1e1500 */
[----:B------:R0:W-:Y:S04]  /*17c00*/  STL [R1+0x4c], R25 ;  /* 0x00004c1901007387 */ /* 0x0001e80000100800 */
[----:B0-----:R-:W3:Y:S04]  /*17c10*/  LDL.LU R25, [R1+0x4] ;  /* 0x0000040001197983 */ /* 0x001ee80000300800 */
[----:B--2---:R0:W-:Y:S04]  /*17c20*/  STL [R1+0x48], R15 ;  /* 0x0000480f01007387 */ /* 0x0041e80000100800 */
[----:B0-----:R-:W2:Y:S04]  /*17c30*/  LDL.LU R15, [R1+0x150c] ;  /* 0x00150c00010f7983 */ /* 0x001ea80000300800 */
[----:B------:R-:W2:Y:S04]  /*17c40*/  LDL R2, [R1+0x83c] ;  /* 0x00083c0001027983 */ /* 0x000ea80000100800 */
[----:B------:R-:W2:Y:S01]  /*17c50*/  LDL R3, [R1+0x840] ;  /* 0x0008400001037983 */ /* 0x000ea20000100800 */
[----:B---3--:R-:W-:-:S02]  /*17c60*/  PRMT R14, RZ, 0x7610, R14 ;  /* 0x00007610ff0e7816 */ /* 0x008fc4000000000e */
[----:B--2---:R-:W-:-:S04]  /*17c70*/  @!P0 LOP3.LUT R3, R3, R2, RZ, 0x3c, !PT ;  /* 0x0000000203038212 */ /* 0x004fc800078e3cff */
[----:B------:R-:W-:-:S04]  /*17c80*/  @!P0 LOP3.LUT R2, R3, R2, RZ, 0x3c, !PT ;  /* 0x0000000203028212 */ /* 0x000fc800078e3cff */
[----:B------:R-:W-:-:S05]  /*17c90*/  @!P0 LOP3.LUT R3, R3, R2, RZ, 0x3c, !PT ;  /* 0x0000000203038212 */ /* 0x000fca00078e3cff */
[----:B------:R-:W2:Y:S04]  /*17ca0*/  @!P0 LDG.E.U16 R14, [R2.64] ;  /* 0x00000006020e8981 */ /* 0x000ea8000c1e1500 */
[----:B--2---:R0:W-:Y:S04]  /*17cb0*/  STL [R1+0x44], R14 ;  /* 0x0000440e01007387 */ /* 0x0041e80000100800 */
[----:B0-----:R-:W2:Y:S04]  /*17cc0*/  LDL.LU R14, [R1+0x1508] ;  /* 0x00150800010e7983 */ /* 0x001ea80000300800 */
[----:B------:R-:W3:Y:S04]  /*17cd0*/  LDL R2, [R1+0x7fc] ;  /* 0x0007fc0001027983 */ /* 0x000ee80000100800 */
[----:B------:R-:W3:Y:S01]  /*17ce0*/  LDL R3, [R1+0x800] ;  /* 0x0008000001037983 */ /* 0x000ee20000100800 */
[----:B------:R-:W-:-:S02]  /*17cf0*/  PRMT R12, RZ, 0x7610, R12 ;  /* 0x00007610ff0c7816 */ /* 0x000fc4000000000c */
[----:B---3--:R-:W-:-:S04]  /*17d00*/  @!P0 LOP3.LUT R3, R3, R2, RZ, 0x3c, !PT ;  /* 0x0000000203038212 */ /* 0x008fc800078e3cff */
[----:B------:R-:W-:-:S04]  /*17d10*/  @!P0 LOP3.LUT R2, R3, R2, RZ, 0x3c, !PT ;  /* 0x0000000203028212 */ /* 0x000fc800078e3cff */
[----:B------:R-:W-:-:S05]  /*17d20*/  @!P0 LOP3.LUT R3, R3, R2, RZ, 0x3c, !PT ;  /* 0x0000000203038212 */ /* 0x000fca00078e3cff */
[----:B------:R-:W3:Y:S04]  /*17d30*/  @!P0 LDG.E.U16 R12, [R2.64] ;  /* 0x00000006020c8981 */ /* 0x000ee8000c1e1500 */
[----:B---3--:R0:W-:Y:S04]  /*17d40*/  STL [R1+0x40], R12 ;  /* 0x0000400c01007387 */ /* 0x0081e80000100800 */
[----:B0-----:R-:W3:Y:S04]  /*17d50*/  LDL.LU R12, [R1+0x1504] ;  /* 0x00150400010c7983 */ /* 0x001ee80000300800 */
        /* <DEDUP_REMOVED lines=15> */
[----:B------:R0:W2:Y:S04]  /*17e50*/  @!P0 LDG.E.U16 R8, [R2.64] ;  /* 0x0000000602088981 */ /* 0x0000a8000c1e1500 */
[----:B------:R-:W-:Y:S04]  /*17e60*/  STS.U16 [R7+0x2800], R24 ;  /* 0x0028001807007388 */ /* 0x000fe80000000400 */
[----:B------:R-:W-:Y:S04]  /*17e70*/  STS.U16 [R7+0x2c00], R19 ;  /* 0x002c001307007388 */ /* 0x000fe80000000400 */
[----:B------:R1:W-:Y:S04]  /*17e80*/  STS.U16 [R7+0x3000], R15 ;  /* 0x0030000f07007388 */ /* 0x0003e80000000400 */
[----:B0-----:R-:W2:Y:S04]  /*17e90*/  LDL R2, [R1+0x73c] ;  /* 0x00073c0001027983 */ /* 0x001ea80000100800 */
[----:B------:R-:W2:Y:S01]  /*17ea0*/  LDL R3, [R1+0x740] ;  /* 0x0007400001037983 */ /* 0x000ea20000100800 */
[----:B-1----:R-:W-:-:S05]  /*17eb0*/  IMAD.SHL.U32 R15, R22, 0x2, RZ ;  /* 0x00000002160f7824 */ /* 0x002fca00078e00ff */
[----:B------:R-:W-:Y:S04]  /*17ec0*/  STS.U16 [R15+0x3400], R14 ;  /* 0x0034000e0f007388 */ /* 0x000fe80000000400 */
[----:B---3--:R-:W-:Y:S04]  /*17ed0*/  STS.U16 [R15+0x3800], R12 ;  /* 0x0038000c0f007388 */ /* 0x008fe80000000400 */
[----:B------:R-:W-:Y:S04]  /*17ee0*/  STS.U16 [R15+0x3c00], R13 ;  /* 0x003c000d0f007388 */ /* 0x000fe80000000400 */
[----:B----4-:R-:W-:Y:S04]  /*17ef0*/  STS.U16 [R18+0x80], R10 ;  /* 0x0000800a12007388 */ /* 0x010fe80000000400 */
[----:B--2---:R0:W-:Y:S04]  /*17f00*/  STL [R1+0x38], R8 ;  /* 0x0000380801007387 */ /* 0x0041e80000100800 */
[----:B0-----:R-:W2:Y:S04]  /*17f10*/  LDL R8, [R1+0x680] ;  /* 0x0006800001087983 */ /* 0x001ea80000100800 */
[----:B------:R-:W3:Y:S01]  /*17f20*/  LDL.LU R10, [R1+0x14fc] ;  /* 0x0014fc00010a7983 */ /* 0x000ee20000300800 */
[----:B------:R-:W-:-:S04]  /*17f30*/  @!P0 LOP3.LUT R3, R3, R2, RZ, 0x3c, !PT ;  /* 0x0000000203038212 */ /* 0x000fc800078e3cff */
[----:B------:R-:W-:-:S04]  /*17f40*/  @!P0 LOP3.LUT R2, R3, R2, RZ, 0x3c, !PT ;  /* 0x0000000203028212 */ /* 0x000fc800078e3cff */
[----:B------:R-:W-:Y:S02]  /*17f50*/  @!P0 LOP3.LUT R3, R3, R2, RZ, 0x3c, !PT ;  /* 0x0000000203038212 */ /* 0x000fe400078e3cff */
[----:B---3--:R-:W-:-:S06]  /*17f60*/  PRMT R10, RZ, 0x7610, R10 ;  /* 0x00007610ff0a7816 */ /* 0x008fcc000000000a */
[----:B------:R-:W3:Y:S04]  /*17f70*/  @!P0 LDG.E.U16 R10, [R2.64] ;  /* 0x00000006020a8981 */ /* 0x000ee8000c1e1500 */
        /* <DEDUP_REMOVED lines=17> */
[----:B0-----:R-:W2:Y:S04]  /*18090*/  LDL.LU R18, [R1+0x14ec] ;  /* 0x0014ec0001127983 */ /* 0x001ea80000300800 */
[----:B------:R-:W2:Y:S01]  /*180a0*/  LDL.LU R25, [R1+0x14e8] ;  /* 0x0014e80001197983 */ /* 0x000ea20000300800 */
[----:B----4-:R-:W-:-:S04]  /*180b0*/  @!P0 LOP3.LUT R3, R3, R2, RZ, 0x3c, !PT ;  /* 0x0000000203038212 */ /* 0x010fc800078e3cff */
[----:B------:R-:W-:-:S04]  /*180c0*/  @!P0 LOP3.LUT R2, R3, R2, RZ, 0x3c, !PT ;  /* 0x0000000203028212 */ /* 0x000fc800078e3cff */
[----:B------:R-:W-:-:S05]  /*180d0*/  @!P0 LOP3.LUT R3, R3, R2, RZ, 0x3c, !PT ;  /* 0x0000000203038212 */ /* 0x000fca00078e3cff */
[----:B------:R0:W4:Y:S04]  /*180e0*/  @!P0 LDG.E.U16 R6, [R2.64] ;  /* 0x0000000602068981 */ /* 0x000128000c1e1500 */
[----:B0-----:R-:W3:Y:S01]  /*180f0*/  LDL R3, [R1+0x67c] ;  /* 0x00067c0001037983 */ /* 0x001ee20000100800 */
[----:B------:R-:W-:-:S05]  /*18100*/  IMAD.SHL.U32 R22, R22, 0x2, RZ ;  /* 0x0000000216167824 */ /* 0x000fca00078e00ff */
[----:B------:R-:W-:Y:S02]  /*18110*/  LOP3.LUT R2, R22, 0x10, RZ, 0x3c, !PT ;  /* 0x0000001016027812 */ /* 0x000fe400078e3cff */
[----:B------:R-:W-:Y:S01]  /*18120*/  PRMT R13, RZ, 0x7610, R13 ;  /* 0x00007610ff0d7816 */ /* 0x000fe2000000000d */
[----:B------:R-:W3:Y:S04]  /*18130*/  LDL R22, [R1+0x5fc] ;  /* 0x0005fc0001167983 */ /* 0x000ee80000100800 */
[----:B--2---:R0:W-:Y:S02]  /*18140*/  STS.U16 [R2+0xc80], R25 ;  /* 0x000c801902007388 */ /* 0x0041e40000000400 */
[----:B0-----:R-:W-:Y:S02]  /*18150*/  @!P0 IMAD.MOV.U32 R2, RZ, RZ, R8 ;  /* 0x000000ffff028224 */ /* 0x001fe400078e0008 */
[----:B----4-:R0:W-:Y:S04]  /*18160*/  STL [R1+0x2c], R6 ;  /* 0x00002c0601007387 */ /* 0x0101e80000100800 */
[----:B0-----:R-:W2:Y:S04]  /*18170*/  LDL R6, [R1+0x600] ;  /* 0x0006000001067983 */ /* 0x001ea80000100800 */
[----:B------:R-:W4:Y:S04]  /*18180*/  LDL.LU R8, [R1+0x2b0] ;  /* 0x0002b00001087983 */ /* 0x000f280000300800 */
[----:B---3--:R0:W3:Y:S04]  /*18190*/  @!P0 LDG.E.U16 R13, [R2.64] ;  /* 0x00000006020d8981 */ /* 0x0080e8000c1e1500 */
[----:B0-----:R-:W2:Y:S04]  /*181a0*/  LDL R2, [R1+0x63c] ;  /* 0x00063c0001027983 */ /* 0x001ea80000100800 */
[----:B------:R-:W2:Y:S01]  /*181b0*/  LDL R3, [R1+0x640] ;  /* 0x0006400001037983 */ /* 0x000ea20000100800 */
[----:B------:R-:W-:-:S02]  /*181c0*/  PRMT R12, RZ, 0x7610, R12 ;  /* 0x00007610ff0c7816 */ /* 0x000fc4000000000c */
[----:B--2---:R-:W-:-:S04]  /*181d0*/  @!P0 LOP3.LUT R3, R3, R2, RZ, 0x3c, !PT ;  /* 0x0000000203038212 */ /* 0x004fc800078e3cff */
[----:B------:R-:W-:-:S04]  /*181e0*/  @!P0 LOP3.LUT R2, R3, R2, RZ, 0x3c, !PT ;  /* 0x0000000203028212 */ /* 0x000fc800078e3cff */
[----:B------:R-:W-:-:S05]  /*181f0*/  @!P0 LOP3.LUT R3, R3, R2, RZ, 0x3c, !PT ;  /* 0x0000000203038212 */ /* 0x000fca00078e3cff */
[----:B------:R0:W2:Y:S04]  /*18200*/  @!P0 LDG.E.U16 R12, [R2.64] ;  /* 0x00000006020c8981 */ /* 0x0000a8000c1e1500 */
[----:B---3--:R1:W-:Y:S02]  /*18210*/  STL [R1+0x1478], R13 ;  /* 0x0014780d01007387 */ /* 0x0083e40000100800 */
[----:B-1----:R-:W-:Y:S01]  /*18220*/  LOP3.LUT R13, R7, 0x10, RZ, 0x3c, !PT ;  /* 0x00000010070d7812 */ /* 0x002fe200078e3cff */
[----:B0-----:R-:W-:Y:S01]  /*18230*/  @!P0 IMAD.MOV.U32 R2, RZ, RZ, R6 ;  /* 0x000000ffff028224 */ /* 0x001fe200078e0006 */
[----:B------:R-:W3:Y:S01]  /*18240*/  LDL.LU R7, [R1+0x2ac] ;  /* 0x0002ac0001077983 */ /* 0x000ee20000300800 */
[----:B------:R-:W-:-:S03]  /*18250*/  @!P0 IMAD.MOV.U32 R3, RZ, RZ, R22 ;  /* 0x000000ffff038224 */ /* 0x000fc600078e0016 */
[----:B------:R-:W-:Y:S04]  /*18260*/  STS.U16 [R13+0x1080], R18 ;  /* 0x001080120d007388 */ /* 0x000fe80000000400 */
[----:B------:R0:W-:Y:S02]  /*18270*/  STS.U16 [R13+0x1480], R11 ;  /* 0x0014800b0d007388 */ /* 0x0001e40000000400 */
[----:B0-----:R-:W-:-:S06]  /*18280*/  PRMT R11, RZ, 0x7610, R11 ;  /* 0x00007610ff0b7816 */ /* 0x001fcc000000000b */
[----:B------:R0:W3:Y:S04]  /*18290*/  @!P0 LDG.E.U16 R11, [R2.64] ;  /* 0x00000006020b8981 */ /* 0x0000e8000c1e1500 */
[----:B--2---:R1:W-:Y:S04]  /*182a0*/  STL [R1+0x147c], R12 ;  /* 0x00147c0c01007387 */ /* 0x0043e80000100800 */
[----:B-1----:R-:W2:Y:S04]  /*182b0*/  LDL.LU R12, [R1+0x2b4] ;  /* 0x0002b400010c7983 */ /* 0x002ea80000300800 */
[----:B------:R-:W2:Y:S04]  /*182c0*/  LDL.LU R6, [R1+0x2a4] ;  /* 0x0002a40001067983 */ /* 0x000ea80000300800 */
[----:B------:R-:W2:Y:S04]  /*182d0*/  LDL.LU R22, [R1] ;  /* 0x0000000001167983 */ /* 0x000ea80000300800 */
[----:B0-----:R-:W2:Y:S04]  /*182e0*/  LDL R2, [R1+0x5bc] ;  /* 0x0005bc0001027983 */ /* 0x001ea80000100800 */
[----:B------:R-:W2:Y:S04]  /*182f0*/  LDL R3, [R1+0x5c0] ;  /* 0x0005c00001037983 */ /* 0x000ea80000100800 */
[----:B------:R0:W-:Y:S02]  /*18300*/  STS.U16 [R13+0x1880], R10 ;  /* 0x0018800a0d007388 */ /* 0x0001e40000000400 */
[----:B0-----:R-:W-:-:S02]  /*18310*/  PRMT R10, RZ, 0x7610, R10 ;  /* 0x00007610ff0a7816 */ /* 0x001fc4000000000a */
[----:B---3--:R-:W-:Y:S01]  /*18320*/  STL [R1+0x1480], R11 ;  /* 0x0014800b01007387 */ /* 0x008fe20000100800 */
[----:B--2---:R-:W-:-:S04]  /*18330*/  @!P0 LOP3.LUT R3, R3, R2, RZ, 0x3c, !PT ;  /* 0x0000000203038212 */ /* 0x004fc800078e3cff */
        /* <DEDUP_REMOVED lines=12> */
[----:B-1----:R-:W3:Y:S04]  /*18400*/  LDL.LU R10, [R1+0x2a8] ;  /* 0x0002a800010a7983 */ /* 0x002ee80000300800 */
[----:B0-----:R-:W3:Y:S04]  /*18410*/  LDL R2, [R1+0x90c] ;  /* 0x00090c0001027983 */ /* 0x001ee80000100800 */
[----:B------:R-:W3:Y:S04]  /*18420*/  LDL R3, [R1+0x92c] ;  /* 0x00092c0001037983 */ /* 0x000ee80000100800 */
[----:B--2---:R-:W2:Y:S04]  /*18430*/  LDL R12, [R1+0x8b8] ;  /* 0x0008b800010c7983 */ /* 0x004ea80000100800 */
[----:B----4-:R0:W-:Y:S04]  /*18440*/  STS.U16 [R13+0x2080], R8 ;  /* 0x002080080d007388 */ /* 0x0101e80000000400 */
[----:B---3--:R-:W-:Y:S04]  /*18450*/  STL [R1+0x1488], R9 ;  /* 0x0014880901007387 */ /* 0x008fe80000100800 */
[----:B0-----:R-:W3:Y:S01]  /*18460*/  LDL.LU R8, [R1+0x14e4] ;  /* 0x0014e40001087983 */ /* 0x001ee20000300800 */
[----:B------:R-:W-:-:S04]  /*18470*/  @!P0 LOP3.LUT R3, R3, R2, RZ, 0x3c, !PT ;  /* 0x0000000203038212 */ /* 0x000fc800078e3cff */
[----:B------:R-:W-:-:S04]  /*18480*/  @!P0 LOP3.LUT R2, R3, R2, RZ, 0x3c, !PT ;  /* 0x0000000203028212 */ /* 0x000fc800078e3cff */
[----:B------:R-:W-:Y:S02]  /*18490*/  @!P0 LOP3.LUT R3, R3, R2, RZ, 0x3c, !PT ;  /* 0x0000000203038212 */ /* 0x000fe400078e3cff */
[----:B---3--:R-:W-:-:S06]  /*184a0*/  PRMT R8, RZ, 0x7610, R8 ;  /* 0x00007610ff087816 */ /* 0x008fcc0000000008 */
[----:B------:R0:W3:Y:S04]  /*184b0*/  @!P0 LDG.E.U16 R8, [R2.64] ;  /* 0x0000000602088981 */ /* 0x0000e8000c1e1500 */
[----:B------:R-:W-:Y:S04]  /*184c0*/  STS.U16 [R13+0x2480], R7 ;  /* 0x002480070d007388 */ /* 0x000fe80000000400 */
[----:B0-----:R-:W4:Y:S04]  /*184d0*/  LDL R2, [R1+0x544] ;  /* 0x0005440001027983 */ /* 0x001f280000100800 */
[----:B------:R-:W4:Y:S04]  /*184e0*/  LDL R3, [R1+0x8f4] ;  /* 0x0008f40001037983 */ /* 0x000f280000100800 */
[----:B---3--:R0:W-:Y:S04]  /*184f0*/  STL [R1+0x148c], R8 ;  /* 0x00148c0801007387 */ /* 0x0081e80000100800 */
[----:B0-----:R-:W3:Y:S04]  /*18500*/  LDL R8, [R1+0x8b4] ;  /* 0x0008b40001087983 */ /* 0x001ee80000100800 */
[----:B------:R-:W2:Y:S01]  /*18510*/  LDL.LU R7, [R1+0x14e0] ;  /* 0x0014e00001077983 */ /* 0x000ea20000300800 */
[----:B----4-:R-:W-:-:S04]  /*18520*/  @!P0 LOP3.LUT R3, R3, R2, RZ, 0x3c, !PT ;  /* 0x0000000203038212 */ /* 0x010fc800078e3cff */
[----:B------:R-:W-:-:S04]  /*18530*/  @!P0 LOP3.LUT R2, R3, R2, RZ, 0x3c, !PT ;  /* 0x0000000203028212 */ /* 0x000fc800078e3cff */
[----:B------:R-:W-:Y:S02]  /*18540*/  @!P0 LOP3.LUT R3, R3, R2, RZ, 0x3c, !PT ;  /* 0x0000000203038212 */ /* 0x000fe400078e3cff */
[----:B--2---:R-:W-:-:S06]  /*18550*/  PRMT R7, RZ, 0x7610, R7 ;  /* 0x00007610ff077816 */ /* 0x004fcc0000000007 */
[----:B------:R-:W2:Y:S04]  /*18560*/  @!P0 LDG.E.U16 R7, [R2.64] ;  /* 0x0000000602078981 */ /* 0x000ea8000c1e1500 */
[----:B--2---:R0:W-:Y:S04]  /*18570*/  STL [R1+0x28], R7 ;  /* 0x0000280701007387 */ /* 0x0041e80000100800 */
[----:B0-----:R-:W2:Y:S01]  /*18580*/  LDL.LU R7, [R1+0x14dc] ;  /* 0x0014dc0001077983 */ /* 0x001ea20000300800 */
[----:B------:R-:W-:Y:S02]  /*18590*/  @!P0 IMAD.MOV.U32 R2, RZ, RZ, R12 ;  /* 0x000000ffff028224 */ /* 0x000fe400078e000c */
[----:B---3--:R-:W-:Y:S01]  /*185a0*/  @!P0 IMAD.MOV.U32 R3, RZ, RZ, R8 ;  /* 0x000000ffff038224 */ /* 0x008fe200078e0008 */
[----:B--2---:R-:W-:-:S06]  /*185b0*/  PRMT R7, RZ, 0x7610, R7 ;  /* 0x00007610ff077816 */ /* 0x004fcc0000000007 */
[----:B------:R-:W2:Y:S04]  /*185c0*/  @!P0 LDG.E.U16 R7, [R2.64] ;  /* 0x0000000602078981 */ /* 0x000ea8000c1e1500 */
[----:B------:R0:W-:Y:S04]  /*185d0*/  STS.U16 [R13+0x2880], R10 ;  /* 0x0028800a0d007388 */ /* 0x0001e80000000400 */
[----:B0-----:R-:W3:Y:S04]  /*185e0*/  LDL.LU R10, [R1+0x2c8] ;  /* 0x0002c800010a7983 */ /* 0x001ee80000300800 */
[----:B------:R-:W4:Y:S04]  /*185f0*/  LDL R12, [R1+0x7b4] ;  /* 0x0007b400010c7983 */ /* 0x000f280000100800 */
[----:B------:R-:W3:Y:S04]  /*18600*/  LDL R8, [R1+0x7b8] ;  /* 0x0007b80001087983 */ /* 0x000ee80000100800 */
        /* <DEDUP_REMOVED lines=30> */
[----:B------:R0:W3:Y:S01]  /*187f0*/  @!P0 LDG.E.U16 R14, [R2.64] ;  /* 0x00000006020e8981 */ /* 0x0000e2000c1e1500 */
[----:B------:R-:W-:Y:S01]  /*18800*/  PRMT R0, RZ, 0x7610, R0 ;  /* 0x00007610ff007816 */ /* 0x000fe20000000000 */
[----:B0-----:R-:W-:Y:S02]  /*18810*/  @!P0 IMAD.MOV.U32 R2, RZ, RZ, R8 ;  /* 0x000000ffff028224 */ /* 0x001fe400078e0008 */
[----:B----4-:R-:W-:-:S05]  /*18820*/  @!P0 IMAD.MOV.U32 R3, RZ, RZ, R12 ;  /* 0x000000ffff038224 */ /* 0x010fca00078e000c */
[----:B------:R0:W4:Y:S04]  /*18830*/  @!P0 LDG.E.U16 R0, [R2.64] ;  /* 0x0000000602008981 */ /* 0x000128000c1e1500 */
[----:B---3--:R1:W-:Y:S04]  /*18840*/  STL [R1+0x18], R14 ;  /* 0x0000180e01007387 */ /* 0x0083e80000100800 */
[----:B0-----:R-:W3:Y:S04]  /*18850*/  LDL R2, [R1+0x774] ;  /* 0x0007740001027983 */ /* 0x001ee80000100800 */
[----:B------:R-:W3:Y:S01]  /*18860*/  LDL R3, [R1+0x778] ;  /* 0x0007780001037983 */ /* 0x000ee20000100800 */
[----:B------:R-:W-:-:S03]  /*18870*/  PRMT R9, RZ, 0x7610, R9 ;  /* 0x00007610ff097816 */ /* 0x000fc60000000009 */
[----:B------:R-:W3:Y:S04]  /*18880*/  LDL R12, [R1+0x6f8] ;  /* 0x0006f800010c7983 */ /* 0x000ee80000100800 */
[----:B----4-:R-:W-:Y:S01]  /*18890*/  STL [R1+0x1464], R0 ;  /* 0x0014640001007387 */ /* 0x010fe20000100800 */
[----:B------:R-:W-:-:S03]  /*188a0*/  PRMT R28, RZ, 0x7610, R28 ;  /* 0x00007610ff1c7816 */ /* 0x000fc6000000001c */
[----:B-1----:R-:W0:Y:S04]  /*188b0*/  S2R R14, SR_TID.X ;  /* 0x00000000000e7919 */ /* 0x002e280000002100 */
[----:B--2---:R-:W-:Y:S01]  /*188c0*/  STS.U16 [R13+0x3480], R22 ;  /* 0x003480160d007388 */ /* 0x004fe20000000400 */
[----:B---3--:R-:W-:-:S03]  /*188d0*/  @!P0 LOP3.LUT R3, R3, R2, RZ, 0x3c, !PT ;  /* 0x0000000203038212 */ /* 0x008fc600078e3cff */
[----:B------:R-:W2:Y:S01]  /*188e0*/  LDL R8, [R1+0x6b8] ;  /* 0x0006b80001087983 */ /* 0x000ea20000100800 */
[----:B------:R-:W-:-:S04]  /*188f0*/  @!P0 LOP3.LUT R2, R3, R2, RZ, 0x3c, !PT ;  /* 0x0000000203028212 */ /* 0x000fc800078e3cff */
[----:B------:R-:W-:-:S05]  /*18900*/  @!P0 LOP3.LUT R3, R3, R2, RZ, 0x3c, !PT ;  /* 0x0000000203038212 */ /* 0x000fca00078e3cff */
[----:B------:R1:W3:Y:S04]  /*18910*/  @!P0 LDG.E.U16 R9, [R2.64] ;  /* 0x0000000602098981 */ /* 0x0002e8000c1e1500 */
[----:B-1----:R-:W4:Y:S04]  /*18920*/  LDL R2, [R1+0x734] ;  /* 0x0007340001027983 */ /* 0x002f280000100800 */
[----:B------:R-:W4:Y:S01]  /*18930*/  LDL R3, [R1+0x738] ;  /* 0x0007380001037983 */ /* 0x000f220000100800 */
[----:B0-----:R-:W-:Y:S02]  /*18940*/  LOP3.LUT R14, R14, 0x3f, RZ, 0xc0, !PT ;  /* 0x0000003f0e0e7812 */ /* 0x001fe400078ec0ff */
[----:B----4-:R-:W-:-:S04]  /*18950*/  @!P0 LOP3.LUT R3, R3, R2, RZ, 0x3c, !PT ;  /* 0x0000000203038212 */ /* 0x010fc800078e3cff */
[----:B------:R-:W-:-:S04]  /*18960*/  @!P0 LOP3.LUT R2, R3, R2, RZ, 0x3c, !PT ;  /* 0x0000000203028212 */ /* 0x000fc800078e3cff */
[----:B------:R-:W-:-:S05]  /*18970*/  @!P0 LOP3.LUT R3, R3, R2, RZ, 0x3c, !PT ;  /* 0x0000000203038212 */ /* 0x000fca00078e3cff */
[----:B------:R-:W4:Y:S01]  /*18980*/  @!P0 LDG.E.U16 R28, [R2.64] ;  /* 0x00000006021c8981 */ /* 0x000f22000c1e1500 */
[----:B------:R-:W-:-:S05]  /*18990*/  IMAD.SHL.U32 R14, R14, 0x2, RZ ;  /* 0x000000020e0e7824 */ /* 0x000fca00078e00ff */
[----:B------:R-:W-:Y:S01]  /*189a0*/  LOP3.LUT R14, R14, 0x20, RZ, 0x3c, !PT ;  /* 0x000000200e0e7812 */ /* 0x000fe200078e3cff */
[----:B------:R-:W-:Y:S04]  /*189b0*/  STS.U16 [R13+0x3880], R6 ;  /* 0x003880060d007388 */ /* 0x000fe80000000400 */
[----:B------:R0:W-:Y:S04]  /*189c0*/  STS.U16 [R13+0x3c80], R7 ;  /* 0x003c80070d007388 */ /* 0x0001e80000000400 */
[----:B------:R1:W-:Y:S04]  /*189d0*/  STS.U16 [R14+0x100], R10 ;  /* 0x0001000a0e007388 */ /* 0x0003e80000000400 */
[----:B0-----:R-:W2:Y:S04]  /*189e0*/  LDL R13, [R1+0x6b4] ;  /* 0x0006b400010d7983 */ /* 0x001ea80000100800 */
[----:B-1----:R-:W2:Y:S04]  /*189f0*/  LDL R10, [R1+0x674] ;  /* 0x00067400010a7983 */ /* 0x002ea80000100800 */
[----:B---3--:R0:W-:Y:S04]  /*18a00*/  STL [R1+0x10], R9 ;  /* 0x0000100901007387 */ /* 0x0081e80000100800 */
[----:B0-----:R-:W3:Y:S04]  /*18a10*/  LDL R9, [R1+0x678] ;  /* 0x0006780001097983 */ /* 0x001ee80000100800 */
[----:B----4-:R0:W-:Y:S04]  /*18a20*/  STL [R1+0xc], R28 ;  /* 0x00000c1c01007387 */ /* 0x0101e80000100800 */
[----:B0-----:R-:W4:Y:S04]  /*18a30*/  LDL.LU R28, [R1+0x14c4] ;  /* 0x0014c400011c7983 */ /* 0x001f280000300800 */
[----:B------:R-:W2:Y:S04]  /*18a40*/  LDL.LU R2, [R1+0x2c4] ;  /* 0x0002c40001027983 */ /* 0x000ea80000300800 */
[----:B------:R-:W3:Y:S01]  /*18a50*/  LDL R3, [R1+0x6f4] ;  /* 0x0006f40001037983 */ /* 0x000ee20000100800 */
[----:B------:R-:W-:-:S03]  /*18a60*/  PRMT R11, RZ, 0x7610, R11 ;  /* 0x00007610ff0b7816 */ /* 0x000fc6000000000b */
[----:B--2---:R0:W-:Y:S02]  /*18a70*/  STS.U16 [R14+0x500], R2 ;  /* 0x000500020e007388 */ /* 0x0041e40000000400 */
[----:B0-----:R-:W-:-:S05]  /*18a80*/  @!P0 IMAD.MOV.U32 R2, RZ, RZ, R12 ;  /* 0x000000ffff028224 */ /* 0x001fca00078e000c */
[----:B---3--:R0:W2:Y:S04]  /*18a90*/  @!P0 LDG.E.U16 R11, [R2.64] ;  /* 0x00000006020b8981 */ /* 0x0080a8000c1e1500 */
[----:B0-----:R-:W3:Y:S01]  /*18aa0*/  LDL.LU R3, [R1+0x2c0] ;  /* 0x0002c00001037983 */ /* 0x001ee20000300800 */
[----:B------:R-:W-:Y:S01]  /*18ab0*/  PRMT R0, RZ, 0x7610, R0 ;  /* 0x00007610ff007816 */ /* 0x000fe20000000000 */
[----:B------:R-:W-:Y:S01]  /*18ac0*/  @!P0 IMAD.MOV.U32 R2, RZ, RZ, R8 ;  /* 0x000000ffff028224 */ /* 0x000fe200078e0008 */
[----:B------:R-:W-:Y:S01]  /*18ad0*/  PRMT R7, RZ, 0x7610, R7 ;  /* 0x00007610ff077816 */ /* 0x000fe20000000007 */
[----:B------:R-:W4:Y:S04]  /*18ae0*/  LDL R12, [R1+0x634] ;  /* 0x00063400010c7983 */ /* 0x000f280000100800 */
[----:B--2---:R0:W-:Y:S01]  /*18af0*/  STL [R1+0x8], R11 ;  /* 0x0000080b01007387 */ /* 0x0041e20000100800 */
[----:B------:R-:W-:-:S03]  /*18b00*/  PRMT R6, RZ, 0x7610, R6 ;  /* 0x00007610ff067816 */ /* 0x000fc60000000006 */
[----:B------:R-:W2:Y:S04]  /*18b10*/  LDL R8, [R1+0x5f4] ;  /* 0x0005f40001087983 */ /* 0x000ea80000100800 */
[----:B---3--:R1:W-:Y:S04]  /*18b20*/  STS.U16 [R14+0x900], R3 ;  /* 0x000900030e007388 */ /* 0x0083e80000000400 */
[----:B0-----:R-:W3:Y:S01]  /*18b30*/  LDL R11, [R1+0x638] ;  /* 0x00063800010b7983 */ /* 0x001ee20000100800 */
[----:B-1----:R-:W-:-:S05]  /*18b40*/  @!P0 IMAD.MOV.U32 R3, RZ, RZ, R13 ;  /* 0x000000ffff038224 */ /* 0x002fca00078e000d */
[----:B------:R0:W2:Y:S02]  /*18b50*/  @!P0 LDG.E.U16 R0, [R2.64] ;  /* 0x0000000602008981 */ /* 0x0000a4000c1e1500 */
[----:B0-----:R-:W-:Y:S02]  /*18b60*/  @!P0 IMAD.MOV.U32 R2, RZ, RZ, R9 ;  /* 0x000000ffff028224 */ /* 0x001fe400078e0009 */
[----:B------:R-:W-:-:S05]  /*18b70*/  @!P0 IMAD.MOV.U32 R3, RZ, RZ, R10 ;  /* 0x000000ffff038224 */ /* 0x000fca00078e000a */
[----:B------:R4:W2:Y:S02]  /*18b80*/  @!P0 LDG.E.U16 R7, [R2.64] ;  /* 0x0000000602078981 */ /* 0x0008a4000c1e1500 */
[----:B----4-:R-:W-:Y:S02]  /*18b90*/  @!P0 IMAD.MOV.U32 R3, RZ, RZ, R12 ;  /* 0x000000ffff038224 */ /* 0x010fe400078e000c */
[----:B---3--:R-:W-:-:S05]  /*18ba0*/  @!P0 IMAD.MOV.U32 R2, RZ, RZ, R11 ;  /* 0x000000ffff028224 */ /* 0x008fca00078e000b */
[----:B------:R0:W3:Y:S04]  /*18bb0*/  @!P0 LDG.E.U16 R6, [R2.64] ;  /* 0x0000000602068981 */ /* 0x0000e8000c1e1500 */
[----:B--2---:R1:W-:Y:S04]  /*18bc0*/  STL [R1+0x4], R0 ;  /* 0x0000040001007387 */ /* 0x0043e80000100800 */
[----:B-1----:R-:W2:Y:S04]  /*18bd0*/  LDL R0, [R1+0x5f8] ;  /* 0x0005f80001007983 */ /* 0x002ea80000100800 */
[----:B------:R1:W-:Y:S04]  /*18be0*/  STL [R1+0x1468], R7 ;  /* 0x0014680701007387 */ /* 0x0003e80000100800 */
[----:B------:R-:W4:Y:S04]  /*18bf0*/  LDL R10, [R1+0x5b4] ;  /* 0x0005b400010a7983 */ /* 0x000f280000100800 */
[----:B------:R-:W4:Y:S01]  /*18c00*/  LDL R9, [R1+0x5b8] ;  /* 0x0005b80001097983 */ /* 0x000f220000100800 */
[----:B-1----:R-:W-:-:S03]  /*18c10*/  LOP3.LUT R7, R15, 0x20, RZ, 0x3c, !PT ;  /* 0x000000200f077812 */ /* 0x002fc600078e3cff */
[----:B------:R-:W-:Y:S01]  /*18c20*/  STS.U16 [R14+0xd00], R28 ;  /* 0x000d001c0e007388 */ /* 0x000fe20000000400 */
[----:B0-----:R-:W-:-:S03]  /*18c30*/  @!P0 IMAD.MOV.U32 R3, RZ, RZ, R8 ;  /* 0x000000ffff038224 */ /* 0x001fc600078e0008 */
[----:B------:R-:W-:Y:S04]  /*18c40*/  STS.U16 [R7+0x1100], R20 ;  /* 0x0011001407007388 */ /* 0x000fe80000000400 */
[----:B------:R0:W-:Y:S04]  /*18c50*/  STS.U16 [R7+0x1500], R5 ;  /* 0x0015000507007388 */ /* 0x0001e80000000400 */
[----:B------:R1:W-:Y:S04]  /*18c60*/  STS.U16 [R7+0x1900], R4 ;  /* 0x0019000407007388 */ /* 0x0003e80000000400 */
[----:B------:R-:W4:Y:S01]  /*18c70*/  LDL.LU R11, [R1+0x2dc] ;  /* 0x0002dc00010b7983 */ /* 0x000f220000300800 */
[----:B0-----:R-:W-:-:S02]  /*18c80*/  PRMT R5, RZ, 0x7610, R5 ;  /* 0x00007610ff057816 */ /* 0x001fc40000000005 */
[----:B-1----:R-:W-:Y:S01]  /*18c90*/  PRMT R4, RZ, 0x7610, R4 ;  /* 0x00007610ff047816 */ /* 0x002fe20000000004 */
[----:B---3--:R0:W-:Y:S04]  /*18ca0*/  STL [R1+0x146c], R6 ;  /* 0x00146c0601007387 */ /* 0x0081e80000100800 */
[----:B------:R-:W3:Y:S04]  /*18cb0*/  LDL R8, [R1+0x578] ;  /* 0x0005780001087983 */ /* 0x000ee80000100800 */
[----:B0-----:R-:W3:Y:S01]  /*18cc0*/  LDL R6, [R1+0x928] ;  /* 0x0009280001067983 */ /* 0x001ee20000100800 */
[----:B--2---:R-:W-:-:S03]  /*18cd0*/  @!P0 IMAD.MOV.U32 R2, RZ, RZ, R0 ;  /* 0x000000ffff028224 */ /* 0x004fc600078e0000 */
[----:B------:R-:W2:Y:S04]  /*18ce0*/  LDL R0, [R1+0x910] ;  /* 0x0009100001007983 */ /* 0x000ea80000100800 */
[----:B------:R4:W2:Y:S04]  /*18cf0*/  @!P0 LDG.E.U16 R5, [R2.64] ;  /* 0x0000000602058981 */ /* 0x0008a8000c1e1500 */
[----:B------:R-:W2:Y:S01]  /*18d00*/  LDL.LU R12, [R1+0x2d8] ;  /* 0x0002d800010c7983 */ /* 0x000ea20000300800 */
[----:B----4-:R-:W-:Y:S02]  /*18d10*/  @!P0 IMAD.MOV.U32 R2, RZ, RZ, R9 ;  /* 0x000000ffff028224 */ /* 0x010fe400078e0009 */
[----:B------:R-:W-:-:S05]  /*18d20*/  @!P0 IMAD.MOV.U32 R3, RZ, RZ, R10 ;  /* 0x000000ffff038224 */ /* 0x000fca00078e000a */
[----:B------:R0:W4:Y:S02]  /*18d30*/  @!P0 LDG.E.U16 R4, [R2.64] ;  /* 0x0000000602048981 */ /* 0x000124000c1e1500 */
[----:B0-----:R-:W-:Y:S01]  /*18d40*/  PRMT R3, RZ, 0x7610, R3 ;  /* 0x00007610ff037816 */ /* 0x001fe20000000003 */
[----:B---3--:R-:W-:Y:S02]  /*18d50*/  @!P0 IMAD.MOV.U32 R15, RZ, RZ, R8 ;  /* 0x000000ffff0f8224 */ /* 0x008fe400078e0008 */
[----:B--2---:R-:W-:Y:S01]  /*18d60*/  @!P0 IMAD.MOV.U32 R14, RZ, RZ, R0 ;  /* 0x000000ffff0e8224 */ /* 0x004fe200078e0000 */
[----:B------:R0:W-:Y:S04]  /*18d70*/  STL [R1+0x1470], R5 ;  /* 0x0014700501007387 */ /* 0x0001e80000100800 */
[----:B------:R-:W2:Y:S04]  /*18d80*/  LDL R10, [R1+0x8ec] ;  /* 0x0008ec00010a7983 */ /* 0x000ea80000100800 */
[----:B------:R-:W3:Y:S04]  /*18d90*/  LDL R9, [R1+0x8f0] ;  /* 0x0008f00001097983 */ /* 0x000ee80000100800 */
[----:B0-----:R-:W2:Y:S04]  /*18da0*/  LDL R5, [R1+0x914] ;  /* 0x0009140001057983 */ /* 0x001ea80000100800 */
[----:B------:R-:W2:Y:S04]  /*18db0*/  LDL.LU R13, [R1+0x2d4] ;  /* 0x0002d400010d7983 */ /* 0x000ea80000300800 */
[----:B----4-:R0:W-:Y:S04]  /*18dc0*/  STL [R1+0x1474], R4 ;  /* 0x0014740401007387 */ /* 0x0101e80000100800 */
[----:B------:R1:W4:Y:S04]  /*18dd0*/  @!P0 LDG.E.U16 R3, [R14.64] ;  /* 0x000000060e038981 */ /* 0x000328000c1e1500 */
[----:B0-----:R-:W2:Y:S04]  /*18de0*/  LDL.LU R4, [R1+0x2e0] ;  /* 0x0002e00001047983 */ /* 0x001ea80000300800 */
[----:B------:R-:W2:Y:S04]  /*18df0*/  LDL R8, [R1+0x8ac] ;  /* 0x0008ac0001087983 */ /* 0x000ea80000100800 */
[----:B------:R-:W2:Y:S04]  /*18e00*/  LDL R0, [R1+0x8b0] ;  /* 0x0008b00001007983 */ /* 0x000ea80000100800 */
[----:B-1----:R-:W2:Y:S01]  /*18e10*/  LDL.LU R15, [R1+0x2d0] ;  /* 0x0002d000010f7983 */ /* 0x002ea20000300800 */
[----:B------:R-:W-:Y:S01]  /*18e20*/  PRMT R2, RZ, 0x7610, R2 ;  /* 0x00007610ff027816 */ /* 0x000fe20000000002 */
[----:B------:R-:W-:-:S02]  /*18e30*/  @!P0 IMAD.MOV.U32 R14, RZ, RZ, R6 ;  /* 0x000000ffff0e8224 */ /* 0x000fc400078e0006 */
[----:B------:R-:W-:Y:S04]  /*18e40*/  STS.U16 [R7+0x1d00], R16 ;  /* 0x001d001007007388 */ /* 0x000fe80000000400 */
[----:B--2---:R0:W-:Y:S02]  /*18e50*/  STS.U16 [R7+0x2100], R15 ;  /* 0x0021000f07007388 */ /* 0x0041e40000000400 */
[----:B0-----:R-:W-:-:S05]  /*18e60*/  @!P0 IMAD.MOV.U32 R15, RZ, RZ, R5 ;  /* 0x000000ffff0f8224 */ /* 0x001fca00078e0005 */
[----:B------:R3:W2:Y:S04]  /*18e70*/  @!P0 LDG.E.U16 R2, [R14.64] ;  /* 0x000000060e028981 */ /* 0x0006a8000c1e1500 */
[----:B----4-:R-:W-:Y:S04]  /*18e80*/  STL [R1+0x1490], R3 ;  /* 0x0014900301007387 */ /* 0x010fe80000100800 */
[----:B------:R-:W4:Y:S04]  /*18e90*/  LDL R6, [R1+0x86c] ;  /* 0x00086c0001067983 */ /* 0x000f280000100800 */
[----:B------:R-:W4:Y:S01]  /*18ea0*/  LDL R5, [R1+0x870] ;  /* 0x0008700001057983 */ /* 0x000f220000100800 */
[----:B---3--:R-:W-:-:S02]  /*18eb0*/  @!P0 IMAD.MOV.U32 R14, RZ, RZ, R9 ;  /* 0x000000ffff0e8224 */ /* 0x008fc400078e0009 */
[----:B------:R-:W-:Y:S01]  /*18ec0*/  @!P0 IMAD.MOV.U32 R15, RZ, RZ, R10 ;  /* 0x000000ffff0f8224 */ /* 0x000fe200078e000a */
[----:B------:R-:W-:Y:S02]  /*18ed0*/  PRMT R28, RZ, 0x7610, R28 ;  /* 0x00007610ff1c7816 */ /* 0x000fe4000000001c */
[----:B------:R-:W-:Y:S01]  /*18ee0*/  PRMT R26, RZ, 0x7610, R26 ;  /* 0x00007610ff1a7816 */ /* 0x000fe2000000001a */
[----:B------:R0:W-:Y:S04]  /*18ef0*/  STS.U16 [R7+0x2500], R4 ;  /* 0x0025000407007388 */ /* 0x0001e80000000400 */
[----:B--2---:R1:W-:Y:S04]  /*18f00*/  STL [R1+0x1494], R2 ;  /* 0x0014940201007387 */ /* 0x0043e80000100800 */
[----:B0-----:R-:W2:Y:S04]  /*18f10*/  LDL R4, [R1+0x82c] ;  /* 0x00082c0001047983 */ /* 0x001ea80000100800 */
[----:B------:R-:W3:Y:S01]  /*18f20*/  LDL R3, [R1+0x830] ;  /* 0x0008300001037983 */ /* 0x000ee20000100800 */
[----:B-1----:R-:W-:-:S06]  /*18f30*/  PRMT R2, RZ, 0x7610, R2 ;  /* 0x00007610ff027816 */ /* 0x002fcc0000000002 */
[----:B------:R0:W3:Y:S02]  /*18f40*/  @!P0 LDG.E.U16 R2, [R14.64] ;  /* 0x000000060e028981 */ /* 0x0000e4000c1e1500 */
[----:B0-----:R-:W-:Y:S02]  /*18f50*/  @!P0 IMAD.MOV.U32 R14, RZ, RZ, R0 ;  /* 0x000000ffff0e8224 */ /* 0x001fe400078e0000 */
[----:B------:R-:W-:-:S05]  /*18f60*/  @!P0 IMAD.MOV.U32 R15, RZ, RZ, R8 ;  /* 0x000000ffff0f8224 */ /* 0x000fca00078e0008 */
[----:B------:R4:W3:Y:S02]  /*18f70*/  @!P0 LDG.E.U16 R28, [R14.64] ;  /* 0x000000060e1c8981 */ /* 0x0008e4000c1e1500 */
[----:B----4-:R-:W-:Y:S02]  /*18f80*/  @!P0 IMAD.MOV.U32 R14, RZ, RZ, R5 ;  /* 0x000000ffff0e8224 */ /* 0x010fe400078e0005 */
[----:B------:R-:W-:-:S05]  /*18f90*/  @!P0 IMAD.MOV.U32 R15, RZ, RZ, R6 ;  /* 0x000000ffff0f8224 */ /* 0x000fca00078e0006 */
[----:B------:R2:W4:Y:S02]  /*18fa0*/  @!P0 LDG.E.U16 R26, [R14.64] ;  /* 0x000000060e1a8981 */ /* 0x000524000c1e1500 */
[----:B--2---:R-:W-:Y:S02]  /*18fb0*/  @!P0 IMAD.MOV.U32 R15, RZ, RZ, R4 ;  /* 0x000000ffff0f8224 */ /* 0x004fe400078e0004 */
[----:B---3--:R-:W-:Y:S01]  /*18fc0*/  @!P0 IMAD.MOV.U32 R14, RZ, RZ, R3 ;  /* 0x000000ffff0e8224 */ /* 0x008fe200078e0003 */
[----:B------:R0:W-:Y:S04]  /*18fd0*/  STL [R1], R2 ;  /* 0x0000000201007387 */ /* 0x0001e80000100800 */
[----:B------:R-:W2:Y:S04]  /*18fe0*/  LDL R0, [R1+0x7f0] ;  /* 0x0007f00001007983 */ /* 0x000ea80000100800 */
[----:B0-----:R-:W3:Y:S04]  /*18ff0*/  LDL R2, [R1+0x7ec] ;  /* 0x0007ec0001027983 */ /* 0x001ee80000100800 */
[----:B------:R-:W3:Y:S04]  /*19000*/  LDL.LU R8, [R1+0x2e4] ;  /* 0x0002e40001087983 */ /* 0x000ee80000300800 */
[----:B------:R-:W-:Y:S04]  /*19010*/  STL [R1+0x1498], R28 ;  /* 0x0014981c01007387 */ /* 0x000fe80000100800 */
[----:B------:R-:W3:Y:S04]  /*19020*/  LDL.LU R10, [R1+0x2ec] ;  /* 0x0002ec00010a7983 */ /* 0x000ee80000300800 */
[----:B----4-:R-:W-:Y:S04]  /*19030*/  STL [R1+0x149c], R26 ;  /* 0x00149c1a01007387 */ /* 0x010fe80000100800 */
[----:B------:R-:W4:Y:S04]  /*19040*/  LDL R4, [R1+0x7ac] ;  /* 0x0007ac0001047983 */ /* 0x000f280000100800 */
[----:B------:R-:W4:Y:S01]  /*19050*/  LDL R3, [R1+0x7b0] ;  /* 0x0007b00001037983 */ /* 0x000f220000100800 */
[----:B------:R-:W-:-:S02]  /*19060*/  PRMT R24, RZ, 0x7610, R24 ;  /* 0x00007610ff187816 */ /* 0x000fc40000000018 */
[----:B------:R-:W-:-:S04]  /*19070*/  PRMT R22, RZ, 0x7610, R22 ;  /* 0x00007610ff167816 */ /* 0x000fc80000000016 */
[----:B------:R2:W4:Y:S01]  /*19080*/  @!P0 LDG.E.U16 R24, [R14.64] ;  /* 0x000000060e188981 */ /* 0x000522000c1e1500 */
[----:B------:R-:W-:Y:S01]  /*19090*/  PRMT R20, RZ, 0x7610, R20 ;  /* 0x00007610ff147816 */ /* 0x000fe20000000014 */
[----:B--2---:R-:W-:Y:S02]  /*190a0*/  @!P0 IMAD.MOV.U32 R14, RZ, RZ, R0 ;  /* 0x000000ffff0e8224 */ /* 0x004fe400078e0000 */
[----:B---3--:R-:W-:-:S05]  /*190b0*/  @!P0 IMAD.MOV.U32 R15, RZ, RZ, R2 ;  /* 0x000000ffff0f8224 */ /* 0x008fca00078e0002 */
[----:B------:R4:W2:Y:S02]  /*190c0*/  @!P0 LDG.E.U16 R22, [R14.64] ;  /* 0x000000060e168981 */ /* 0x0008a4000c1e1500 */
[----:B----4-:R-:W-:Y:S02]  /*190d0*/  @!P0 IMAD.MOV.U32 R15, RZ, RZ, R4 ;  /* 0x000000ffff0f8224 */ /* 0x010fe400078e0004 */
[----:B------:R-:W-:-:S05]  /*190e0*/  @!P0 IMAD.MOV.U32 R14, RZ, RZ, R3 ;  /* 0x000000ffff0e8224 */ /* 0x000fca00078e0003 */
[----:B------:R-:W3:Y:S04]  /*190f0*/  @!P0 LDG.E.U16 R20, [R14.64] ;  /* 0x000000060e148981 */ /* 0x000ee8000c1e1500 */
[----:B------:R-:W-:Y:S04]  /*19100*/  STS.U16 [R7+0x2900], R11 ;  /* 0x0029000b07007388 */ /* 0x000fe80000000400 */
[----:B------:R0:W-:Y:S04]  /*19110*/  STS.U16 [R7+0x2d00], R12 ;  /* 0x002d000c07007388 */ /* 0x0001e80000000400 */
[----:B0-----:R-:W4:Y:S04]  /*19120*/  LDL.LU R12, [R1+0x2f0] ;  /* 0x0002f000010c7983 */ /* 0x001f280000300800 */
[----:B------:R-:W-:Y:S04]  /*19130*/  STL [R1+0x14a0], R24 ;  /* 0x0014a01801007387 */ /* 0x000fe80000100800 */
[----:B------:R-:W4:Y:S04]  /*19140*/  LDL R2, [R1+0x76c] ;  /* 0x00076c0001027983 */ /* 0x000f280000100800 */
[----:B------:R-:W4:Y:S04]  /*19150*/  LDL R0, [R1+0x770] ;  /* 0x0007700001007983 */ /* 0x000f280000100800 */
[----:B------:R-:W4:Y:S04]  /*19160*/  LDL R6, [R1+0x72c] ;  /* 0x00072c0001067983 */ /* 0x000f280000100800 */
[----:B------:R-:W4:Y:S04]  /*19170*/  LDL R5, [R1+0x730] ;  /* 0x0007300001057983 */ /* 0x000f280000100800 */
[----:B------:R0:W-:Y:S04]  /*19180*/  STS.U16 [R7+0x3100], R13 ;  /* 0x0031000d07007388 */ /* 0x0001e80000000400 */
[----:B0-----:R-:W4:Y:S04]  /*19190*/  LDL.LU R13, [R1+0x304] ;  /* 0x00030400010d7983 */ /* 0x001f280000300800 */
[----:B--2---:R-:W-:Y:S04]  /*191a0*/  STL [R1+0x14a4], R22 ;  /* 0x0014a41601007387 */ /* 0x004fe80000100800 */
[----:B------:R-:W2:Y:S04]  /*191b0*/  LDL.LU R11, [R1+0x300] ;  /* 0x00030000010b7983 */ /* 0x000ea80000300800 */
[----:B---3--:R-:W-:Y:S04]  /*191c0*/  STL [R1+0x14a8], R20 ;  /* 0x0014a81401007387 */ /* 0x008fe80000100800 */
[----:B------:R-:W3:Y:S04]  /*191d0*/  LDL R4, [R1+0x6ec] ;  /* 0x0006ec0001047983 */ /* 0x000ee80000100800 */
[----:B------:R-:W2:Y:S01]  /*191e0*/  LDL R3, [R1+0x6f0] ;  /* 0x0006f00001037983 */ /* 0x000ea20000100800 */
[----:B------:R-:W-:-:S02]  /*191f0*/  PRMT R18, RZ, 0x7610, R18 ;  /* 0x00007610ff127816 */ /* 0x000fc40000000012 */
[----:B------:R-:W-:Y:S01]  /*19200*/  PRMT R16, RZ, 0x7610, R16 ;  /* 0x00007610ff107816 */ /* 0x000fe20000000010 */
[----:B------:R-:W-:Y:S01]  /*19210*/  STS.U16 [R7+0x3500], R21 ;  /* 0x0035001507007388 */ /* 0x000fe20000000400 */
[----:B----4-:R-:W-:Y:S02]  /*19220*/  @!P0 IMAD.MOV.U32 R15, RZ, RZ, R2 ;  /* 0x000000ffff0f8224 */ /* 0x010fe400078e0002 */
[----:B------:R-:W-:Y:S01]  /*19230*/  @!P0 IMAD.MOV.U32 R14, RZ, RZ, R0 ;  /* 0x000000ffff0e8224 */ /* 0x000fe200078e0000 */
[----:B------:R0:W-:Y:S04]  /*19240*/  STS.U16 [R7+0x3900], R17 ;  /* 0x0039001107007388 */ /* 0x0001e80000000400 */
[----:B------:R1:W4:Y:S04]  /*19250*/  @!P0 LDG.E.U16 R18, [R14.64] ;  /* 0x000000060e128981 */ /* 0x000328000c1e1500 */
[----:B------:R-:W4:Y:S04]  /*19260*/  LDL R2, [R1+0x6ac] ;  /* 0x0006ac0001027983 */ /* 0x000f280000100800 */
[----:B------:R-:W4:Y:S01]  /*19270*/  LDL R0, [R1+0x6b0] ;  /* 0x0006b00001007983 */ /* 0x000f220000100800 */
[----:B-1----:R-:W-:-:S02]  /*19280*/  @!P0 IMAD.MOV.U32 R14, RZ, RZ, R5 ;  /* 0x000000ffff0e8224 */ /* 0x002fc400078e0005 */
[----:B------:R-:W-:Y:S01]  /*19290*/  @!P0 IMAD.MOV.U32 R15, RZ, RZ, R6 ;  /* 0x000000ffff0f8224 */ /* 0x000fe200078e0006 */
[----:B0-----:R-:W-:-:S04]  /*192a0*/  PRMT R17, RZ, 0x7610, R17 ;  /* 0x00007610ff117816 */ /* 0x001fc80000000011 */
[----:B------:R3:W4:Y:S02]  /*192b0*/  @!P0 LDG.E.U16 R16, [R14.64] ;  /* 0x000000060e108981 */ /* 0x000724000c1e1500 */
[----:B---3--:R-:W-:Y:S02]  /*192c0*/  @!P0 IMAD.MOV.U32 R15, RZ, RZ, R4 ;  /* 0x000000ffff0f8224 */ /* 0x008fe400078e0004 */
[----:B--2---:R-:W-:-:S05]  /*192d0*/  @!P0 IMAD.MOV.U32 R14, RZ, RZ, R3 ;  /* 0x000000ffff0e8224 */ /* 0x004fca00078e0003 */
[----:B------:R0:W2:Y:S04]  /*192e0*/  @!P0 LDG.E.U16 R17, [R14.64] ;  /* 0x000000060e118981 */ /* 0x0000a8000c1e1500 */
[----:B------:R-:W1:Y:S04]  /*192f0*/  S2R R9, SR_TID.X ;  /* 0x0000000000097919 */ /* 0x000e680000002100 */
[----:B------:R-:W-:Y:S01]  /*19300*/  STS.U16 [R7+0x3d00], R8 ;  /* 0x003d000807007388 */ /* 0x000fe20000000400 */
[----:B-1----:R-:W-:-:S05]  /*19310*/  LOP3.LUT R9, R9, 0x3f, RZ, 0xc0, !PT ;  /* 0x0000003f09097812 */ /* 0x002fca00078ec0ff */
[----:B------:R-:W-:Y:S01]  /*19320*/  IMAD.SHL.U32 R9, R9, 0x2, RZ ;  /* 0x0000000209097824 */ /* 0x000fe200078e00ff */
[----:B----4-:R-:W-:Y:S04]  /*19330*/  STL [R1+0x14ac], R18 ;  /* 0x0014ac1201007387 */ /* 0x010fe80000100800 */
[----:B------:R-:W-:Y:S01]  /*19340*/  LOP3.LUT R9, R9, 0x30, RZ, 0x3c, !PT ;  /* 0x0000003009097812 */ /* 0x000fe200078e3cff */
[----:B------:R-:W3:Y:S04]  /*19350*/  LDL.LU R28, [R1+0x2fc] ;  /* 0x0002fc00011c7983 */ /* 0x000ee80000300800 */
[----:B------:R1:W-:Y:S04]  /*19360*/  STS.U16 [R9+0x180], R10 ;  /* 0x0001800a09007388 */ /* 0x0003e80000000400 */
[----:B------:R4:W-:Y:S04]  /*19370*/  STL [R1+0x14b0], R16 ;  /* 0x0014b01001007387 */ /* 0x0009e80000100800 */
[----:B------:R0:W-:Y:S04]  /*19380*/  STS.U16 [R9+0x580], R12 ;  /* 0x0005800c09007388 */ /* 0x0001e80000000400 */
[----:B-1----:R-:W3:Y:S04]  /*19390*/  LDL.LU R10, [R1+0x2f8] ;  /* 0x0002f800010a7983 */ /* 0x002ee80000300800 */
[----:B----4-:R-:W4:Y:S04]  /*193a0*/  LDL R16, [R1+0x66c] ;  /* 0x00066c0001107983 */ /* 0x010f280000100800 */
[----:B0-----:R-:W3:Y:S01]  /*193b0*/  LDL R12, [R1+0x670] ;  /* 0x00067000010c7983 */ /* 0x001ee20000100800 */
[----:B------:R-:W-:Y:S01]  /*193c0*/  @!P0 IMAD.MOV.U32 R15, RZ, RZ, R2 ;  /* 0x000000ffff0f8224 */ /* 0x000fe200078e0002 */
[----:B------:R-:W-:Y:S01]  /*193d0*/  PRMT R19, RZ, 0x7610, R19 ;  /* 0x00007610ff137816 */ /* 0x000fe20000000013 */
[----:B------:R-:W-:-:S05]  /*193e0*/  @!P0 IMAD.MOV.U32 R14, RZ, RZ, R0 ;  /* 0x000000ffff0e8224 */ /* 0x000fca00078e0000 */
[----:B------:R4:W3:Y:S04]  /*193f0*/  @!P0 LDG.E.U16 R19, [R14.64] ;  /* 0x000000060e138981 */ /* 0x0008e8000c1e1500 */
[----:B--2---:R-:W-:Y:S04]  /*19400*/  STL [R1+0x14b4], R17 ;  /* 0x0014b41101007387 */ /* 0x004fe80000100800 */
[----:B------:R-:W2:Y:S04]  /*19410*/  LDL R3, [R1+0x62c] ;  /* 0x00062c0001037983 */ /* 0x000ea80000100800 */
[----:B------:R-:W2:Y:S01]  /*19420*/  LDL R2, [R1+0x630] ;  /* 0x0006300001027983 */ /* 0x000ea20000100800 */
[----:B------:R-:W-:-:S02]  /*19430*/  PRMT R21, RZ, 0x7610, R21 ;  /* 0x00007610ff157816 */ /* 0x000fc40000000015 */
[----:B------:R-:W-:Y:S01]  /*19440*/  PRMT R23, RZ, 0x7610, R23 ;  /* 0x00007610ff177816 */ /* 0x000fe20000000017 */
[----:B------:R-:W2:Y:S04]  /*19450*/  LDL R4, [R1+0x5f0] ;  /* 0x0005f00001047983 */ /* 0x000ea80000100800 */
[----:B------:R0:W-:Y:S04]  /*19460*/  STS.U16 [R9+0x980], R13 ;  /* 0x0009800d09007388 */ /* 0x0001e80000000400 */
[----:B------:R-:W2:Y:S04]  /*19470*/  LDL R8, [R1+0x5ec] ;  /* 0x0005ec0001087983 */ /* 0x000ea80000100800 */
[----:B0-----:R-:W2:Y:S04]  /*19480*/  LDL.LU R13, [R1+0x308] ;  /* 0x00030800010d7983 */ /* 0x001ea80000300800 */
[----:B------:R0:W-:Y:S01]  /*19490*/  STS.U16 [R9+0xd80], R11 ;  /* 0x000d800b09007388 */ /* 0x0001e20000000400 */
[----:B----4-:R-:W-:-:S02]  /*194a0*/  @!P0 IMAD.MOV.U32 R15, RZ, RZ, R16 ;  /* 0x000000ffff0f8224 */ /* 0x010fc400078e0010 */
[----:B---3--:R-:W-:-:S05]  /*194b0*/  @!P0 IMAD.MOV.U32 R14, RZ, RZ, R12 ;  /* 0x000000ffff0e8224 */ /* 0x008fca00078e000c */
[----:B------:R2:W3:Y:S04]  /*194c0*/  @!P0 LDG.E.U16 R21, [R14.64] ;  /* 0x000000060e158981 */ /* 0x0004e8000c1e1500 */
[----:B------:R-:W-:Y:S04]  /*194d0*/  STL [R1+0x14b8], R19 ;  /* 0x0014b81301007387 */ /* 0x000fe80000100800 */
[----:B------:R-:W4:Y:S04]  /*194e0*/  LDL.LU R5, [R1+0x30c] ;  /* 0x00030c0001057983 */ /* 0x000f280000300800 */
[----:B------:R-:W4:Y:S04]  /*194f0*/  LDL.LU R6, [R1+0x2f4] ;  /* 0x0002f40001067983 */ /* 0x000f280000300800 */
[----:B------:R-:W4:Y:S04]  /*19500*/  LDL.LU R7, [R1+0x2e8] ;  /* 0x0002e80001077983 */ /* 0x000f280000300800 */
[----:B------:R-:W4:Y:S04]  /*19510*/  LDL.LU R0, [R1+0x2cc] ;  /* 0x0002cc0001007983 */ /* 0x000f280000300800 */
[----:B0-----:R-:W4:Y:S04]  /*19520*/  LDL.LU R11, [R1+0x2bc] ;  /* 0x0002bc00010b7983 */ /* 0x001f280000300800 */
[----:B------:R-:W4:Y:S04]  /*19530*/  LDL R12, [R1+0x5b0] ;  /* 0x0005b000010c7983 */ /* 0x000f280000100800 */
[----:B------:R-:W4:Y:S01]  /*19540*/  LDL R16, [R1+0x5ac] ;  /* 0x0005ac0001107983 */ /* 0x000f220000100800 */
[----:B--2---:R-:W-:-:S02]  /*19550*/  @!P0 IMAD.MOV.U32 R15, RZ, RZ, R3 ;  /* 0x000000ffff0f8224 */ /* 0x004fc400078e0003 */
[----:B------:R-:W-:-:S05]  /*19560*/  @!P0 IMAD.MOV.U32 R14, RZ, RZ, R2 ;  /* 0x000000ffff0e8224 */ /* 0x000fca00078e0002 */
[----:B------:R0:W2:Y:S01]  /*19570*/  @!P0 LDG.E.U16 R23, [R14.64] ;  /* 0x000000060e178981 */ /* 0x0000a2000c1e1500 */
[----:B------:R-:W-:Y:S01]  /*19580*/  PRMT R25, RZ, 0x7610, R25 ;  /* 0x00007610ff197816 */ /* 0x000fe20000000019 */
[----:B0-----:R-:W-:Y:S02]  /*19590*/  @!P0 IMAD.MOV.U32 R14, RZ, RZ, R4 ;  /* 0x000000ffff0e8224 */ /* 0x001fe400078e0004 */
[----:B------:R-:W-:Y:S01]  /*195a0*/  @!P0 IMAD.MOV.U32 R15, RZ, RZ, R8 ;  /* 0x000000ffff0f8224 */ /* 0x000fe200078e0008 */
[----:B------:R-:W-:Y:S04]  /*195b0*/  STS.U16 [R9+0x1180], R28 ;  /* 0x0011801c09007388 */ /* 0x000fe80000000400 */
[----:B------:R0:W-:Y:S04]  /*195c0*/  STS.U16 [R9+0x1580], R10 ;  /* 0x0015800a09007388 */ /* 0x0001e80000000400 */
[----:B------:R4:W2:Y:S04]  /*195d0*/  @!P0 LDG.E.U16 R25, [R14.64] ;  /* 0x000000060e198981 */ /* 0x0008a8000c1e1500 */
[----:B------:R-:W-:Y:S04]  /*195e0*/  STS.U16 [R9+0x1980], R27 ;  /* 0x0019801b09007388 */ /* 0x000fe80000000400 */
[----:B------:R1:W-:Y:S04]  /*195f0*/  STS.U16 [R9+0x1d80], R13 ;  /* 0x001d800d09007388 */ /* 0x0003e80000000400 */
[----:B---3--:R-:W-:Y:S04]  /*19600*/  STL [R1+0x14bc], R21 ;  /* 0x0014bc1501007387 */ /* 0x008fe80000100800 */
[----:B------:R-:W3:Y:S04]  /*19610*/  LDL R3, [R1+0x574] ;  /* 0x0005740001037983 */ /* 0x000ee80000100800 */
[----:B------:R-:W3:Y:S01]  /*19620*/  LDL R2, [R1+0x918] ;  /* 0x0009180001027983 */ /* 0x000ee20000100800 */
[----:B----4-:R-:W-:-:S03]  /*19630*/  @!P0 IMAD.MOV.U32 R14, RZ, RZ, R12 ;  /* 0x000000ffff0e8224 */ /* 0x010fc600078e000c */
[----:B--2---:R2:W-:Y:S04]  /*19640*/  STL [R1+0x14c0], R23 ;  /* 0x0014c01701007387 */ /* 0x0045e80000100800 */
[----:B------:R-:W4:Y:S04]  /*19650*/  LDL.LU R4, [R1+0x2b8] ;  /* 0x0002b80001047983 */ /* 0x000f280000300800 */
[----:B------:R-:W4:Y:S04]  /*19660*/  LDL.LU R8, [R1+0x29c] ;  /* 0x00029c0001087983 */ /* 0x000f280000300800 */
[----:B0-----:R-:W4:Y:S04]  /*19670*/  LDL.LU R10, [R1+0x298] ;  /* 0x00029800010a7983 */ /* 0x001f280000300800 */
[----:B------:R-:W4:Y:S04]  /*19680*/  LDL.LU R12, [R1+0x294] ;  /* 0x00029400010c7983 */ /* 0x000f280000300800 */
[----:B-1----:R-:W4:Y:S04]  /*19690*/  LDL.LU R13, [R1+0x290] ;  /* 0x00029000010d7983 */ /* 0x002f280000300800 */
[----:B------:R-:W-:Y:S04]  /*196a0*/  STS.U16 [R9+0x2180], R5 ;  /* 0x0021800509007388 */ /* 0x000fe80000000400 */
[----:B------:R-:W-:Y:S04]  /*196b0*/  STS.U16 [R9+0x2580], R6 ;  /* 0x0025800609007388 */ /* 0x000fe80000000400 */
[----:B------:R-:W-:Y:S04]  /*196c0*/  STS.U16 [R9+0x2980], R7 ;  /* 0x0029800709007388 */ /* 0x000fe80000000400 */
[----:B------:R-:W-:Y:S04]  /*196d0*/  STS.U16 [R9+0x2d80], R0 ;  /* 0x002d800009007388 */ /* 0x000fe80000000400 */
[----:B------:R0:W-:Y:S01]  /*196e0*/  STS.U16 [R9+0x3180], R11 ;  /* 0x0031800b09007388 */ /* 0x0001e20000000400 */
[----:B------:R-:W-:-:S03]  /*196f0*/  PRMT R27, RZ, 0x7610, R27 ;  /* 0x00007610ff1b7816 */ /* 0x000fc6000000001b */
[----:B--2---:R-:W2:Y:S01]  /*19700*/  LDL.LU R23, [R1+0x28c] ;  /* 0x00028c0001177983 */ /* 0x004ea20000300800 */
[----:B------:R-:W-:-:S03]  /*19710*/  @!P0 IMAD.MOV.U32 R15, RZ, RZ, R16 ;  /* 0x000000ffff0f8224 */ /* 0x000fc600078e0010 */
[----:B------:R-:W2:Y:S04]  /*19720*/  LDL.LU R21, [R1+0x288] ;  /* 0x0002880001157983 */ /* 0x000ea80000300800 */
[----:B0-----:R-:W0:Y:S04]  /*19730*/  S2R R11, SR_TID.X ;  /* 0x00000000000b7919 */ /* 0x001e280000002100 */
[----:B------:R-:W2:Y:S04]  /*19740*/  LDL.LU R19, [R1+0x284] ;  /* 0x0002840001137983 */ /* 0x000ea80000300800 */
[----:B------:R-:W2:Y:S04]  /*19750*/  LDL.LU R17, [R1+0x280] ;  /* 0x0002800001117983 */ /* 0x000ea80000300800 */
[----:B------:R-:W2:Y:S04]  /*19760*/  LDL.LU R16, [R1+0x27c] ;  /* 0x00027c0001107983 */ /* 0x000ea80000300800 */
[----:B------:R-:W2:Y:S01]  /*19770*/  LDL.LU R18, [R1+0x278] ;  /* 0x0002780001127983 */ /* 0x000ea20000300800 */
[----:B------:R-:W-:-:S03]  /*19780*/  PRMT R29, RZ, 0x7610, R29 ;  /* 0x00007610ff1d7816 */ /* 0x000fc6000000001d */
[----:B------:R-:W2:Y:S04]  /*19790*/  LDL.LU R20, [R1+0x274] ;  /* 0x0002740001147983 */ /* 0x000ea80000300800 */
[----:B------:R-:W2:Y:S01]  /*197a0*/  LDL.LU R5, [R1+0x270] ;  /* 0x0002700001057983 */ /* 0x000ea20000300800 */
[----:B0-----:R-:W-:-:S03]  /*197b0*/  LOP3.LUT R11, R11, 0x3f, RZ, 0xc0, !PT ;  /* 0x0000003f0b0b7812 */ /* 0x001fc600078ec0ff */
[----:B------:R-:W2:Y:S04]  /*197c0*/  LDL.LU R6, [R1+0x26c] ;  /* 0x00026c0001067983 */ /* 0x000ea80000300800 */
[----:B------:R3:W2:Y:S04]  /*197d0*/  @!P0 LDG.E.U16 R27, [R14.64] ;  /* 0x000000060e1b8981 */ /* 0x0006a8000c1e1500 */
[----:B------:R-:W2:Y:S04]  /*197e0*/  LDL.LU R7, [R1+0x268] ;  /* 0x0002680001077983 */ /* 0x000ea80000300800 */
[----:B------:R-:W2:Y:S01]  /*197f0*/  LDL.LU R0, [R1+0x264] ;  /* 0x0002640001007983 */ /* 0x000ea20000300800 */
[----:B---3--:R-:W-:-:S02]  /*19800*/  @!P0 IMAD.MOV.U32 R14, RZ, RZ, R2 ;  /* 0x000000ffff0e8224 */ /* 0x008fc400078e0002 */
[----:B------:R-:W-:Y:S01]  /*19810*/  @!P0 IMAD.MOV.U32 R15, RZ, RZ, R3 ;  /* 0x000000ffff0f8224 */ /* 0x000fe200078e0003 */
[----:B------:R-:W3:Y:S04]  /*19820*/  LDL.LU R22, [R1+0x5c] ;  /* 0x00005c0001167983 */ /* 0x000ee80000300800 */
[----:B------:R-:W3:Y:S04]  /*19830*/  LDL.LU R24, [R1+0x58] ;  /* 0x0000580001187983 */ /* 0x000ee80000300800 */
[----:B------:R-:W3:Y:S04]  /*19840*/  LDL.LU R28, [R1+0x54] ;  /* 0x00005400011c7983 */ /* 0x000ee80000300800 */
[----:B------:R0:W3:Y:S04]  /*19850*/  @!P0 LDG.E.U16 R29, [R14.64] ;  /* 0x000000060e1d8981 */ /* 0x0000e8000c1e1500 */
[----:B------:R-:W3:Y:S04]  /*19860*/  LDL.LU R2, [R1+0x50] ;  /* 0x0000500001027983 */ /* 0x000ee80000300800 */
[----:B0-----:R-:W3:Y:S04]  /*19870*/  LDL.LU R14, [R1+0x4c] ;  /* 0x00004c00010e7983 */ /* 0x001ee80000300800 */
[----:B------:R-:W3:Y:S04]  /*19880*/  LDL.LU R15, [R1+0x48] ;  /* 0x00004800010f7983 */ /* 0x000ee80000300800 */
[----:B------:R-:W3:Y:S04]  /*19890*/  LDL.LU R3, [R1+0x44] ;  /* 0x0000440001037983 */ /* 0x000ee80000300800 */
[----:B----4-:R0:W-:Y:S04]  /*198a0*/  STS.U16 [R9+0x3580], R4 ;  /* 0x0035800409007388 */ /* 0x0101e80000000400 */
[----:B------:R1:W-:Y:S01]  /*198b0*/  STS.U16 [R9+0x3980], R8 ;  /* 0x0039800809007388 */ /* 0x0003e20000000400 */
[----:B0-----:R-:W-:-:S03]  /*198c0*/  IMAD.SHL.U32 R4, R11, 0x2, RZ ;  /* 0x000000020b047824 */ /* 0x001fc600078e00ff */
[----:B------:R0:W-:Y:S02]  /*198d0*/  STS.U16 [R9+0x3d80], R10 ;  /* 0x003d800a09007388 */ /* 0x0001e40000000400 */
[C---:B------:R-:W-:Y:S02]  /*198e0*/  LOP3.LUT R26, R4.reuse, 0x40, RZ, 0x3c, !PT ;  /* 0x00000040041a7812 */ /* 0x040fe400078e3cff */
[----:B-1----:R-:W4:Y:S04]  /*198f0*/  LDL.LU R8, [R1+0x40] ;  /* 0x0000400001087983 */ /* 0x002f280000300800 */
[----:B0-----:R-:W4:Y:S04]  /*19900*/  LDL.LU R9, [R1+0x3c] ;  /* 0x00003c0001097983 */ /* 0x001f280000300800 */
[----:B------:R-:W4:Y:S04]  /*19910*/  LDL.LU R10, [R1+0x38] ;  /* 0x00003800010a7983 */ /* 0x000f280000300800 */
[----:B------:R0:W-:Y:S04]  /*19920*/  STS.U16 [R26+0x200], R12 ;  /* 0x0002000c1a007388 */ /* 0x0001e80000000400 */
[----:B------:R-:W4:Y:S04]  /*19930*/  LDL.LU R11, [R1+0x34] ;  /* 0x00003400010b7983 */ /* 0x000f280000300800 */
[----:B------:R1:W-:Y:S04]  /*19940*/  STS.U16 [R26+0x600], R13 ;  /* 0x0006000d1a007388 */ /* 0x0003e80000000400 */
[----:B0-----:R-:W4:Y:S04]  /*19950*/  LDL.LU R12, [R1+0x30] ;  /* 0x00003000010c7983 */ /* 0x001f280000300800 */
[----:B-1----:R-:W4:Y:S04]  /*19960*/  LDL.LU R13, [R1+0x2c] ;  /* 0x00002c00010d7983 */ /* 0x002f280000300800 */
[----:B--2---:R0:W-:Y:S04]  /*19970*/  STS.U16 [R26+0xa00], R23 ;  /* 0x000a00171a007388 */ /* 0x0041e80000000400 */
[----:B------:R1:W-:Y:S04]  /*19980*/  STS.U16 [R26+0xe00], R21 ;  /* 0x000e00151a007388 */ /* 0x0003e80000000400 */
[----:B------:R2:W-:Y:S04]  /*19990*/  STS.U16 [R26+0x1200], R19 ;  /* 0x001200131a007388 */ /* 0x0005e80000000400 */
[----:B0-----:R-:W4:Y:S04]  /*199a0*/  LDL.LU R23, [R1+0x14c0] ;  /* 0x0014c00001177983 */ /* 0x001f280000300800 */
[----:B-1----:R-:W4:Y:S04]  /*199b0*/  LDL.LU R21, [R1+0x14bc] ;  /* 0x0014bc0001157983 */ /* 0x002f280000300800 */
[----:B--2---:R-:W2:Y:S04]  /*199c0*/  LDL.LU R19, [R1+0x14b8] ;  /* 0x0014b80001137983 */ /* 0x004ea80000300800 */
[----:B------:R0:W-:Y:S04]  /*199d0*/  STS.U16 [R26+0x1600], R17 ;  /* 0x001600111a007388 */ /* 0x0001e80000000400 */
[----:B------:R1:W-:Y:S04]  /*199e0*/  STS.U16 [R26+0x1a00], R16 ;  /* 0x001a00101a007388 */ /* 0x0003e80000000400 */
[----:B------:R1:W-:Y:S04]  /*199f0*/  STS.U16 [R26+0x1e00], R18 ;  /* 0x001e00121a007388 */ /* 0x0003e80000000400 */
[----:B0-----:R-:W2:Y:S04]  /*19a00*/  LDL.LU R17, [R1+0x14b4] ;  /* 0x0014b40001117983 */ /* 0x001ea80000300800 */
[----:B-1----:R-:W2:Y:S04]  /*19a10*/  LDL.LU R16, [R1+0x14b0] ;  /* 0x0014b00001107983 */ /* 0x002ea80000300800 */
[----:B------:R-:W2:Y:S04]  /*19a20*/  LDL.LU R18, [R1+0x14ac] ;  /* 0x0014ac0001127983 */ /* 0x000ea80000300800 */
[----:B------:R0:W-:Y:S01]  /*19a30*/  STS.U16 [R26+0x2200], R20 ;  /* 0x002200141a007388 */ /* 0x0001e20000000400 */
[----:B------:R-:W-:-:S03]  /*19a40*/  LOP3.LUT R4, R4, 0x50, RZ, 0x3c, !PT ;  /* 0x0000005004047812 */ /* 0x000fc600078e3cff */
[----:B------:R1:W-:Y:S04]  /*19a50*/  STS.U16 [R26+0x2600], R5 ;  /* 0x002600051a007388 */ /* 0x0003e80000000400 */
[----:B------:R3:W-:Y:S04]  /*19a60*/  STS.U16 [R26+0x2a00], R6 ;  /* 0x002a00061a007388 */ /* 0x0007e80000000400 */
[----:B0-----:R-:W2:Y:S04]  /*19a70*/  LDL.LU R20, [R1+0x14a8] ;  /* 0x0014a80001147983 */ /* 0x001ea80000300800 */
[----:B-1----:R-:W2:Y:S04]  /*19a80*/  LDL.LU R5, [R1+0x28] ;  /* 0x0000280001057983 */ /* 0x002ea80000300800 */
[----:B------:R0:W-:Y:S04]  /*19a90*/  STS.U16 [R26+0x2e00], R7 ;  /* 0x002e00071a007388 */ /* 0x0001e80000000400 */
[----:B---3--:R-:W2:Y:S04]  /*19aa0*/  LDL.LU R6, [R1+0x24] ;  /* 0x0000240001067983 */ /* 0x008ea80000300800 */
[----:B------:R1:W-:Y:S04]  /*19ab0*/  STS.U16 [R26+0x3200], R0 ;  /* 0x003200001a007388 */ /* 0x0003e80000000400 */
[----:B0-----:R-:W2:Y:S04]  /*19ac0*/  LDL.LU R7, [R1+0x20] ;  /* 0x0000200001077983 */ /* 0x001ea80000300800 */
[----:B------:R0:W-:Y:S04]  /*19ad0*/  STS.U16 [R26+0x3600], R22 ;  /* 0x003600161a007388 */ /* 0x0001e80000000400 */
[----:B-1----:R-:W2:Y:S04]  /*19ae0*/  LDL.LU R0, [R1+0x1c] ;  /* 0x00001c0001007983 */ /* 0x002ea80000300800 */
[----:B------:R1:W-:Y:S04]  /*19af0*/  STS.U16 [R26+0x3a00], R24 ;  /* 0x003a00181a007388 */ /* 0x0003e80000000400 */
[----:B0-----:R-:W2:Y:S04]  /*19b00*/  LDL.LU R22, [R1+0x14a4] ;  /* 0x0014a40001167983 */ /* 0x001ea80000300800 */
[----:B------:R0:W-:Y:S04]  /*19b10*/  STS.U16 [R26+0x3e00], R28 ;  /* 0x003e001c1a007388 */ /* 0x0001e80000000400 */
[----:B-1----:R-:W2:Y:S04]  /*19b20*/  LDL.LU R24, [R1+0x14a0] ;  /* 0x0014a00001187983 */ /* 0x002ea80000300800 */
[----:B------:R1:W-:Y:S04]  /*19b30*/  STS.U16 [R4+0x280], R2 ;  /* 0x0002800204007388 */ /* 0x0003e80000000400 */
[----:B0-----:R-:W2:Y:S04]  /*19b40*/  LDL.LU R26, [R1+0x149c] ;  /* 0x00149c00011a7983 */ /* 0x001ea80000300800 */
[----:B------:R-:W2:Y:S04]  /*19b50*/  LDL.LU R28, [R1+0x1498] ;  /* 0x00149800011c7983 */ /* 0x000ea80000300800 */
[----:B-1----:R-:W2:Y:S04]  /*19b60*/  LDL.LU R2, [R1+0x1494] ;  /* 0x0014940001027983 */ /* 0x002ea80000300800 */
[----:B------:R0:W-:Y:S04]  /*19b70*/  STS.U16 [R4+0x680], R14 ;  /* 0x0006800e04007388 */ /* 0x0001e80000000400 */
[----:B------:R1:W-:Y:S04]  /*19b80*/  STS.U16 [R4+0xa80], R15 ;  /* 0x000a800f04007388 */ /* 0x0003e80000000400 */
[----:B------:R1:W-:Y:S04]  /*19b90*/  STS.U16 [R4+0xe80], R3 ;  /* 0x000e800304007388 */ /* 0x0003e80000000400 */
[----:B0-----:R-:W2:Y:S04]  /*19ba0*/  LDL.LU R14, [R1+0x340] ;  /* 0x00034000010e7983 */ /* 0x001ea80000300800 */
[----:B-1----:R-:W2:Y:S04]  /*19bb0*/  LDL.LU R15, [R1] ;  /* 0x00000000010f7983 */ /* 0x002ea80000300800 */
[----:B------:R-:W2:Y:S04]  /*19bc0*/  LDL.LU R3, [R1+0x1490] ;  /* 0x0014900001037983 */ /* 0x000ea80000300800 */
[----:B----4-:R0:W-:Y:S04]  /*19bd0*/  STS.U16 [R4+0x1280], R8 ;  /* 0x0012800804007388 */ /* 0x0101e80000000400 */
[----:B------:R1:W-:Y:S04]  /*19be0*/  STS.U16 [R4+0x1680], R9 ;  /* 0x0016800904007388 */ /* 0x0003e80000000400 */
[----:B------:R4:W-:Y:S04]  /*19bf0*/  STS.U16 [R4+0x1a80], R10 ;  /* 0x001a800a04007388 */ /* 0x0009e80000000400 */
[----:B0-----:R-:W2:Y:S04]  /*19c00*/  LDL.LU R8, [R1+0x148c] ;  /* 0x00148c0001087983 */ /* 0x001ea80000300800 */
[----:B-1----:R-:W2:Y:S04]  /*19c10*/  LDL.LU R9, [R1+0x1488] ;  /* 0x0014880001097983 */ /* 0x002ea80000300800 */
[----:B----4-:R-:W4:Y:S04]  /*19c20*/  LDL.LU R10, [R1+0x1484] ;  /* 0x00148400010a7983 */ /* 0x010f280000300800 */
[----:B------:R0:W-:Y:S04]  /*19c30*/  STS.U16 [R4+0x1e80], R11 ;  /* 0x001e800b04007388 */ /* 0x0001e80000000400 */
[----:B------:R1:W-:Y:S04]  /*19c40*/  STS.U16 [R4+0x2280], R12 ;  /* 0x0022800c04007388 */ /* 0x0003e80000000400 */
[----:B------:R1:W-:Y:S04]  /*19c50*/  STS.U16 [R4+0x2680], R13 ;  /* 0x0026800d04007388 */ /* 0x0003e80000000400 */
[----:B0-----:R-:W2:Y:S04]  /*19c60*/  LDL.LU R11, [R1+0x1480] ;  /* 0x00148000010b7983 */ /* 0x001ea80000300800 */
[----:B-1----:R-:W2:Y:S04]  /*19c70*/  LDL.LU R12, [R1+0x147c] ;  /* 0x00147c00010c7983 */ /* 0x002ea80000300800 */
[----:B------:R-:W2:Y:S04]  /*19c80*/  LDL.LU R13, [R1+0x1478] ;  /* 0x00147800010d7983 */ /* 0x000ea80000300800 */
[----:B--2---:R0:W-:Y:S04]  /*19c90*/  STS.U16 [R4+0x2a80], R13 ;  /* 0x002a800d04007388 */ /* 0x0041e80000000400 */
[----:B0-----:R-:W0:Y:S04]  /*19ca0*/  S2R R13, SR_TID.X ;  /* 0x00000000000d7919 */ /* 0x001e280000002100 */
[----:B------:R1:W-:Y:S04]  /*19cb0*/  STS.U16 [R4+0x2e80], R12 ;  /* 0x002e800c04007388 */ /* 0x0003e80000000400 */
[----:B------:R2:W-:Y:S04]  /*19cc0*/  STS.U16 [R4+0x3280], R11 ;  /* 0x0032800b04007388 */ /* 0x0005e80000000400 */
[----:B----4-:R4:W-:Y:S04]  /*19cd0*/  STS.U16 [R4+0x3680], R10 ;  /* 0x0036800a04007388 */ /* 0x0109e80000000400 */
[----:B-1----:R-:W3:Y:S04]  /*19ce0*/  LDL.LU R12, [R1+0x4] ;  /* 0x00000400010c7983 */ /* 0x002ee80000300800 */
[----:B--2---:R-:W2:Y:S01]  /*19cf0*/  LDL.LU R11, [R1+0x8] ;  /* 0x00000800010b7983 */ /* 0x004ea20000300800 */
[----:B0-----:R-:W-:-:S03]  /*19d00*/  LOP3.LUT R13, R13, 0x3f, RZ, 0xc0, !PT ;  /* 0x0000003f0d0d7812 */ /* 0x001fc600078ec0ff */
[----:B----4-:R-:W4:Y:S02]  /*19d10*/  LDL.LU R10, [R1+0xc] ;  /* 0x00000c00010a7983 */ /* 0x010f240000300800 */
[----:B------:R-:W-:Y:S02]  /*19d20*/  IMAD.SHL.U32 R13, R13, 0x2, RZ ;  /* 0x000000020d0d7824 */ /* 0x000fe400078e00ff */
[----:B------:R0:W-:Y:S03]  /*19d30*/  STS.U16 [R4+0x3a80], R9 ;  /* 0x003a800904007388 */ /* 0x0001e60000000400 */
[----:B------:R-:W-:Y:S01]  /*19d40*/  LOP3.LUT R13, R13, 0x60, RZ, 0x3c, !PT ;  /* 0x000000600d0d7812 */ /* 0x000fe200078e3cff */
[----:B------:R1:W-:Y:S04]  /*19d50*/  STS.U16 [R4+0x3e80], R8 ;  /* 0x003e800804007388 */ /* 0x0003e80000000400 */
[----:B0-----:R-:W2:Y:S04]  /*19d60*/  LDL.LU R9, [R1+0x10] ;  /* 0x0000100001097983 */ /* 0x001ea80000300800 */
[----:B------:R0:W-:Y:S04]  /*19d70*/  STS.U16 [R13+0x300], R5 ;  /* 0x000300050d007388 */ /* 0x0001e80000000400 */
[----:B-1----:R-:W2:Y:S04]  /*19d80*/  LDL.LU R4, [R1+0x1474] ;  /* 0x0014740001047983 */ /* 0x002ea80000300800 */
[----:B------:R-:W2:Y:S04]  /*19d90*/  LDL.LU R8, [R1+0x18] ;  /* 0x0000180001087983 */ /* 0x000ea80000300800 */
[----:B0-----:R-:W3:Y:S04]  /*19da0*/  LDL.LU R5, [R1+0x1470] ;  /* 0x0014700001057983 */ /* 0x001ee80000300800 */
[----:B------:R0:W-:Y:S04]  /*19db0*/  STS.U16 [R13+0x700], R6 ;  /* 0x000700060d007388 */ /* 0x0001e80000000400 */
[----:B------:R1:W-:Y:S04]  /*19dc0*/  STS.U16 [R13+0xb00], R7 ;  /* 0x000b00070d007388 */ /* 0x0003e80000000400 */
[----:B------:R1:W-:Y:S04]  /*19dd0*/  STS.U16 [R13+0xf00], R0 ;  /* 0x000f00000d007388 */ /* 0x0003e80000000400 */
[----:B0-----:R-:W3:Y:S04]  /*19de0*/  LDL.LU R6, [R1+0x146c] ;  /* 0x00146c0001067983 */ /* 0x001ee80000300800 */
[----:B-1----:R-:W3:Y:S04]  /*19df0*/  LDL.LU R7, [R1+0x1468] ;  /* 0x0014680001077983 */ /* 0x002ee80000300800 */
[----:B------:R-:W3:Y:S04]  /*19e00*/  LDL.LU R0, [R1+0x1464] ;  /* 0x0014640001007983 */ /* 0x000ee80000300800 */
[----:B--2---:R-:W-:Y:S04]  /*19e10*/  STS.U16 [R13+0x1300], R8 ;  /* 0x001300080d007388 */ /* 0x004fe80000000400 */
[----:B---3--:R0:W-:Y:S04]  /*19e20*/  STS.U16 [R13+0x1700], R0 ;  /* 0x001700000d007388 */ /* 0x0081e80000000400 */
[----:B0-----:R-:W2:Y:S04]  /*19e30*/  LDL.LU R0, [R1+0x1460] ;  /* 0x0014600001007983 */ /* 0x001ea80000300800 */
[----:B------:R-:W3:Y:S04]  /*19e40*/  LDL R8, [R1+0x314] ;  /* 0x0003140001087983 */ /* 0x000ee80000100800 */
[----:B------:R-:W-:Y:S04]  /*19e50*/  STS.U16 [R13+0x1b00], R9 ;  /* 0x001b00090d007388 */ /* 0x000fe80000000400 */
[----:B----4-:R-:W-:Y:S04]  /*19e60*/  STS.U16 [R13+0x1f00], R10 ;  /* 0x001f000a0d007388 */ /* 0x010fe80000000400 */
[----:B------:R-:W-:Y:S04]  /*19e70*/  STS.U16 [R13+0x2300], R11 ;  /* 0x0023000b0d007388 */ /* 0x000fe80000000400 */
[----:B------:R-:W-:Y:S04]  /*19e80*/  STS.U16 [R13+0x2700], R12 ;  /* 0x0027000c0d007388 */ /* 0x000fe80000000400 */
[----:B------:R-:W-:Y:S04]  /*19e90*/  STS.U16 [R13+0x2b00], R7 ;  /* 0x002b00070d007388 */ /* 0x000fe80000000400 */
[----:B------:R-:W-:Y:S04]  /*19ea0*/  STS.U16 [R13+0x2f00], R6 ;  /* 0x002f00060d007388 */ /* 0x000fe80000000400 */
[----:B------:R-:W-:Y:S04]  /*19eb0*/  STS.U16 [R13+0x3300], R5 ;  /* 0x003300050d007388 */ /* 0x000fe80000000400 */
[----:B------:R-:W-:Y:S04]  /*19ec0*/  STS.U16 [R13+0x3700], R4 ;  /* 0x003700040d007388 */ /* 0x000fe80000000400 */
[----:B------:R-:W-:Y:S04]  /*19ed0*/  STS.U16 [R13+0x3b00], R3 ;  /* 0x003b00030d007388 */ /* 0x000fe80000000400 */
[----:B------:R-:W-:Y:S04]  /*19ee0*/  STS.U16 [R13+0x3f00], R2 ;  /* 0x003f00020d007388 */ /* 0x000fe80000000400 */
[----:B--2---:R-:W-:Y:S04]  /*19ef0*/  STS.U16 [R0+0x3f80], R14 ;  /* 0x003f800e00007388 */ /* 0x004fe80000000400 */
        /* <DEDUP_REMOVED lines=15> */
[----:B------:R-:W-:Y:S06]  /*19ff0*/  BAR.SYNC.DEFER_BLOCKING 0x0 ;  /* 0x0000000000007b1d */ /* 0x000fec0000010000 */
[----:B---3--:R-:W0:Y:S04]  /*1a000*/  LDSM.16.M88.4 R16, [R8] ;  /* 0x000000000810783b */ /* 0x008e280000000200 */
[----:B------:R-:W1:Y:S04]  /*1a010*/  LDSM.16.M88.4 R4, [R8+0x800] ;  /* 0x000800000804783b */ /* 0x000e680000000200 */
[----:B0-----:R-:W-:Y:S04]  /*1a020*/  STL.64 [R1+0x50], R16 ;  /* 0x0000501001007387 */ /* 0x001fe80000100a00 */
[----:B------:R-:W-:Y:S04]  /*1a030*/  STL.64 [R1+0x58], R18 ;  /* 0x0000581201007387 */ /* 0x000fe80000100a00 */
[----:B------:R-:W0:Y:S04]  /*1a040*/  LDSM.16.M88.4 R16, [R8+0x1000] ;  /* 0x001000000810783b */ /* 0x000e280000000200 */
[----:B-1----:R-:W-:Y:S04]  /*1a050*/  STL.64 [R1+0x40], R4 ;  /* 0x0000400401007387 */ /* 0x002fe80000100a00 */
[----:B------:R-:W-:Y:S04]  /*1a060*/  STL.64 [R1+0x48], R6 ;  /* 0x0000480601007387 */ /* 0x000fe80000100a00 */
[----:B------:R-:W1:Y:S04]  /*1a070*/  LDSM.16.M88.4 R4, [R8+0x1800] ;  /* 0x001800000804783b */ /* 0x000e680000000200 */
[----:B0-----:R-:W-:Y:S04]  /*1a080*/  STL.64 [R1+0x30], R16 ;  /* 0x0000301001007387 */ /* 0x001fe80000100a00 */
[----:B------:R-:W-:Y:S04]  /*1a090*/  STL.64 [R1+0x38], R18 ;  /* 0x0000381201007387 */ /* 0x000fe80000100a00 */
[----:B------:R-:W-:Y:S04]  /*1a0a0*/  LDSM.16.M88.4 R16, [R8+0x2800] ;  /* 0x002800000810783b */ /* 0x000fe80000000200 */
[----:B-1----:R-:W-:Y:S01]  /*1a0b0*/  STL.64 [R1+0x20], R4 ;  /* 0x0000200401007387 */ /* 0x002fe20000100a00 */
[----:B------:R-:W-:-:S02]  /*1a0c0*/  IMAD.MOV.U32 R3, RZ, RZ, R4 ;  /* 0x000000ffff037224 */ /* 0x000fc400078e0004 */
[----:B------:R-:W-:Y:S01]  /*1a0d0*/  IMAD.MOV.U32 R2, RZ, RZ, R5 ;  /* 0x000000ffff027224 */ /* 0x000fe200078e0005 */
[----:B------:R-:W-:Y:S04]  /*1a0e0*/  STL.64 [R1+0x28], R6 ;  /* 0x0000280601007387 */ /* 0x000fe80000100a00 */
[----:B------:R-:W0:Y:S04]  /*1a0f0*/  LDSM.16.M88.4 R4, [R8+0x2000] ;  /* 0x002000000804783b */ /* 0x000e280000000200 */
[----:B0-----:R-:W-:Y:S04]  /*1a100*/  STL.64 [R1+0x10], R4 ;  /* 0x0000100401007387 */ /* 0x001fe80000100a00 */
[----:B------:R-:W-:Y:S04]  /*1a110*/  STL.64 [R1+0x18], R6 ;  /* 0x0000180601007387 */ /* 0x000fe80000100a00 */
[----:B------:R-:W0:Y:S04]  /*1a120*/  LDSM.16.M88.4 R4, [R8+0x3000] ;  /* 0x003000000804783b */ /* 0x000e280000000200 */
[----:B------:R-:W1:Y:S04]  /*1a130*/  LDSM.16.M88.4 R8, [R8+0x3800] ;  /* 0x003800000808783b */ /* 0x000e680000000200 */
[----:B0-----:R-:W-:Y:S04]  /*1a140*/  STL.64 [R1+0x1418], R6 ;  /* 0x0014180601007387 */ /* 0x001fe80000100a00 */
[----:B------:R-:W-:Y:S04]  /*1a150*/  STL.64 [R1], R16 ;  /* 0x0000001001007387 */ /* 0x000fe80000100a00 */
[----:B------:R-:W-:Y:S04]  /*1a160*/  STL.64 [R1+0x8], R18 ;  /* 0x0000081201007387 */ /* 0x000fe80000100a00 */
[----:B------:R-:W-:Y:S04]  /*1a170*/  STL.64 [R1+0x1410], R4 ;  /* 0x0014100401007387 */ /* 0x000fe80000100a00 */
[----:B-1----:R-:W-:Y:S04]  /*1a180*/  STL [R1+0x11fc], R10 ;  /* 0x0011fc0a01007387 */ /* 0x002fe80000100800 */
[----:B------:R-:W-:Y:S04]  /*1a190*/  STL [R1+0x11f8], R11 ;  /* 0x0011f80b01007387 */ /* 0x000fe80000100800 */
[----:B------:R0:W-:Y:S04]  /*1a1a0*/  STL.64 [R1+0x1420], R8 ;  /* 0x0014200801007387 */ /* 0x0001e80000100a00 */
[----:B0-----:R-:W2:Y:S04]  /*1a1b0*/  LDL.64 R8, [R1+0x10] ;  /* 0x0000100001087983 */ /* 0x001ea80000100a00 */
[----:B--2---:R0:W-:Y:S04]  /*1a1c0*/  STL.64 [R1+0x1428], R8 ;  /* 0x0014280801007387 */ /* 0x0041e80000100a00 */
[----:B0-----:R-:W2:Y:S04]  /*1a1d0*/  LDL.64 R8, [R1+0x30] ;  /* 0x0000300001087983 */ /* 0x001ea80000100a00 */
[----:B------:R-:W0:Y:S04]  /*1a1e0*/  S2R R15, SR_TID.X ;  /* 0x00000000000f7919 */ /* 0x000e280000002100 */
[----:B------:R-:W1:Y:S01]  /*1a1f0*/  S2R R26, SR_TID.X ;  /* 0x00000000001a7919 */ /* 0x000e620000002100 */
[----:B0-----:R-:W-:Y:S01]  /*1a200*/  LOP3.LUT R24, R15, 0x7, RZ, 0xc0, !PT ;  /* 0x000000070f187812 */ /* 0x001fe200078ec0ff */
[----:B-1----:R-:W-:-:S04]  /*1a210*/  IMAD.SHL.U32 R21, R26, 0x2, RZ ;  /* 0x000000021a157824 */ /* 0x002fc800078e00ff */
[----:B------:R-:W-:Y:S02]  /*1a220*/  IMAD R20, R24, 0x90, RZ ;  /* 0x0000009018147824 */ /* 0x000fe400078e02ff */
[----:B------:R-:W-:-:S03]  /*1a230*/  IMAD.SHL.U32 R22, R26, 0x40, RZ ;  /* 0x000000401a167824 */ /* 0x000fc600078e00ff */
[----:B------:R-:W-:Y:S01]  /*1a240*/  LOP3.LUT R0, R20, 0x10, R21, 0x78, !PT ;  /* 0x0000001014007812 */ /* 0x000fe200078e7815 */
[----:B------:R-:W-:-:S03]  /*1a250*/  IMAD R24, R24, 0x90, RZ ;  /* 0x0000009018187824 */ /* 0x000fc600078e02ff */
[----:B------:R-:W-:Y:S01]  /*1a260*/  LOP3.LUT R0, R0, 0x400, R22, 0xf8, !PT ;  /* 0x0000040000007812 */ /* 0x000fe200078ef816 */
[----:B--2---:R0:W-:Y:S04]  /*1a270*/  STL.64 [R1+0x1440], R8 ;  /* 0x0014400801007387 */ /* 0x0041e80000100a00 */
[----:B0-----:R-:W2:Y:S01]  /*1a280*/  LDL.64 R8, [R1+0x40] ;  /* 0x0000400001087983 */ /* 0x001ea20000100a00 */
[----:B------:R-:W-:Y:S01]  /*1a290*/  IMAD.SHL.U32 R18, R26, 0x2, RZ ;  /* 0x000000021a127824 */ /* 0x000fe200078e00ff */
[----:B------:R-:W-:-:S04]  /*1a2a0*/  LOP3.LUT R0, R0, 0x20, RZ, 0x3c, !PT ;  /* 0x0000002000007812 */ /* 0x000fc800078e3cff */
[----:B------:R-:W-:Y:S02]  /*1a2b0*/  LOP3.LUT R23, R24, 0x10, R18, 0x78, !PT ;  /* 0x0000001018177812 */ /* 0x000fe400078e7812 */
[----:B------:R-:W0:Y:S01]  /*1a2c0*/  LDSM.16.MT88.4 R16, [R0+0x4000] ;  /* 0x004000000010783b */ /* 0x000e220000004200 */
[----:B------:R-:W-:-:S05]  /*1a2d0*/  IMAD.SHL.U32 R26, R26, 0x40, RZ ;  /* 0x000000401a1a7824 */ /* 0x000fca00078e00ff */
[----:B------:R-:W-:-:S04]  /*1a2e0*/  LOP3.LUT R23, R23, 0x400, R26, 0xf8, !PT ;  /* 0x0000040017177812 */ /* 0x000fc800078ef81a */
[----:B------:R-:W-:-:S05]  /*1a2f0*/  LOP3.LUT R23, R23, 0x40, RZ, 0x3c, !PT ;  /* 0x0000004017177812 */ /* 0x000fca00078e3cff */
[----:B------:R-:W1:Y:S04]  /*1a300*/  LDSM.16.MT88.4 R24, [R23+0x4000] ;  /* 0x004000001718783b */ /* 0x000e680000004200 */
[----:B--2---:R2:W-:Y:S04]  /*1a310*/  STL.64 [R1+0x1448], R8 ;  /* 0x0014480801007387 */ /* 0x0045e80000100a00 */
[----:B--2---:R-:W2:Y:S04]  /*1a320*/  LDL.64 R8, [R1+0x50] ;  /* 0x0000500001087983 */ /* 0x004ea80000100a00 */
[----:B0-----:R-:W-:Y:S04]  /*1a330*/  STL.64 [R1+0x1400], R18 ;  /* 0x0014001201007387 */ /* 0x001fe80000100a00 */
[----:B------:R-:W-:Y:S04]  /*1a340*/  STL.64 [R1+0x13f8], R16 ;  /* 0x0013f81001007387 */ /* 0x000fe80000100a00 */
[----:B------:R-:W3:Y:S04]  /*1a350*/  LDL.LU.64 R4, [R1+0x240] ;  /* 0x0002400001047983 */ /* 0x000ee80000300a00 */
[----:B------:R-:W4:Y:S01]  /*1a360*/  LDL.LU.64 R6, [R1+0x248] ;  /* 0x0002480001067983 */ /* 0x000f220000300a00 */
[----:B------:R-:W-:-:S04]  /*1a370*/  LOP3.LUT R28, R20, 0x10, R21, 0x78, !PT ;  /* 0x00000010141c7812 */ /* 0x000fc800078e7815 */
[----:B------:R-:W-:-:S05]  /*1a380*/  LOP3.LUT R28, R28, 0x400, R22, 0xf8, !PT ;  /* 0x000004001c1c7812 */ /* 0x000fca00078ef816 */
[----:B------:R-:W2:Y:S01]  /*1a390*/  LDSM.16.MT88.4 R12, [R28+0x4000] ;  /* 0x004000001c0c783b */ /* 0x000ea20000004200 */
[----:B------:R-:W-:-:S04]  /*1a3a0*/  LOP3.LUT R20, R20, 0x10, R21, 0x78, !PT ;  /* 0x0000001014147812 */ /* 0x000fc800078e7815 */
[----:B------:R-:W-:-:S04]  /*1a3b0*/  LOP3.LUT R20, R20, 0x400, R22, 0xf8, !PT ;  /* 0x0000040014147812 */ /* 0x000fc800078ef816 */
[----:B------:R-:W-:-:S06]  /*1a3c0*/  LOP3.LUT R20, R20, 0x60, RZ, 0x3c, !PT ;  /* 0x0000006014147812 */ /* 0x000fcc00078e3cff */
[----:B------:R-:W0:Y:S04]  /*1a3d0*/  LDSM.16.MT88.4 R20, [R20+0x4000] ;  /* 0x004000001414783b */ /* 0x000e280000004200 */
[----:B----4-:R-:W-:Y:S04]  /*1a3e0*/  STL.64 [R1+0x1458], R6 ;  /* 0x0014580601007387 */ /* 0x010fe80000100a00 */
[----:B---3--:R3:W-:Y:S04]  /*1a3f0*/  STL.64 [R1+0x1450], R4 ;  /* 0x0014500401007387 */ /* 0x0087e80000100a00 */
[----:B---3--:R-:W2:Y:S04]  /*1a400*/  LDL.LU.64 R4, [R1+0x250] ;  /* 0x0002500001047983 */ /* 0x008ea80000300a00 */
[----:B------:R-:W2:Y:S04]  /*1a410*/  LDL.LU.64 R6, [R1+0x258] ;  /* 0x0002580001067983 */ /* 0x000ea80000300a00 */
[----:B-1----:R-:W-:Y:S04]  /*1a420*/  STL.64 [R1+0x1380], R26 ;  /* 0x0013801a01007387 */ /* 0x002fe80000100a00 */
[----:B------:R1:W-:Y:S04]  /*1a430*/  STL.64 [R1+0x1378], R24 ;  /* 0x0013781801007387 */ /* 0x0003e80000100a00 */
[----:B-1----:R-:W3:Y:S04]  /*1a440*/  LDL.LU.64 R24, [R1+0x220] ;  /* 0x0002200001187983 */ /* 0x002ee80000300a00 */
[----:B------:R-:W4:Y:S01]  /*1a450*/  LDL.LU.64 R26, [R1+0x228] ;  /* 0x00022800011a7983 */ /* 0x000f220000300a00 */
[----:B--2---:R-:W-:Y:S03]  /*1a460*/  HMMA.16816.F32 R4, R12, R8, R4 ;  /* 0x000000080c04723c */ /* 0x004fe60000001804 */
[----:B----4-:R-:W-:Y:S04]  /*1a470*/  STL.64 [R1+0x1438], R26 ;  /* 0x0014381a01007387 */ /* 0x010fe80000100a00 */
[----:B---3--:R1:W-:Y:S04]  /*1a480*/  STL.64 [R1+0x1430], R24 ;  /* 0x0014301801007387 */ /* 0x0083e80000100a00 */
[----:B-1----:R-:W2:Y:S04]  /*1a490*/  LDL.LU.64 R24, [R1+0x230] ;  /* 0x0002300001187983 */ /* 0x002ea80000300a00 */
[----:B------:R-:W2:Y:S04]  /*1a4a0*/  LDL.LU.64 R26, [R1+0x238] ;  /* 0x00023800011a7983 */ /* 0x000ea80000300a00 */
[----:B------:R-:W3:Y:S04]  /*1a4b0*/  LDL.LU.64 R16, [R1+0x210] ;  /* 0x0002100001107983 */ /* 0x000ee80000300a00 */
[----:B------:R-:W3:Y:S04]  /*1a4c0*/  LDL.LU.64 R18, [R1+0x218] ;  /* 0x0002180001127983 */ /* 0x000ee80000300a00 */
[----:B0-----:R-:W-:Y:S04]  /*1a4d0*/  STL.64 [R1+0x1308], R22 ;  /* 0x0013081601007387 */ /* 0x001fe80000100a00 */
[----:B------:R0:W-:Y:S04]  /*1a4e0*/  STL.64 [R1+0x1300], R20 ;  /* 0x0013001401007387 */ /* 0x0001e80000100a00 */
[----:B------:R-:W-:Y:S04]  /*1a4f0*/  STL.64 [R1+0x250], R4 ;  /* 0x0002500401007387 */ /* 0x000fe80000100a00 */
[----:B------:R1:W-:Y:S01]  /*1a500*/  STL.64 [R1+0x258], R6 ;  /* 0x0002580601007387 */ /* 0x0003e20000100a00 */
[----:B0-----:R-:W-:-:S02]  /*1a510*/  IMAD.MOV.U32 R20, RZ, RZ, R3 ;  /* 0x000000ffff147224 */ /* 0x001fc400078e0003 */
[----:B------:R-:W-:Y:S02]  /*1a520*/  IMAD.MOV.U32 R21, RZ, RZ, R2 ;  /* 0x000000ffff157224 */ /* 0x000fe400078e0002 */
[----:B------:R-:W-:Y:S02]  /*1a530*/  IMAD.MOV.U32 R3, RZ, RZ, R8 ;  /* 0x000000ffff037224 */ /* 0x000fe400078e0008 */
[----:B------:R-:W-:Y:S01]  /*1a540*/  IMAD.MOV.U32 R2, RZ, RZ, R9 ;  /* 0x000000ffff027224 */ /* 0x000fe200078e0009 */
[----:B-1----:R-:W4:Y:S04]  /*1a550*/  LDL.LU.64 R6, [R1+0x1458] ;  /* 0x0014580001067983 */ /* 0x002f280000300a00 */
[----:B------:R-:W4:Y:S04]  /*1a560*/  LDL.LU.64 R4, [R1+0x1450] ;  /* 0x0014500001047983 */ /* 0x000f280000300a00 */
[----:B------:R-:W4:Y:S02]  /*1a570*/  LDL.LU.64 R8, [R1+0x1448] ;  /* 0x0014480001087983 */ /* 0x000f240000300a00 */
[C---:B----4-:R-:W-:Y:S11]  /*1a580*/  HMMA.16816.F32 R4, R12.reuse, R8, R4 ;  /* 0x000000080c04723c */ /* 0x050ff60000001804 */
[----:B------:R-:W-:Y:S11]  /*1a590*/  @!UPT UIADD3 URZ, URZ, URZ, URZ ;  /* 0x0000003f3f3ff290 */ /* 0x000ff6000fffe03f */
[----:B------:R-:W-:Y:S01]  /*1a5a0*/  @!UPT UIADD3 URZ, URZ, URZ, URZ ;  /* 0x0000003f3f3ff290 */ /* 0x000fe2000fffe03f */
[----:B------:R0:W-:Y:S04]  /*1a5b0*/  STL.64 [R1+0x240], R4 ;  /* 0x0002400401007387 */ /* 0x0001e80000100a00 */
[----:B------:R1:W-:Y:S01]  /*1a5c0*/  STL.64 [R1+0x248], R6 ;  /* 0x0002480601007387 */ /* 0x0003e20000100a00 */
[----:B0-----:R-:W-:Y:S02]  /*1a5d0*/  IMAD.MOV.U32 R5, RZ, RZ, R8 ;  /* 0x000000ffff057224 */ /* 0x001fe400078e0008 */
[----:B------:R-:W-:Y:S02]  /*1a5e0*/  IMAD.MOV.U32 R4, RZ, RZ, R9 ;  /* 0x000000ffff047224 */ /* 0x000fe400078e0009 */
[----:B------:R-:W2:Y:S02]  /*1a5f0*/  LDL.LU.64 R8, [R1+0x1440] ;  /* 0x0014400001087983 */ /* 0x000ea40000300a00 */
[----:B--2---:R-:W-:Y:S01]  /*1a600*/  HMMA.16816.F32 R24, R12, R8, R24 ;  /* 0x000000080c18723c */ /* 0x004fe20000001818 */
[----:B-1----:R-:W-:-:S02]  /*1a610*/  IMAD.MOV.U32 R7, RZ, RZ, R8 ;  /* 0x000000ffff077224 */ /* 0x002fc400078e0008 */
[----:B------:R-:W-:Y:S11]  /*1a620*/  IMAD.MOV.U32 R6, RZ, RZ, R9 ;  /* 0x000000ffff067224 */ /* 0x000ff600078e0009 */
[----:B------:R-:W-:Y:S09]  /*1a630*/  @!UPT UIADD3 URZ, URZ, URZ, URZ ;  /* 0x0000003f3f3ff290 */ /* 0x000ff2000fffe03f */
[----:B------:R-:W-:Y:S04]  /*1a640*/  STL.64 [R1+0x230], R24 ;  /* 0x0002301801007387 */ /* 0x000fe80000100a00 */
[----:B------:R0:W-:Y:S04]  /*1a650*/  STL.64 [R1+0x238], R26 ;  /* 0x0002381a01007387 */ /* 0x0001e80000100a00 */
[----:B0-----:R-:W2:Y:S04]  /*1a660*/  LDL.LU.64 R26, [R1+0x1438] ;  /* 0x00143800011a7983 */ /* 0x001ea80000300a00 */
[----:B------:R-:W2:Y:S04]  /*1a670*/  LDL.LU.64 R24, [R1+0x1430] ;  /* 0x0014300001187983 */ /* 0x000ea80000300a00 */
[----:B------:R-:W3:Y:S04]  /*1a680*/  LDL.LU.64 R8, [R1+0x1428] ;  /* 0x0014280001087983 */ /* 0x000ee80000300a00 */
[----:B------:R0:W-:Y:S01]  /*1a690*/  STL.64 [R1+0x13b0], R20 ;  /* 0x0013b01401007387 */ /* 0x0001e20000100a00 */
[C---:B--2---:R-:W-:Y:S08]  /*1a6a0*/  HMMA.16816.F32 R24, R12.reuse, R20, R24 ;  /* 0x000000140c18723c */ /* 0x044ff00000001818 */
[----:B---3--:R-:W-:Y:S01]  /*1a6b0*/  HMMA.16816.F32 R16, R12, R8, R16 ;  /* 0x000000080c10723c */ /* 0x008fe20000001810 */
[----:B0-----:R-:W-:-:S02]  /*1a6c0*/  IMAD.MOV.U32 R20, RZ, RZ, R7 ;  /* 0x000000ffff147224 */ /* 0x001fc400078e0007 */
[----:B------:R-:W-:Y:S11]  /*1a6d0*/  IMAD.MOV.U32 R21, RZ, RZ, R6 ;  /* 0x000000ffff157224 */ /* 0x000ff600078e0006 */
[----:B------:R-:W-:Y:S01]  /*1a6e0*/  @!UPT UIADD3 URZ, URZ, URZ, URZ ;  /* 0x0000003f3f3ff290 */ /* 0x000fe2000fffe03f */
[----:B------:R-:W-:Y:S04]  /*1a6f0*/  STL.64 [R1+0x220], R24 ;  /* 0x0002201801007387 */ /* 0x000fe80000100a00 */
[----:B------:R-:W-:Y:S04]  /*1a700*/  STL.64 [R1+0x228], R26 ;  /* 0x0002281a01007387 */ /* 0x000fe80000100a00 */
[----:B------:R0:W-:Y:S02]  /*1a710*/  STL.64 [R1+0x13c8], R20 ;  /* 0x0013c81401007387 */ /* 0x0001e40000100a00 */
[----:B0-----:R-:W-:-:S02]  /*1a720*/  IMAD.MOV.U32 R20, RZ, RZ, R5 ;  /* 0x000000ffff147224 */ /* 0x001fc400078e0005 */
[----:B------:R-:W-:Y:S02]  /*1a730*/  IMAD.MOV.U32 R21, RZ, RZ, R4 ;  /* 0x000000ffff157224 */ /* 0x000fe400078e0004 */
[----:B------:R-:W2:Y:S04]  /*1a740*/  LDL.LU.64 R4, [R1] ;  /* 0x0000000001047983 */ /* 0x000ea80000300a00 */
[----:B------:R0:W-:Y:S02]  /*1a750*/  STL.64 [R1+0x13e0], R20 ;  /* 0x0013e01401007387 */ /* 0x0001e40000100a00 */
[----:B0-----:R-:W-:Y:S02]  /*1a760*/  IMAD.MOV.U32 R20, RZ, RZ, R3 ;  /* 0x000000ffff147224 */ /* 0x001fe400078e0003 */
[----:B------:R-:W-:-:S02]  /*1a770*/  IMAD.MOV.U32 R21, RZ, RZ, R2 ;  /* 0x000000ffff157224 */ /* 0x000fc400078e0002 */
[----:B------:R-:W-:-:S03]  /*1a780*/  IMAD.MOV.U32 R3, RZ, RZ, R8 ;  /* 0x000000ffff037224 */ /* 0x000fc600078e0008 */
[----:B------:R0:W-:Y:S01]  /*1a790*/  STL.64 [R1+0x1408], R20 ;  /* 0x0014081401007387 */ /* 0x0001e20000100a00 */
[----:B------:R-:W-:-:S03]  /*1a7a0*/  IMAD.MOV.U32 R2, RZ, RZ, R9 ;  /* 0x000000ffff027224 */ /* 0x000fc600078e0009 */
[----:B------:R-:W-:Y:S04]  /*1a7b0*/  STL.64 [R1+0x210], R16 ;  /* 0x0002101001007387 */ /* 0x000fe80000100a00 */
[----:B------:R-:W-:Y:S04]  /*1a7c0*/  STL.64 [R1+0x218], R18 ;  /* 0x0002181201007387 */ /* 0x000fe80000100a00 */
[----:B------:R-:W2:Y:S04]  /*1a7d0*/  LDL.LU.64 R8, [R1+0x200] ;  /* 0x0002000001087983 */ /* 0x000ea80000300a00 */
[----:B------:R-:W2:Y:S04]  /*1a7e0*/  LDL.LU.64 R10, [R1+0x208] ;  /* 0x00020800010a7983 */ /* 0x000ea80000300a00 */
[----:B------:R-:W3:Y:S04]  /*1a7f0*/  LDL.LU.64 R24, [R1+0x180] ;  /* 0x0001800001187983 */ /* 0x000ee80000300a00 */
[----:B------:R-:W4:Y:S04]  /*1a800*/  LDL.LU.64 R26, [R1+0x188] ;  /* 0x00018800011a7983 */ /* 0x000f280000300a00 */
[----:B----4-:R-:W-:Y:S04]  /*1a810*/  STL.64 [R1+0x1390], R26 ;  /* 0x0013901a01007387 */ /* 0x010fe80000100a00 */
[----:B---3--:R1:W-:Y:S04]  /*1a820*/  STL.64 [R1+0x1388], R24 ;  /* 0x0013881801007387 */ /* 0x0083e80000100a00 */
[----:B0-----:R-:W3:Y:S04]  /*1a830*/  LDL.LU.64 R20, [R1+0x1f0] ;  /* 0x0001f00001147983 */ /* 0x001ee80000300a00 */
[----:B------:R-:W3:Y:S01]  /*1a840*/  LDL.LU.64 R22, [R1+0x1f8] ;  /* 0x0001f80001167983 */ /* 0x000ee20000300a00 */
[----:B-1----:R-:W-:-:S03]  /*1a850*/  IMAD.MOV.U32 R24, RZ, RZ, R3 ;  /* 0x000000ffff187224 */ /* 0x002fc600078e0003 */
[----:B------:R-:W4:Y:S01]  /*1a860*/  LDL.LU.64 R16, [R1+0x1e0] ;  /* 0x0001e00001107983 */ /* 0x000f220000300a00 */
[----:B------:R-:W-:-:S03]  /*1a870*/  IMAD.MOV.U32 R25, RZ, RZ, R2 ;  /* 0x000000ffff197224 */ /* 0x000fc600078e0002 */
[----:B------:R-:W4:Y:S04]  /*1a880*/  LDL.LU.64 R18, [R1+0x1e8] ;  /* 0x0001e80001127983 */ /* 0x000f280000300a00 */
[----:B------:R0:W-:Y:S04]  /*1a890*/  STL.64 [R1+0x13a8], R24 ;  /* 0x0013a81801007387 */ /* 0x0001e80000100a00 */
[----:B0-----:R-:W2:Y:S04]  /*1a8a0*/  LDL.LU.64 R24, [R1+0x1a0] ;  /* 0x0001a00001187983 */ /* 0x001ea80000300a00 */
[----:B------:R-:W2:Y:S04]  /*1a8b0*/  LDL.LU.64 R26, [R1+0x1a8] ;  /* 0x0001a800011a7983 */ /* 0x000ea80000300a00 */
[----:B--2---:R-:W-:Y:S04]  /*1a8c0*/  STL.64 [R1+0x13c0], R26 ;  /* 0x0013c01a01007387 */ /* 0x004fe80000100a00 */
[----:B------:R0:W-:Y:S04]  /*1a8d0*/  STL.64 [R1+0x13b8], R24 ;  /* 0x0013b81801007387 */ /* 0x0001e80000100a00 */
[----:B0-----:R-:W2:Y:S04]  /*1a8e0*/  LDL.LU.64 R24, [R1+0x1b0] ;  /* 0x0001b00001187983 */ /* 0x001ea80000300a00 */
[----:B------:R-:W2:Y:S01]  /*1a8f0*/  LDL.LU.64 R26, [R1+0x1b8] ;  /* 0x0001b800011a7983 */ /* 0x000ea20000300a00 */
[----:B------:R-:W-:Y:S03]  /*1a900*/  HMMA.16816.F32 R8, R12, R4, R8 ;  /* 0x000000040c08723c */ /* 0x000fe60000001808 */
[----:B--2---:R-:W-:Y:S04]  /*1a910*/  STL.64 [R1+0x13d8], R26 ;  /* 0x0013d81a01007387 */ /* 0x004fe80000100a00 */
[----:B------:R0:W-:Y:S04]  /*1a920*/  STL.64 [R1+0x13d0], R24 ;  /* 0x0013d01801007387 */ /* 0x0001e80000100a00 */
[----:B0-----:R-:W2:Y:S04]  /*1a930*/  LDL.LU.64 R24, [R1+0x1c0] ;  /* 0x0001c00001187983 */ /* 0x001ea80000300a00 */
[----:B------:R-:W2:Y:S04]  /*1a940*/  LDL.LU.64 R26, [R1+0x1c8] ;  /* 0x0001c800011a7983 */ /* 0x000ea80000300a00 */
[----:B--2---:R-:W-:Y:S04]  /*1a950*/  STL.64 [R1+0x13f0], R26 ;  /* 0x0013f01a01007387 */ /* 0x004fe80000100a00 */
[----:B------:R0:W-:Y:S04]  /*1a960*/  STL.64 [R1+0x13e8], R24 ;  /* 0x0013e81801007387 */ /* 0x0001e80000100a00 */
[----:B0-----:R-:W2:Y:S04]  /*1a970*/  LDL.LU.64 R24, [R1+0x1d0] ;  /* 0x0001d00001187983 */ /* 0x001ea80000300a00 */
[----:B------:R-:W2:Y:S04]  /*1a980*/  LDL.LU.64 R26, [R1+0x1d8] ;  /* 0x0001d800011a7983 */ /* 0x000ea80000300a00 */
[----:B------:R0:W-:Y:S04]  /*1a990*/  STL.64 [R1+0x200], R8 ;  /* 0x0002000801007387 */ /* 0x0001e80000100a00 */
[----:B------:R1:W-:Y:S04]  /*1a9a0*/  STL.64 [R1+0x208], R10 ;  /* 0x0002080a01007387 */ /* 0x0003e80000100a00 */
[----:B0-----:R-:W4:Y:S01]  /*1a9b0*/  LDL.LU.64 R8, [R1+0x1420] ;  /* 0x0014200001087983 */ /* 0x001f220000300a00 */
[----:B-1----:R-:W-:-:S03]  /*1a9c0*/  IMAD.MOV.U32 R11, RZ, RZ, R4 ;  /* 0x000000ffff0b7224 */ /* 0x002fc600078e0004 */
[----:B------:R-:W2:Y:S01]  /*1a9d0*/  LDL.LU.64 R6, [R1+0x1418] ;  /* 0x0014180001067983 */ /* 0x000ea20000300a00 */
[----:B------:R-:W-:-:S03]  /*1a9e0*/  IMAD.MOV.U32 R10, RZ, RZ, R5 ;  /* 0x000000ffff0a7224 */ /* 0x000fc600078e0005 */
[----:B------:R-:W3:Y:S02]  /*1a9f0*/  LDL.LU.64 R4, [R1+0x1410] ;  /* 0x0014100001047983 */ /* 0x000ee40000300a00 */
[C---:B---3--:R-:W-:Y:S08]  /*1aa00*/  HMMA.16816.F32 R20, R12.reuse, R4, R20 ;  /* 0x000000040c14723c */ /* 0x048ff00000001814 */
[----:B----4-:R-:W-:Y:S11]  /*1aa10*/  HMMA.16816.F32 R12, R12, R8, R16 ;  /* 0x000000080c0c723c */ /* 0x010ff60000001810 */
[----:B------:R-:W-:Y:S04]  /*1aa20*/  @!UPT UIADD3 URZ, URZ, URZ, URZ ;  /* 0x0000003f3f3ff290 */ /* 0x000fe8000fffe03f */
[----:B------:R0:W-:Y:S04]  /*1aa30*/  STL.64 [R1+0x1f0], R20 ;  /* 0x0001f01401007387 */ /* 0x0001e80000100a00 */
[----:B------:R-:W-:Y:S04]  /*1aa40*/  STL.64 [R1+0x1f8], R22 ;  /* 0x0001f81601007387 */ /* 0x000fe80000100a00 */
[----:B0-----:R-:W3:Y:S04]  /*1aa50*/  LDL.LU.64 R20, [R1+0x1408] ;  /* 0x0014080001147983 */ /* 0x001ee80000300a00 */
[----:B--2---:R-:W-:Y:S04]  /*1aa60*/  STL.64 [R1+0x13a0], R6 ;  /* 0x0013a00601007387 */ /* 0x004fe80000100a00 */
[----:B------:R0:W-:Y:S04]  /*1aa70*/  STL.64 [R1+0x1398], R4 ;  /* 0x0013980401007387 */ /* 0x0001e80000100a00 */
[----:B0-----:R-:W2:Y:S04]  /*1aa80*/  LDL.LU.64 R4, [R1+0x190] ;  /* 0x0001900001047983 */ /* 0x001ea80000300a00 */
[----:B------:R-:W2:Y:S04]  /*1aa90*/  LDL.LU.64 R6, [R1+0x198] ;  /* 0x0001980001067983 */ /* 0x000ea80000300a00 */
[----:B------:R-:W3:Y:S04]  /*1aaa0*/  LDL.LU.64 R18, [R1+0x1400] ;  /* 0x0014000001127983 */ /* 0x000ee80000300a00 */
[----:B------:R-:W3:Y:S04]  /*1aab0*/  LDL.LU.64 R16, [R1+0x13f8] ;  /* 0x0013f80001107983 */ /* 0x000ee80000300a00 */
[----:B------:R-:W-:Y:S01]  /*1aac0*/  STL.64 [R1+0x1e0], R12 ;  /* 0x0001e00c01007387 */ /* 0x000fe20000100a00 */
[C---:B---3--:R-:W-:Y:S03]  /*1aad0*/  HMMA.16816.F32 R20, R16.reuse, R20, R24 ;  /* 0x000000141014723c */ /* 0x048fe60000001818 */
[----:B------:R-:W3:Y:S04]  /*1aae0*/  LDL.LU.64 R26, [R1+0x13f0] ;  /* 0x0013f000011a7983 */ /* 0x000ee80000300a00 */
[----:B------:R-:W3:Y:S11]  /*1aaf0*/  LDL.LU.64 R24, [R1+0x13e8] ;  /* 0x0013e80001187983 */ /* 0x000ef60000300a00 */
[----:B------:R-:W-:Y:S05]  /*1ab00*/  @!UPT UIADD3 URZ, URZ, URZ, URZ ;  /* 0x0000003f3f3ff290 */ /* 0x000fea000fffe03f */
[----:B------:R0:W-:Y:S04]  /*1ab10*/  STL.64 [R1+0x1d0], R20 ;  /* 0x0001d01401007387 */ /* 0x0001e80000100a00 */
[----:B------:R3:W-:Y:S04]  /*1ab20*/  STL.64 [R1+0x1d8], R22 ;  /* 0x0001d81601007387 */ /* 0x0007e80000100a00 */
[----:B0-----:R-:W3:Y:S02]  /*1ab30*/  LDL.LU.64 R20, [R1+0x13e0] ;  /* 0x0013e00001147983 */ /* 0x001ee40000300a00 */
[C---:B---3--:R-:W-:Y:S02]  /*1ab40*/  HMMA.16816.F32 R20, R16.reuse, R20, R24 ;  /* 0x000000141014723c */ /* 0x048fe40000001818 */
[----:B------:R-:W3:Y:S04]  /*1ab50*/  LDL.LU.64 R26, [R1+0x13d8] ;  /* 0x0013d800011a7983 */ /* 0x000ee80000300a00 */
[----:B------:R-:W3:Y:S11]  /*1ab60*/  LDL.LU.64 R24, [R1+0x13d0] ;  /* 0x0013d00001187983 */ /* 0x000ef60000300a00 */
[----:B------:R-:W-:Y:S06]  /*1ab70*/  @!UPT UIADD3 URZ, URZ, URZ, URZ ;  /* 0x0000003f3f3ff290 */ /* 0x000fec000fffe03f */
        /* <DEDUP_REMOVED lines=10> */
[----:B---3--:R-:W-:Y:S02]  /*1ac20*/  HMMA.16816.F32 R20, R16, R20, R24 ;  /* 0x000000141014723c */ /* 0x008fe40000001818 */
[----:B------:R-:W2:Y:S01]  /*1ac30*/  LDL.LU.64 R24, [R1+0x13a8] ;  /* 0x0013a80001187983 */ /* 0x000ea20000300a00 */
[----:B------:R-:W-:-:S02]  /*1ac40*/  IMAD.MOV.U32 R12, RZ, RZ, R11 ;  /* 0x000000ffff0c7224 */ /* 0x000fc400078e000b */
[----:B------:R-:W-:Y:S11]  /*1ac50*/  IMAD.MOV.U32 R13, RZ, RZ, R10 ;  /* 0x000000ffff0d7224 */ /* 0x000ff600078e000a */
[----:B------:R-:W-:Y:S07]  /*1ac60*/  @!UPT UIADD3 URZ, URZ, URZ, URZ ;  /* 0x0000003f3f3ff290 */ /* 0x000fee000fffe03f */
[----:B------:R0:W-:Y:S01]  /*1ac70*/  STL.64 [R1+0x1a0], R20 ;  /* 0x0001a01401007387 */ /* 0x0001e20000100a00 */
[----:B------:R-:W-:Y:S02]  /*1ac80*/  IMAD.MOV.U32 R10, RZ, RZ, R22 ;  /* 0x000000ffff0a7224 */ /* 0x000fe400078e0016 */
[----:B------:R-:W-:Y:S01]  /*1ac90*/  IMAD.MOV.U32 R11, RZ, RZ, R23 ;  /* 0x000000ffff0b7224 */ /* 0x000fe200078e0017 */
[----:B0-----:R-:W3:Y:S04]  /*1aca0*/  LDL.LU.64 R20, [R1+0x160] ;  /* 0x0001600001147983 */ /* 0x001ee80000300a00 */
[----:B------:R-:W3:Y:S01]  /*1acb0*/  LDL.LU.64 R22, [R1+0x168] ;  /* 0x0001680001167983 */ /* 0x000ee20000300a00 */
[----:B--2---:R-:W-:Y:S03]  /*1acc0*/  HMMA.16816.F32 R24, R16, R24, R4 ;  /* 0x000000181018723c */ /* 0x004fe60000001804 */
[----:B------:R-:W2:Y:S04]  /*1acd0*/  LDL.LU.64 R6, [R1+0x13a0] ;  /* 0x0013a00001067983 */ /* 0x000ea80000300a00 */
[----:B------:R-:W4:Y:S11]  /*1ace0*/  LDL.LU.64 R4, [R1+0x1398] ;  /* 0x0013980001047983 */ /* 0x000f360000300a00 */
[----:B------:R-:W-:Y:S05]  /*1acf0*/  @!UPT UIADD3 URZ, URZ, URZ, URZ ;  /* 0x0000003f3f3ff290 */ /* 0x000fea000fffe03f */
[----:B------:R-:W-:Y:S04]  /*1ad00*/  STL.64 [R1+0x190], R24 ;  /* 0x0001901801007387 */ /* 0x000fe80000100a00 */
[----:B------:R0:W-:Y:S04]  /*1ad10*/  STL.64 [R1+0x198], R26 ;  /* 0x0001981a01007387 */ /* 0x0001e80000100a00 */
[----:B0-----:R-:W2:Y:S04]  /*1ad20*/  LDL.LU.64 R26, [R1+0x1390] ;  /* 0x00139000011a7983 */ /* 0x001ea80000300a00 */
[----:B------:R-:W2:Y:S01]  /*1ad30*/  LDL.LU.64 R24, [R1+0x1388] ;  /* 0x0013880001187983 */ /* 0x000ea20000300a00 */
[----:B------:R-:W-:-:S02]  /*1ad40*/  IMAD.MOV.U32 R3, RZ, RZ, R14 ;  /* 0x000000ffff037224 */ /* 0x000fc400078e000e */
[----:B------:R-:W-:Y:S01]  /*1ad50*/  IMAD.MOV.U32 R2, RZ, RZ, R15 ;  /* 0x000000ffff027224 */ /* 0x000fe200078e000f */
[C---:B--2---:R-:W-:Y:S11]  /*1ad60*/  HMMA.16816.F32 R24, R16.reuse, R12, R24 ;  /* 0x0000000c1018723c */ /* 0x044ff60000001818 */
[----:B------:R-:W-:Y:S11]  /*1ad70*/  @!UPT UIADD3 URZ, URZ, URZ, URZ ;  /* 0x0000003f3f3ff290 */ /* 0x000ff6000fffe03f */
[----:B------:R-:W-:Y:S01]  /*1ad80*/  @!UPT UIADD3 URZ, URZ, URZ, URZ ;  /* 0x0000003f3f3ff290 */ /* 0x000fe2000fffe03f */
[----:B------:R-:W-:Y:S04]  /*1ad90*/  STL.64 [R1+0x180], R24 ;  /* 0x0001801801007387 */ /* 0x000fe80000100a00 */
[----:B------:R0:W-:Y:S04]  /*1ada0*/  STL.64 [R1+0x188], R26 ;  /* 0x0001881a01007387 */ /* 0x0001e80000100a00 */
[----:B0-----:R-:W2:Y:S04]  /*1adb0*/  LDL.LU.64 R26, [R1+0x1380] ;  /* 0x00138000011a7983 */ /* 0x001ea80000300a00 */
[----:B------:R-:W2:Y:S04]  /*1adc0*/  LDL.LU.64 R24, [R1+0x1378] ;  /* 0x0013780001187983 */ /* 0x000ea80000300a00 */
[----:B------:R0:W-:Y:S04]  /*1add0*/  STL.64 [R1+0x1370], R12 ;  /* 0x0013700c01007387 */ /* 0x0001e80000100a00 */
[----:B0-----:R-:W2:Y:S04]  /*1ade0*/  LDL.LU.64 R12, [R1+0x170] ;  /* 0x00017000010c7983 */ /* 0x001ea80000300a00 */
[----:B------:R-:W2:Y:S04]  /*1adf0*/  LDL.LU.64 R14, [R1+0x178] ;  /* 0x00017800010e7983 */ /* 0x000ea80000300a00 */
[----:B------:R-:W-:Y:S04]  /*1ae00*/  STL.64 [R1+0x1328], R6 ;  /* 0x0013280601007387 */ /* 0x000fe80000100a00 */
[----:B----4-:R0:W-:Y:S01]  /*1ae10*/  STL.64 [R1+0x1320], R4 ;  /* 0x0013200401007387 */ /* 0x0101e20000100a00 */
[C---:B--2---:R-:W-:Y:S11]  /*1ae20*/  HMMA.16816.F32 R12, R16.reuse, R4, R12 ;  /* 0x00000004100c723c */ /* 0x044ff6000000180c */
[----:B------:R-:W-:Y:S11]  /*1ae30*/  @!UPT UIADD3 URZ, URZ, URZ, URZ ;  /* 0x0000003f3f3ff290 */ /* 0x000ff6000fffe03f */
[----:B------:R-:W-:Y:S01]  /*1ae40*/  @!UPT UIADD3 URZ, URZ, URZ, URZ ;  /* 0x0000003f3f3ff290 */ /* 0x000fe2000fffe03f */
[----:B------:R-:W-:Y:S04]  /*1ae50*/  STL.64 [R1+0x170], R12 ;  /* 0x0001700c01007387 */ /* 0x000fe80000100a00 */
[----:B------:R-:W-:Y:S04]  /*1ae60*/  STL.64 [R1+0x178], R14 ;  /* 0x0001780e01007387 */ /* 0x000fe80000100a00 */
[----:B0-----:R-:W2:Y:S04]  /*1ae70*/  LDL.LU.64 R4, [R1+0x10] ;  /* 0x0000100001047983 */ /* 0x001ea80000300a00 */
[----:B--2---:R0:W-:Y:S04]  /*1ae80*/  STL.64 [R1+0x1340], R4 ;  /* 0x0013400401007387 */ /* 0x0041e80000100a00 */
[----:B0-----:R-:W2:Y:S04]  /*1ae90*/  LDL.LU.64 R4, [R1+0x20] ;  /* 0x0000200001047983 */ /* 0x001ea80000300a00 */
[----:B--2---:R0:W-:Y:S04]  /*1aea0*/  STL.64 [R1+0x1358], R4 ;  /* 0x0013580401007387 */ /* 0x0041e80000100a00 */
[----:B0-----:R-:W2:Y:S01]  /*1aeb0*/  LDL.LU.64 R4, [R1+0x30] ;  /* 0x0000300001047983 */ /* 0x001ea20000300a00 */
[----:B---3--:R-:W-:Y:S03]  /*1aec0*/  HMMA.16816.F32 R16, R16, R8, R20 ;  /* 0x000000081010723c */ /* 0x008fe60000001814 */
[----:B--2---:R0:W-:Y:S04]  /*1aed0*/  STL.64 [R1+0x1360], R4 ;  /* 0x0013600401007387 */ /* 0x0041e80000100a00 */
[----:B0-----:R-:W2:Y:S04]  /*1aee0*/  LDL.LU.64 R4, [R1+0x40] ;  /* 0x0000400001047983 */ /* 0x001ea80000300a00 */
[----:B--2---:R0:W-:Y:S04]  /*1aef0*/  STL.64 [R1+0x1368], R4 ;  /* 0x0013680401007387 */ /* 0x0041e80000100a00 */
[----:B0-----:R-:W2:Y:S04]  /*1af00*/  LDL.LU.64 R4, [R1+0x50] ;  /* 0x0000500001047983 */ /* 0x001ea80000300a00 */
[----:B------:R-:W2:Y:S04]  /*1af10*/  LDL.LU.64 R12, [R1+0x150] ;  /* 0x00015000010c7983 */ /* 0x000ea80000300a00 */
[----:B------:R-:W2:Y:S04]  /*1af20*/  LDL.LU.64 R14, [R1+0x158] ;  /* 0x00015800010e7983 */ /* 0x000ea80000300a00 */
[----:B------:R0:W-:Y:S04]  /*1af30*/  STL.64 [R1+0x160], R16 ;  /* 0x0001601001007387 */ /* 0x0001e80000100a00 */
[----:B------:R1:W-:Y:S04]  /*1af40*/  STL.64 [R1+0x168], R18 ;  /* 0x0001681201007387 */ /* 0x0003e80000100a00 */
[----:B0-----:R-:W3:Y:S04]  /*1af50*/  LDL.LU.64 R16, [R1+0x140] ;  /* 0x0001400001107983 */ /* 0x001ee80000300a00 */
[----:B-1----:R-:W3:Y:S04]  /*1af60*/  LDL.LU.64 R18, [R1+0x148] ;  /* 0x0001480001127983 */ /* 0x002ee80000300a00 */
[----:B------:R-:W4:Y:S04]  /*1af70*/  LDL.LU.64 R20, [R1+0x100] ;  /* 0x0001000001147983 */ /* 0x000f280000300a00 */
[----:B------:R-:W2:Y:S04]  /*1af80*/  LDL.LU.64 R22, [R1+0x108] ;  /* 0x0001080001167983 */ /* 0x000ea80000300a00 */
[----:B--2---:R-:W-:Y:S04]  /*1af90*/  STL.64 [R1+0x1338], R22 ;  /* 0x0013381601007387 */ /* 0x004fe80000100a00 */
[----:B----4-:R0:W-:Y:S04]  /*1afa0*/  STL.64 [R1+0x1330], R20 ;  /* 0x0013301401007387 */ /* 0x0101e80000100a00 */
[----:B0-----:R-:W2:Y:S04]  /*1afb0*/  LDL.LU.64 R20, [R1+0x110] ;  /* 0x0001100001147983 */ /* 0x001ea80000300a00 */
[----:B------:R-:W4:Y:S01]  /*1afc0*/  LDL.LU.64 R22, [R1+0x118] ;  /* 0x0001180001167983 */ /* 0x000f220000300a00 */
[----:B------:R-:W-:Y:S03]  /*1afd0*/  HMMA.16816.F32 R12, R24, R4, R12 ;  /* 0x00000004180c723c */ /* 0x000fe6000000180c */
[----:B----4-:R-:W-:Y:S04]  /*1afe0*/  STL.64 [R1+0x1350], R22 ;  /* 0x0013501601007387 */ /* 0x010fe80000100a00 */
[----:B--2---:R0:W-:Y:S04]  /*1aff0*/  STL.64 [R1+0x1348], R20 ;  /* 0x0013481401007387 */ /* 0x0041e80000100a00 */
[----:B0-----:R-:W2:Y:S04]  /*1b000*/  LDL.LU.64 R20, [R1+0x120] ;  /* 0x0001200001147983 */ /* 0x001ea80000300a00 */
[----:B------:R-:W2:Y:S04]  /*1b010*/  LDL.LU.64 R22, [R1+0x128] ;  /* 0x0001280001167983 */ /* 0x000ea80000300a00 */
[----:B------:R-:W-:Y:S04]  /*1b020*/  STL.64 [R1+0x1318], R10 ;  /* 0x0013180a01007387 */ /* 0x000fe80000100a00 */
[----:B------:R0:W-:Y:S04]  /*1b030*/  STL.64 [R1+0x1310], R8 ;  /* 0x0013100801007387 */ /* 0x0001e80000100a00 */
[----:B0-----:R-:W4:Y:S04]  /*1b040*/  LDL.LU.64 R8, [R1+0x130] ;  /* 0x0001300001087983 */ /* 0x001f280000300a00 */
[----:B------:R-:W4:Y:S04]  /*1b050*/  LDL.LU.64 R10, [R1+0x138] ;  /* 0x00013800010a7983 */ /* 0x000f280000300a00 */
[----:B------:R0:W-:Y:S04]  /*1b060*/  STL.64 [R1+0x150], R12 ;  /* 0x0001500c01007387 */ /* 0x0001e80000100a00 */
[----:B------:R1:W-:Y:S04]  /*1b070*/  STL.64 [R1+0x158], R14 ;  /* 0x0001580e01007387 */ /* 0x0003e80000100a00 */
[----:B0-----:R-:W2:Y:S01]  /*1b080*/  LDL.LU.64 R12, [R1+0x1370] ;  /* 0x00137000010c7983 */ /* 0x001ea20000300a00 */
[----:B-1----:R-:W-:-:S02]  /*1b090*/  IMAD.MOV.U32 R15, RZ, RZ, R4 ;  /* 0x000000ffff0f7224 */ /* 0x002fc400078e0004 */
[----:B------:R-:W-:Y:S02]  /*1b0a0*/  IMAD.MOV.U32 R14, RZ, RZ, R5 ;  /* 0x000000ffff0e7224 */ /* 0x000fe400078e0005 */
[----:B------:R-:W3:Y:S02]  /*1b0b0*/  LDL.LU.64 R4, [R1+0x1368] ;  /* 0x0013680001047983 */ /* 0x000ee40000300a00 */
[C---:B---3--:R-:W-:Y:S11]  /*1b0c0*/  HMMA.16816.F32 R16, R24.reuse, R4, R16 ;  /* 0x000000041810723c */ /* 0x048ff60000001810 */
[----:B------:R-:W-:Y:S11]  /*1b0d0*/  @!UPT UIADD3 URZ, URZ, URZ, URZ ;  /* 0x0000003f3f3ff290 */ /* 0x000ff6000fffe03f */
[----:B------:R-:W-:Y:S01]  /*1b0e0*/  @!UPT UIADD3 URZ, URZ, URZ, URZ ;  /* 0x0000003f3f3ff290 */ /* 0x000fe2000fffe03f */
[----:B------:R0:W-:Y:S04]  /*1b0f0*/  STL.64 [R1+0x140], R16 ;  /* 0x0001401001007387 */ /* 0x0001e80000100a00 */
[----:B------:R-:W-:Y:S01]  /*1b100*/  STL.64 [R1+0x148], R18 ;  /* 0x0001481201007387 */ /* 0x000fe20000100a00 */
[----:B0-----:R-:W-:Y:S02]  /*1b110*/  IMAD.MOV.U32 R17, RZ, RZ, R4 ;  /* 0x000000ffff117224 */ /* 0x001fe400078e0004 */
[----:B------:R-:W-:Y:S02]  /*1b120*/  IMAD.MOV.U32 R16, RZ, RZ, R5 ;  /* 0x000000ffff107224 */ /* 0x000fe400078e0005 */
        /* <DEDUP_REMOVED lines=17> */
[----:B------:R-:W2:Y:S02]  /*1b240*/  LDL.LU.64 R4, [R1+0x1340] ;  /* 0x0013400001047983 */ /* 0x000ea40000300a00 */
[----:B--2---:R-:W-:Y:S11]  /*1b250*/  HMMA.16816.F32 R20, R24, R4, R20 ;  /* 0x000000041814723c */ /* 0x004ff60000001814 */
[----:B------:R-:W-:Y:S11]  /*1b260*/  @!UPT UIADD3 URZ, URZ, URZ, URZ ;  /* 0x0000003f3f3ff290 */ /* 0x000ff6000fffe03f */
[----:B------:R-:W-:Y:S01]  /*1b270*/  @!UPT UIADD3 URZ, URZ, URZ, URZ ;  /* 0x0000003f3f3ff290 */ /* 0x000fe2000fffe03f */
[----:B------:R-:W-:Y:S04]  /*1b280*/  STL.64 [R1+0x110], R20 ;  /* 0x0001101401007387 */ /* 0x000fe80000100a00 */
[----:B------:R0:W-:Y:S04]  /*1b290*/  STL.64 [R1+0x118], R22 ;  /* 0x0001181601007387 */ /* 0x0001e80000100a00 */
[----:B0-----:R-:W2:Y:S04]  /*1b2a0*/  LDL.LU.64 R22, [R1+0x1338] ;  /* 0x0013380001167983 */ /* 0x001ea80000300a00 */
[----:B------:R-:W2:Y:S01]  /*1b2b0*/  LDL.LU.64 R20, [R1+0x1330] ;  /* 0x0013300001147983 */ /* 0x000ea20000300a00 */
[----:B------:R-:W-:-:S02]  /*1b2c0*/  IMAD.MOV.U32 R19, RZ, RZ, R4 ;  /* 0x000000ffff137224 */ /* 0x000fc400078e0004 */
[----:B------:R-:W-:Y:S01]  /*1b2d0*/  IMAD.MOV.U32 R18, RZ, RZ, R5 ;  /* 0x000000ffff127224 */ /* 0x000fe200078e0005 */
[----:B------:R-:W3:Y:S04]  /*1b2e0*/  LDL.LU.64 R6, [R1+0x1328] ;  /* 0x0013280001067983 */ /* 0x000ee80000300a00 */
[----:B------:R-:W4:Y:S04]  /*1b2f0*/  LDL.LU.64 R4, [R1+0x1320] ;  /* 0x0013200001047983 */ /* 0x000f280000300a00 */
[----:B------:R0:W-:Y:S01]  /*1b300*/  STL.64 [R1+0x1288], R12 ;  /* 0x0012880c01007387 */ /* 0x0001e20000100a00 */
[----:B--2---:R-:W-:Y:S07]  /*1b310*/  HMMA.16816.F32 R20, R24, R12, R20 ;  /* 0x0000000c1814723c */ /* 0x004fee0000001814 */
[----:B0-----:R-:W-:-:S02]  /*1b320*/  IMAD.MOV.U32 R12, RZ, RZ, R19 ;  /* 0x000000ffff0c7224 */ /* 0x001fc400078e0013 */
[----:B------:R-:W-:Y:S11]  /*1b330*/  IMAD.MOV.U32 R13, RZ, RZ, R18 ;  /* 0x000000ffff0d7224 */ /* 0x000ff600078e0012 */
[----:B------:R-:W-:Y:S03]  /*1b340*/  @!UPT UIADD3 URZ, URZ, URZ, URZ ;  /* 0x0000003f3f3ff290 */ /* 0x000fe6000fffe03f */
[----:B------:R-:W-:Y:S04]  /*1b350*/  STL.64 [R1+0x100], R20 ;  /* 0x0001001401007387 */ /* 0x000fe80000100a00 */
[----:B------:R-:W-:Y:S04]  /*1b360*/  STL.64 [R1+0x108], R22 ;  /* 0x0001081601007387 */ /* 0x000fe80000100a00 */
[----:B------:R0:W-:Y:S02]  /*1b370*/  STL.64 [R1+0x12a0], R12 ;  /* 0x0012a00c01007387 */ /* 0x0001e40000100a00 */
[----:B0-----:R-:W-:-:S02]  /*1b380*/  IMAD.MOV.U32 R12, RZ, RZ, R11 ;  /* 0x000000ffff0c7224 */ /* 0x001fc400078e000b */
[----:B------:R-:W-:-:S05]  /*1b390*/  IMAD.MOV.U32 R13, RZ, RZ, R10 ;  /* 0x000000ffff0d7224 */ /* 0x000fca00078e000a */
[----:B------:R0:W-:Y:S02]  /*1b3a0*/  STL.64 [R1+0x12b8], R12 ;  /* 0x0012b80c01007387 */ /* 0x0001e40000100a00 */
[----:B0-----:R-:W-:Y:S02]  /*1b3b0*/  IMAD.MOV.U32 R12, RZ, RZ, R9 ;  /* 0x000000ffff0c7224 */ /* 0x001fe400078e0009 */
[----:B------:R-:W-:Y:S02]  /*1b3c0*/  IMAD.MOV.U32 R13, RZ, RZ, R8 ;  /* 0x000000ffff0d7224 */ /* 0x000fe400078e0008 */
[----:B------:R-:W4:Y:S04]  /*1b3d0*/  LDL.LU.64 R8, [R1+0xf0] ;  /* 0x0000f00001087983 */ /* 0x000f280000300a00 */
[----:B------:R-:W4:Y:S04]  /*1b3e0*/  LDL.LU.64 R10, [R1+0xf8] ;  /* 0x0000f800010a7983 */ /* 0x000f280000300a00 */
[----:B------:R0:W-:Y:S02]  /*1b3f0*/  STL.64 [R1+0x12d0], R12 ;  /* 0x0012d00c01007387 */ /* 0x0001e40000100a00 */
[----:B0-----:R-:W-:-:S02]  /*1b400*/  IMAD.MOV.U32 R12, RZ, RZ, R17 ;  /* 0x000000ffff0c7224 */ /* 0x001fc400078e0011 */
[----:B------:R-:W-:-:S05]  /*1b410*/  IMAD.MOV.U32 R13, RZ, RZ, R16 ;  /* 0x000000ffff0d7224 */ /* 0x000fca00078e0010 */
[----:B------:R-:W-:Y:S04]  /*1b420*/  STL.64 [R1+0x12e8], R12 ;  /* 0x0012e80c01007387 */ /* 0x000fe80000100a00 */
[----:B------:R-:W2:Y:S04]  /*1b430*/  LDL.LU.64 R20, [R1+0xe0] ;  /* 0x0000e00001147983 */ /* 0x000ea80000300a00 */
[----:B------:R-:W2:Y:S04]  /*1b440*/  LDL.LU.64 R22, [R1+0xe8] ;  /* 0x0000e80001167983 */ /* 0x000ea80000300a00 */
[----:B------:R-:W2:Y:S04]  /*1b450*/  LDL.LU.64 R16, [R1+0x70] ;  /* 0x0000700001107983 */ /* 0x000ea80000300a00 */
[----:B------:R-:W2:Y:S04]  /*1b460*/  LDL.LU.64 R18, [R1+0x78] ;  /* 0x0000780001127983 */ /* 0x000ea80000300a00 */
        /* <DEDUP_REMOVED lines=11> */
[----:B------:R-:W2:Y:S01]  /*1b520*/  LDL.LU.64 R18, [R1+0xb8] ;  /* 0x0000b80001127983 */ /* 0x000ea20000300a00 */
[----:B----4-:R-:W-:Y:S03]  /*1b530*/  HMMA.16816.F32 R8, R24, R4, R8 ;  /* 0x000000041808723c */ /* 0x010fe60000001808 */
[----:B--2---:R-:W-:Y:S04]  /*1b540*/  STL.64 [R1+0x12e0], R18 ;  /* 0x0012e01201007387 */ /* 0x004fe80000100a00 */
[----:B------:R0:W-:Y:S04]  /*1b550*/  STL.64 [R1+0x12d8], R16 ;  /* 0x0012d81001007387 */ /* 0x0001e80000100a00 */
[----:B0-----:R-:W2:Y:S04]  /*1b560*/  LDL.LU.64 R16, [R1+0xc0] ;  /* 0x0000c00001107983 */ /* 0x001ea80000300a00 */
[----:B------:R-:W4:Y:S04]  /*1b570*/  LDL.LU.64 R18, [R1+0xc8] ;  /* 0x0000c80001127983 */ /* 0x000f280000300a00 */
[----:B----4-:R-:W-:Y:S04]  /*1b580*/  STL.64 [R1+0x12f8], R18 ;  /* 0x0012f81201007387 */ /* 0x010fe80000100a00 */
[----:B--2---:R0:W-:Y:S04]  /*1b590*/  STL.64 [R1+0x12f0], R16 ;  /* 0x0012f01001007387 */ /* 0x0041e80000100a00 */
[----:B0-----:R-:W2:Y:S04]  /*1b5a0*/  LDL.LU.64 R16, [R1+0xd0] ;  /* 0x0000d00001107983 */ /* 0x001ea80000300a00 */
[----:B------:R-:W2:Y:S04]  /*1b5b0*/  LDL.LU.64 R18, [R1+0xd8] ;  /* 0x0000d80001127983 */ /* 0x000ea80000300a00 */
[----:B------:R-:W-:Y:S04]  /*1b5c0*/  STL.64 [R1+0xf0], R8 ;  /* 0x0000f00801007387 */ /* 0x000fe80000100a00 */
[----:B------:R0:W-:Y:S04]  /*1b5d0*/  STL.64 [R1+0xf8], R10 ;  /* 0x0000f80a01007387 */ /* 0x0001e80000100a00 */
[----:B0-----:R-:W4:Y:S04]  /*1b5e0*/  LDL.LU.64 R10, [R1+0x1318] ;  /* 0x00131800010a7983 */ /* 0x001f280000300a00 */
[----:B------:R-:W2:Y:S01]  /*1b5f0*/  LDL.LU.64 R8, [R1+0x1310] ;  /* 0x0013100001087983 */ /* 0x000ea20000300a00 */
[----:B------:R-:W-:-:S02]  /*1b600*/  IMAD.MOV.U32 R12, RZ, RZ, R15 ;  /* 0x000000ffff0c7224 */ /* 0x000fc400078e000f */
[----:B------:R-:W-:Y:S01]  /*1b610*/  IMAD.MOV.U32 R13, RZ, RZ, R14 ;  /* 0x000000ffff0d7224 */ /* 0x000fe200078e000e */
[----:B--2---:R-:W-:Y:S01]  /*1b620*/  HMMA.16816.F32 R24, R24, R8, R20 ;  /* 0x000000081818723c */ /* 0x004fe20000001814 */
[----:B------:R-:W2:Y:S04]  /*1b630*/  LDL.LU.64 R22, [R1+0x1308] ;  /* 0x0013080001167983 */ /* 0x000ea80000300a00 */
[----:B------:R-:W2:Y:S11]  /*1b640*/  LDL.LU.64 R20, [R1+0x1300] ;  /* 0x0013000001147983 */ /* 0x000eb60000300a00 */
[----:B------:R-:W-:Y:S07]  /*1b650*/  @!UPT UIADD3 URZ, URZ, URZ, URZ ;  /* 0x0000003f3f3ff290 */ /* 0x000fee000fffe03f */
[----:B------:R0:W-:Y:S04]  /*1b660*/  STL.64 [R1+0xe0], R24 ;  /* 0x0000e01801007387 */ /* 0x0001e80000100a00 */
[----:B------:R1:W-:Y:S04]  /*1b670*/  STL.64 [R1+0xe8], R26 ;  /* 0x0000e81a01007387 */ /* 0x0003e80000100a00 */
[----:B0-----:R-:W3:Y:S04]  /*1b680*/  LDL.LU.64 R24, [R1+0x80] ;  /* 0x0000800001187983 */ /* 0x001ee80000300a00 */
[----:B-1----:R-:W3:Y:S01]  /*1b690*/  LDL.LU.64 R26, [R1+0x88] ;  /* 0x00008800011a7983 */ /* 0x002ee20000300a00 */
[----:B--2---:R-:W-:Y:S03]  /*1b6a0*/  HMMA.16816.F32 R12, R20, R12, R16 ;  /* 0x0000000c140c723c */ /* 0x004fe60000001810 */
[----:B------:R-:W2:Y:S04]  /*1b6b0*/  LDL.LU.64 R18, [R1+0x12f8] ;  /* 0x0012f80001127983 */ /* 0x000ea80000300a00 */
[----:B------:R-:W2:Y:S11]  /*1b6c0*/  LDL.LU.64 R16, [R1+0x12f0] ;  /* 0x0012f00001107983 */ /* 0x000eb60000300a00 */
[----:B------:R-:W-:Y:S05]  /*1b6d0*/  @!UPT UIADD3 URZ, URZ, URZ, URZ ;  /* 0x0000003f3f3ff290 */ /* 0x000fea000fffe03f */
[----:B------:R0:W-:Y:S04]  /*1b6e0*/  STL.64 [R1+0xd0], R12 ;  /* 0x0000d00c01007387 */ /* 0x0001e80000100a00 */
[----:B------:R2:W-:Y:S04]  /*1b6f0*/  STL [R1+0xd8], R14 ;  /* 0x0000d80e01007387 */ /* 0x0005e80000100800 */
[----:B0-----:R-:W2:Y:S01]  /*1b700*/  LDL.LU.64 R12, [R1+0x12e8] ;  /* 0x0012e800010c7983 */ /* 0x001ea20000300a00 */
[----:B------:R-:W-:-:S05]  /*1b710*/  IMAD.MOV.U32 R29, RZ, RZ, R15 ;  /* 0x000000ffff1d7224 */ /* 0x000fca00078e000f */
[----:B------:R-:W-:Y:S01]  /*1b720*/  STL [R1+0x1128], R29 ;  /* 0x0011281d01007387 */ /* 0x000fe20000100800 */
[C---:B--2---:R-:W-:Y:S03]  /*1b730*/  HMMA.16816.F32 R12, R20.reuse, R12, R16 ;  /* 0x0000000c140c723c */ /* 0x044fe60000001810 */
[----:B------:R-:W2:Y:S04]  /*1b740*/  LDL.LU.64 R18, [R1+0x12e0] ;  /* 0x0012e00001127983 */ /* 0x000ea80000300a00 */
[----:B------:R-:W2:Y:S11]  /*1b750*/  LDL.LU.64 R16, [R1+0x12d8] ;  /* 0x0012d80001107983 */ /* 0x000eb60000300a00 */
[----:B------:R-:W-:Y:S05]  /*1b760*/  @!UPT UIADD3 URZ, URZ, URZ, URZ ;  /* 0x0000003f3f3ff290 */ /* 0x000fea000fffe03f */
[----:B------:R0:W-:Y:S04]  /*1b770*/  STL.64 [R1+0xc0], R12 ;  /* 0x0000c00c01007387 */ /* 0x0001e80000100a00 */
[----:B------:R2:W-:Y:S04]  /*1b780*/  STL.64 [R1+0xc8], R14 ;  /* 0x0000c80e01007387 */ /* 0x0005e80000100a00 */
[----:B0-----:R-:W2:Y:S02]  /*1b790*/  LDL.LU.64 R12, [R1+0x12d0] ;  /* 0x0012d000010c7983 */ /* 0x001ea40000300a00 */
[----:B--2---:R-:W-:Y:S02]  /*1b7a0*/  HMMA.16816.F32 R12, R20, R12, R16 ;  /* 0x0000000c140c723c */ /* 0x004fe40000001810 */
[----:B------:R-:W2:Y:S01]  /*1b7b0*/  LDL.LU.64 R18, [R1+0x12c8] ;  /* 0x0012c80001127983 */ /* 0x000ea20000300a00 */
[----:B------:R-:W2:Y:S11]  /*1b7c0*/  LDL.LU.64 R16, [R1+0x12c0] ;  /* 0x0012c00001107983 */ /* 0x000eb60000300a00 */
[----:B------:R-:W-:Y:S09]  /*1b7d0*/  @!UPT UIADD3 URZ, URZ, URZ, URZ ;  /* 0x0000003f3f3ff290 */ /* 0x000ff2000fffe03f */
[----:B------:R0:W-:Y:S01]  /*1b7e0*/  STL.64 [R1+0xb0], R12 ;  /* 0x0000b00c01007387 */ /* 0x0001e20000100a00 */
[----:B------:R2:W-:Y:S03]  /*1b7f0*/  STL [R1+0xb8], R14 ;  /* 0x0000b80e01007387 */ /* 0x0005e60000100800 */
[----:B0-----:R-:W2:Y:S01]  /*1b800*/  LDL.LU.64 R12, [R1+0x12b8] ;  /* 0x0012b800010c7983 */ /* 0x001ea20000300a00 */
[----:B------:R-:W-:-:S05]  /*1b810*/  IMAD.MOV.U32 R29, RZ, RZ, R15 ;  /* 0x000000ffff1d7224 */ /* 0x000fca00078e000f */
[----:B------:R-:W-:Y:S01]  /*1b820*/  STL [R1+0x1170], R29 ;  /* 0x0011701d01007387 */ /* 0x000fe20000100800 */
[C---:B--2---:R-:W-:Y:S03]  /*1b830*/  HMMA.16816.F32 R12, R20.reuse, R12, R16 ;  /* 0x0000000c140c723c */ /* 0x044fe60000001810 */
[----:B------:R-:W2:Y:S01]  /*1b840*/  LDL.LU.64 R18, [R1+0x12b0] ;  /* 0x0012b00001127983 */ /* 0x000ea20000300a00 */
[----:B------:R-:W2:Y:S11]  /*1b850*/  LDL.LU.64 R16, [R1+0x12a8] ;  /* 0x0012a80001107983 */ /* 0x000eb60000300a00 */
[----:B------:R-:W-:Y:S08]  /*1b860*/  @!UPT UIADD3 URZ, URZ, URZ, URZ ;  /* 0x0000003f3f3ff290 */ /* 0x000ff0000fffe03f */
[----:B------:R0:W-:Y:S01]  /*1b870*/  STL.64 [R1+0xa0], R12 ;  /* 0x0000a00c01007387 */ /* 0x0001e20000100a00 */
[----:B------:R2:W-:Y:S03]  /*1b880*/  STL.64 [R1+0xa8], R14 ;  /* 0x0000a80e01007387 */ /* 0x0005e60000100a00 */
[----:B0-----:R-:W2:Y:S02]  /*1b890*/  LDL.LU.64 R12, [R1+0x12a0] ;  /* 0x0012a000010c7983 */ /* 0x001ea40000300a00 */
[----:B--2---:R-:W-:Y:S02]  /*1b8a0*/  HMMA.16816.F32 R12, R20, R12, R16 ;  /* 0x0000000c140c723c */ /* 0x004fe40000001810 */
[----:B------:R-:W2:Y:S01]  /*1b8b0*/  LDL.LU.64 R18, [R1+0x1298] ;  /* 0x0012980001127983 */ /* 0x000ea20000300a00 */
[----:B------:R-:W2:Y:S11]  /*1b8c0*/  LDL.LU.64 R16, [R1+0x1290] ;  /* 0x0012900001107983 */ /* 0x000eb60000300a00 */
[----:B------:R-:W-:Y:S09]  /*1b8d0*/  @!UPT UIADD3 URZ, URZ, URZ, URZ ;  /* 0x0000003f3f3ff290 */ /* 0x000ff2000fffe03f */
[----:B------:R0:W-:Y:S01]  /*1b8e0*/  STL.64 [R1+0x90], R12 ;  /* 0x0000900c01007387 */ /* 0x0001e20000100a00 */
[----:B------:R-:W-:Y:S03]  /*1b8f0*/  STL [R1+0x98], R14 ;  /* 0x0000980e01007387 */ /* 0x000fe60000100800 */
[----:B0-----:R-:W3:Y:S01]  /*1b900*/  LDL.LU.64 R12, [R1+0x1288] ;  /* 0x00128800010c7983 */ /* 0x001ee20000300a00 */
[----:B------:R-:W-:-:S05]  /*1b910*/  IMAD.MOV.U32 R29, RZ, RZ, R15 ;  /* 0x000000ffff1d7224 */ /* 0x000fca00078e000f */
[----:B------:R0:W-:Y:S01]  /*1b920*/  STL [R1+0x1174], R29 ;  /* 0x0011741d01007387 */ /* 0x0001e20000100800 */
[----:B------:R-:W-:Y:S01]  /*1b930*/  STL [R1+0x1190], R28 ;  /* 0x0011901c01007387 */ /* 0x000fe20000100800 */
[C---:B--2---:R-:W-:Y:S08]  /*1b940*/  HMMA.16816.F32 R16, R20.reuse, R4, R16 ;  /* 0x000000041410723c */ /* 0x044ff00000001810 */
[----:B---3--:R-:W-:Y:S11]  /*1b950*/  HMMA.16816.F32 R24, R20, R12, R24 ;  /* 0x0000000c1418723c */ /* 0x008ff60000001818 */
[----:B------:R-:W-:Y:S05]  /*1b960*/  @!UPT UIADD3 URZ, URZ, URZ, URZ ;  /* 0x0000003f3f3ff290 */ /* 0x000fea000fffe03f */
[----:B0-----:R-:W-:Y:S01]  /*1b970*/  IMAD.MOV.U32 R29, RZ, RZ, R18 ;  /* 0x000000ffff1d7224 */ /* 0x001fe200078e0012 */
[----:B------:R-:W-:Y:S06]  /*1b980*/  LDSM.16.MT88.4 R12, [R28+0x4800] ;  /* 0x004800001c0c783b */ /* 0x000fec0000004200 */
[----:B------:R-:W-:Y:S01]  /*1b990*/  STL.64 [R1+0x80], R24 ;  /* 0x0000801801007387 */ /* 0x000fe20000100a00 */
[----:B------:R-:W-:Y:S02]  /*1b9a0*/  STL.64 [R1+0x88], R26 ;  /* 0x0000881a01007387 */ /* 0x000fe40000100a00 */
[----:B------:R-:W-:Y:S02]  /*1b9b0*/  STL.64 [R1+0x70], R16 ;  /* 0x0000701001007387 */ /* 0x000fe40000100a00 */
[----:B------:R-:W-:Y:S01]  /*1b9c0*/  STL [R1+0x7c], R19 ;  /* 0x00007c1301007387 */ /* 0x000fe20000100800 */
[----:B------:R0:W-:Y:S01]  /*1b9d0*/  STL.64 [R1+0x1280], R6 ;  /* 0x0012800601007387 */ /* 0x0001e20000100a00 */
[----:B------:R-:W2:Y:S03]  /*1b9e0*/  LDL.LU.64 R4, [R1+0x60] ;  /* 0x0000600001047983 */ /* 0x000ea60000300a00 */
[----:B0-----:R-:W2:Y:S04]  /*1b9f0*/  LDL.LU.64 R6, [R1+0x68] ;  /* 0x0000680001067983 */ /* 0x001ea80000300a00 */
[----:B------:R-:W0:Y:S04]  /*1ba00*/  S2R R19, SR_TID.X ;  /* 0x0000000000137919 */ /* 0x000e280000002100 */
[----:B------:R-:W1:Y:S01]  /*1ba10*/  S2R R26, SR_TID.X ;  /* 0x00000000001a7919 */ /* 0x000e620000002100 */
[----:B0-----:R-:W-:Y:S01]  /*1ba20*/  LOP3.LUT R27, R19, 0x7, RZ, 0xc0, !PT ;  /* 0x00000007131b7812 */ /* 0x001fe200078ec0ff */
[----:B-1----:R-:W-:-:S02]  /*1ba30*/  IMAD.SHL.U32 R25, R26, 0x2, RZ ;  /* 0x000000021a197824 */ /* 0x002fc400078e00ff */
[----:B------:R-:W0:Y:S02]  /*1ba40*/  LDSM.16.MT88.4 R16, [R0+0x4800] ;  /* 0x004800000010783b */ /* 0x000e240000004200 */
[----:B------:R-:W-:Y:S02]  /*1ba50*/  IMAD R27, R27, 0x90, RZ ;  /* 0x000000901b1b7824 */ /* 0x000fe400078e02ff */
[----:B------:R-:W-:-:S03]  /*1ba60*/  IMAD.SHL.U32 R26, R26, 0x40, RZ ;  /* 0x000000401a1a7824 */ /* 0x000fc600078e00ff */
[----:B------:R-:W-:-:S04]  /*1ba70*/  LOP3.LUT R27, R27, 0x10, R25, 0x78, !PT ;  /* 0x000000101b1b7812 */ /* 0x000fc800078e7819 */
[----:B------:R-:W-:-:S04]  /*1ba80*/  LOP3.LUT R27, R27, 0x400, R26, 0xf8, !PT ;  /* 0x000004001b1b7812 */ /* 0x000fc800078ef81a */
[----:B------:R-:W-:Y:S01]  /*1ba90*/  LOP3.LUT R27, R27, 0x40, RZ, 0x3c, !PT ;  /* 0x000000401b1b7812 */ /* 0x000fe200078e3cff */
[----:B------:R-:W-:Y:S04]  /*1baa0*/  STL [R1+0x1194], R29 ;  /* 0x0011941d01007387 */ /* 0x000fe80000100800 */
[----:B0-----:R-:W-:Y:S01]  /*1bab0*/  STL [R1+0x11f4], R19 ;  /* 0x0011f41301007387 */ /* 0x001fe20000100800 */
[----:B------:R-:W-:Y:S02]  /*1bac0*/  STL [R1+0x1260], R18 ;  /* 0x0012601201007387 */ /* 0x000fe40000100800 */
[----:B------:R-:W-:Y:S02]  /*1bad0*/  STL.64 [R1+0x1258], R16 ;  /* 0x0012581001007387 */ /* 0x000fe40000100a00 */
[----:B------:R-:W-:Y:S01]  /*1bae0*/  STL [R1+0x11f0], R0 ;  /* 0x0011f00001007387 */ /* 0x000fe20000100800 */
[----:B----4-:R-:W-:Y:S01]  /*1baf0*/  STL.64 [R1+0x1268], R10 ;  /* 0x0012680a01007387 */ /* 0x010fe20000100a00 */
[----:B--2---:R-:W-:Y:S03]  /*1bb00*/  HMMA.16816.F32 R4, R20, R8, R4 ;  /* 0x000000081404723c */ /* 0x004fe60000001804 */
[----:B------:R-:W0:Y:S11]  /*1bb10*/  LDSM.16.MT88.4 R20, [R27+0x4800] ;  /* 0x004800001b14783b */ /* 0x000e360000004200 */
[----:B------:R-:W-:Y:S09]  /*1bb20*/  @!UPT UIADD3 URZ, URZ, URZ, URZ ;  /* 0x0000003f3f3ff290 */ /* 0x000ff2000fffe03f */
[----:B------:R1:W-:Y:S01]  /*1bb30*/  STL.64 [R1+0x60], R4 ;  /* 0x0000600401007387 */ /* 0x0003e20000100a00 */
[----:B------:R2:W-:Y:S03]  /*1bb40*/  STL.64 [R1+0x68], R6 ;  /* 0x0000680601007387 */ /* 0x0005e60000100a00 */
[----:B-1----:R-:W3:Y:S01]  /*1bb50*/  LDL.LU R4, [R1+0x250] ;  /* 0x0002500001047983 */ /* 0x002ee20000300800 */
[----:B------:R-:W3:Y:S02]  /*1bb60*/  LDL.LU R5, [R1+0x254] ;  /* 0x0002540001057983 */ /* 0x000ee40000300800 */
[----:B--2---:R-:W3:Y:S02]  /*1bb70*/  LDL.LU R6, [R1+0x258] ;  /* 0x0002580001067983 */ /* 0x004ee40000300800 */
[----:B------:R-:W3:Y:S01]  /*1bb80*/  LDL.LU R7, [R1+0x25c] ;  /* 0x00025c0001077983 */ /* 0x000ee20000300800 */
[----:B0-----:R-:W-:Y:S01]  /*1bb90*/  STL.64 [R1+0x1180], R22 ;  /* 0x0011801601007387 */ /* 0x001fe20000100a00 */
[----:B------:R0:W-:Y:S03]  /*1bba0*/  STL.64 [R1+0x1178], R20 ;  /* 0x0011781401007387 */ /* 0x0001e60000100a00 */
[----:B0-----:R-:W2:Y:S01]  /*1bbb0*/  LDL.LU R20, [R1+0x1f0] ;  /* 0x0001f00001147983 */ /* 0x001ea20000300800 */
[----:B------:R-:W2:Y:S02]  /*1bbc0*/  LDL.LU R21, [R1+0x1f4] ;  /* 0x0001f40001157983 */ /* 0x000ea40000300800 */
[----:B------:R-:W4:Y:S02]  /*1bbd0*/  LDL.LU R22, [R1+0x1f8] ;  /* 0x0001f80001167983 */ /* 0x000f240000300800 */
[----:B------:R-:W4:Y:S02]  /*1bbe0*/  LDL.LU R23, [R1+0x1fc] ;  /* 0x0001fc0001177983 */ /* 0x000f240000300800 */
[----:B----4-:R0:W-:Y:S01]  /*1bbf0*/  STL.64 [R1+0x1208], R22 ;  /* 0x0012081601007387 */ /* 0x0101e20000100a00 */
[----:B--2---:R-:W-:Y:S03]  /*1bc00*/  STL.64 [R1+0x1200], R20 ;  /* 0x0012001401007387 */ /* 0x004fe60000100a00 */
[----:B0-----:R-:W2:Y:S04]  /*1bc10*/  LDL.64 R22, [R1+0x8] ;  /* 0x0000080001167983 */ /* 0x001ea80000100a00 */
[----:B--2---:R0:W-:Y:S04]  /*1bc20*/  STL.64 [R1+0x1220], R22 ;  /* 0x0012201601007387 */ /* 0x0041e80000100a00 */
[----:B0-----:R-:W2:Y:S04]  /*1bc30*/  LDL.LU.64 R22, [R1+0x18] ;  /* 0x0000180001167983 */ /* 0x001ea80000300a00 */
[----:B--2---:R0:W-:Y:S04]  /*1bc40*/  STL.64 [R1+0x1238], R22 ;  /* 0x0012381601007387 */ /* 0x0041e80000100a00 */
[----:B0-----:R-:W2:Y:S04]  /*1bc50*/  LDL R22, [R1+0x28] ;  /* 0x0000280001167983 */ /* 0x001ea80000100800 */
[----:B------:R-:W2:Y:S01]  /*1bc60*/  LDL R23, [R1+0x2c] ;  /* 0x00002c0001177983 */ /* 0x000ea20000100800 */
[----:B------:R-:W4:Y:S02]  /*1bc70*/  LDL.LU R8, [R1+0x240] ;  /* 0x0002400001087983 */ /* 0x000f240000300800 */
[----:B------:R-:W4:Y:S02]  /*1bc80*/  LDL.LU R9, [R1+0x244] ;  /* 0x0002440001097983 */ /* 0x000f240000300800 */
[----:B------:R-:W2:Y:S01]  /*1bc90*/  LDL.LU R10, [R1+0x248] ;  /* 0x00024800010a7983 */ /* 0x000ea20000300800 */
[----:B------:R-:W2:Y:S04]  /*1bca0*/  LDL.LU R11, [R1+0x24c] ;  /* 0x00024c00010b7983 */ /* 0x000ea80000300800 */
[----:B------:R-:W0:Y:S04]  /*1bcb0*/  S2R R27, SR_TID.X ;  /* 0x00000000001b7919 */ /* 0x000e280000002100 */
[----:B------:R-:W1:Y:S01]  /*1bcc0*/  S2R R26, SR_TID.X ;  /* 0x00000000001a7919 */ /* 0x000e620000002100 */
[----:B0-----:R-:W-:Y:S01]  /*1bcd0*/  LOP3.LUT R27, R27, 0x7, RZ, 0xc0, !PT ;  /* 0x000000071b1b7812 */ /* 0x001fe200078ec0ff */
[----:B-1----:R-:W-:-:S04]  /*1bce0*/  IMAD.SHL.U32 R25, R26, 0x2, RZ ;  /* 0x000000021a197824 */ /* 0x002fc800078e00ff */
[----:B------:R-:W-:Y:S02]  /*1bcf0*/  IMAD R27, R27, 0x90, RZ ;  /* 0x000000901b1b7824 */ /* 0x000fe400078e02ff */
[----:B------:R-:W-:Y:S01]  /*1bd00*/  IMAD.SHL.U32 R26, R26, 0x40, RZ ;  /* 0x000000401a1a7824 */ /* 0x000fe200078e00ff */
[----:B--2---:R0:W-:Y:S01]  /*1bd10*/  STL.64 [R1+0x1278], R10 ;  /* 0x0012780a01007387 */ /* 0x0041e20000100a00 */
[----:B----4-:R-:W-:Y:S03]  /*1bd20*/  STL.64 [R1+0x1270], R8 ;  /* 0x0012700801007387 */ /* 0x010fe60000100a00 */
[----:B0-----:R-:W3:Y:S01]  /*1bd30*/  LDL.64 R10, [R1+0x58] ;  /* 0x00005800010a7983 */ /* 0x001ee20000100a00 */
[----:B------:R-:W-:-:S04]  /*1bd40*/  LOP3.LUT R27, R27, 0x10, R25, 0x78, !PT ;  /* 0x000000101b1b7812 */ /* 0x000fc800078e7819 */
[----:B------:R-:W-:-:S04]  /*1bd50*/  LOP3.LUT R27, R27, 0x400, R26, 0xf8, !PT ;  /* 0x000004001b1b7812 */ /* 0x000fc800078ef81a */
[----:B------:R-:W-:-:S06]  /*1bd60*/  LOP3.LUT R27, R27, 0x60, RZ, 0x3c, !PT ;  /* 0x000000601b1b7812 */ /* 0x000fcc00078e3cff */
[----:B------:R-:W0:Y:S04]  /*1bd70*/  LDSM.16.MT88.4 R24, [R27+0x4800] ;  /* 0x004800001b18783b */ /* 0x000e280000004200 */
[----:B------:R1:W-:Y:S01]  /*1bd80*/  STL.64 [R1+0x1250], R22 ;  /* 0x0012501601007387 */ /* 0x0003e20000100a00 */
[----:B------:R-:W2:Y:S02]  /*1bd90*/  LDL.LU R16, [R1+0x230] ;  /* 0x0002300001107983 */ /* 0x000ea40000300800 */
[----:B------:R-:W2:Y:S02]  /*1bda0*/  LDL.LU R17, [R1+0x234] ;  /* 0x0002340001117983 */ /* 0x000ea40000300800 */
[----:B------:R-:W2:Y:S01]  /*1bdb0*/  LDL.LU R18, [R1+0x238] ;  /* 0x0002380001127983 */ /* 0x000ea20000300800 */
[----:B------:R-:W2:Y:S04]  /*1bdc0*/  LDL.LU R19, [R1+0x23c] ;  /* 0x00023c0001137983 */ /* 0x000ea80000300800 */
[----:B-1----:R-:W2:Y:S04]  /*1bdd0*/  LDL.64 R22, [R1+0x38] ;  /* 0x0000380001167983 */ /* 0x002ea80000100a00 */
[----:B0-----:R0:W-:Y:S01]  /*1bde0*/  STL.64 [R1+0x10f8], R26 ;  /* 0x0010f81a01007387 */ /* 0x0011e20000100a00 */
[----:B------:R-:W-:Y:S03]  /*1bdf0*/  STL.64 [R1+0x10f0], R24 ;  /* 0x0010f01801007387 */ /* 0x000fe60000100a00 */
[----:B0-----:R-:W4:Y:S01]  /*1be00*/  LDL.64 R26, [R1+0x48] ;  /* 0x00004800011a7983 */ /* 0x001f220000100a00 */
[C---:B---3--:R-:W-:Y:S11]  /*1be10*/  HMMA.16816.F32 R4, R12.reuse, R10, R4 ;  /* 0x0000000a0c04723c */ /* 0x048ff60000001804 */
[----:B------:R-:W-:Y:S11]  /*1be20*/  @!UPT UIADD3 URZ, URZ, URZ, URZ ;  /* 0x0000003f3f3ff290 */ /* 0x000ff6000fffe03f */
[----:B------:R-:W-:Y:S01]  /*1be30*/  @!UPT UIADD3 URZ, URZ, URZ, URZ ;  /* 0x0000003f3f3ff290 */ /* 0x000fe2000fffe03f */
[----:B------:R-:W-:Y:S01]  /*1be40*/  STL.64 [R1+0x250], R4 ;  /* 0x0002500401007387 */ /* 0x000fe20000100a00 */
[----:B------:R0:W-:Y:S03]  /*1be50*/  STL.64 [R1+0x258], R6 ;  /* 0x0002580601007387 */ /* 0x0001e60000100a00 */
[----:B0-----:R-:W3:Y:S01]  /*1be60*/  LDL.LU.64 R6, [R1+0x1280] ;  /* 0x0012800001067983 */ /* 0x001ee20000300a00 */
[----:B------:R-:W-:Y:S02]  /*1be70*/  IMAD.MOV.U32 R5, RZ, RZ, R10 ;  /* 0x000000ffff057224 */ /* 0x000fe400078e000a */
[----:B------:R-:W-:Y:S02]  /*1be80*/  IMAD.MOV.U32 R4, RZ, RZ, R11 ;  /* 0x000000ffff047224 */ /* 0x000fe400078e000b */
[----:B------:R-:W4:Y:S01]  /*1be90*/  LDL.LU.64 R10, [R1+0x1278] ;  /* 0x00127800010a7983 */ /* 0x000f220000300a00 */
[----:B------:R-:W4:Y:S03]  /*1bea0*/  LDL.LU.64 R8, [R1+0x1270] ;  /* 0x0012700001087983 */ /* 0x000f260000300a00 */
[----:B---3--:R-:W-:Y:S01]  /*1beb0*/  STL.64 [R1+0x1218], R6 ;  /* 0x0012180601007387 */ /* 0x008fe20000100a00 */
[----:B------:R0:W-:Y:S03]  /*1bec0*/  STL.64 [R1+0x1210], R4 ;  /* 0x0012100401007387 */ /* 0x0001e60000100a00 */
[----:B0-----:R-:W3:Y:S01]  /*1bed0*/  LDL.LU R4, [R1+0x200] ;  /* 0x0002000001047983 */ /* 0x001ee20000300800 */
[----:B------:R-:W3:Y:S02]  /*1bee0*/  LDL.LU R5, [R1+0x204] ;  /* 0x0002040001057983 */ /* 0x000ee40000300800 */
[----:B------:R-:W3:Y:S02]  /*1bef0*/  LDL.LU R6, [R1+0x208] ;  /* 0x0002080001067983 */ /* 0x000ee40000300800 */
[----:B------:R-:W3:Y:S01]  /*1bf00*/  LDL.LU R7, [R1+0x20c] ;  /* 0x00020c0001077983 */ /* 0x000ee20000300800 */
[C---:B----4-:R-:W-:Y:S08]  /*1bf10*/  HMMA.16816.F32 R8, R12.reuse, R26, R8 ;  /* 0x0000001a0c08723c */ /* 0x050ff00000001808 */
[----:B--2---:R-:W-:Y:S01]  /*1bf20*/  HMMA.16816.F32 R16, R12, R22, R16 ;  /* 0x000000160c10723c */ /* 0x004fe20000001810 */
[----:B---3--:R-:W-:Y:S01]  /*1bf30*/  STL.64 [R1+0x1230], R6 ;  /* 0x0012300601007387 */ /* 0x008fe20000100a00 */
[----:B------:R0:W-:Y:S03]  /*1bf40*/  STL.64 [R1+0x1228], R4 ;  /* 0x0012280401007387 */ /* 0x0001e60000100a00 */
[----:B0-----:R-:W2:Y:S01]  /*1bf50*/  LDL.LU R4, [R1+0x210] ;  /* 0x0002100001047983 */ /* 0x001ea20000300800 */
[----:B------:R-:W2:Y:S02]  /*1bf60*/  LDL.LU R5, [R1+0x214] ;  /* 0x0002140001057983 */ /* 0x000ea40000300800 */
[----:B------:R-:W3:Y:S02]  /*1bf70*/  LDL.LU R6, [R1+0x218] ;  /* 0x0002180001067983 */ /* 0x000ee40000300800 */
[----:B------:R-:W3:Y:S02]  /*1bf80*/  LDL.LU R7, [R1+0x21c] ;  /* 0x00021c0001077983 */ /* 0x000ee40000300800 */
[----:B------:R-:W-:Y:S01]  /*1bf90*/  IMAD.MOV.U32 R0, RZ, RZ, R23 ;  /* 0x000000ffff007224 */ /* 0x000fe200078e0017 */
[----:B---3--:R-:W-:Y:S01]  /*1bfa0*/  STL.64 [R1+0x1248], R6 ;  /* 0x0012480601007387 */ /* 0x008fe20000100a00 */
[----:B--2---:R0:W-:Y:S03]  /*1bfb0*/  STL.64 [R1+0x1240], R4 ;  /* 0x0012400401007387 */ /* 0x0041e60000100a00 */
[----:B0-----:R-:W2:Y:S01]  /*1bfc0*/  LDL.LU R4, [R1+0x220] ;  /* 0x0002200001047983 */ /* 0x001ea20000300800 */
[----:B------:R-:W2:Y:S02]  /*1bfd0*/  LDL.LU R5, [R1+0x224] ;  /* 0x0002240001057983 */ /* 0x000ea40000300800 */
[----:B------:R-:W2:Y:S02]  /*1bfe0*/  LDL.LU R6, [R1+0x228] ;  /* 0x0002280001067983 */ /* 0x000ea40000300800 */
[----:B------:R-:W2:Y:S01]  /*1bff0*/  LDL.LU R7, [R1+0x22c] ;  /* 0x00022c0001077983 */ /* 0x000ea20000300800 */
[----:B------:R-:W-:Y:S01]  /*1c000*/  STL.64 [R1+0x240], R8 ;  /* 0x0002400801007387 */ /* 0x000fe20000100a00 */
[----:B------:R0:W-:Y:S03]  /*1c010*/  STL.64 [R1+0x248], R10 ;  /* 0x0002480a01007387 */ /* 0x0001e60000100a00 */
[----:B0-----:R-:W3:Y:S01]  /*1c020*/  LDL.LU.64 R10, [R1+0x1268] ;  /* 0x00126800010a7983 */ /* 0x001ee20000300a00 */
[----:B------:R-:W4:Y:S02]  /*1c030*/  LDL.LU R24, [R1+0x1e0] ;  /* 0x0001e00001187983 */ /* 0x000f240000300800 */
[----:B------:R-:W4:Y:S02]  /*1c040*/  LDL.LU R25, [R1+0x1e4] ;  /* 0x0001e40001197983 */ /* 0x000f240000300800 */
[----:B------:R-:W-:Y:S01]  /*1c050*/  STL.64 [R1+0x230], R16 ;  /* 0x0002301001007387 */ /* 0x000fe20000100a00 */
[----:B------:R0:W-:Y:S04]  /*1c060*/  STL.64 [R1+0x238], R18 ;  /* 0x0002381201007387 */ /* 0x0001e80000100a00 */
[----:B0-----:R-:W2:Y:S01]  /*1c070*/  LDL.LU R18, [R1+0x1260] ;  /* 0x0012600001127983 */ /* 0x001ea20000300800 */
[----:B------:R-:W2:Y:S02]  /*1c080*/  LDL.LU.64 R16, [R1+0x1258] ;  /* 0x0012580001107983 */ /* 0x000ea40000300a00 */
[----:B------:R-:W-:-:S02]  /*1c090*/  IMAD.MOV.U32 R19, RZ, RZ, R22 ;  /* 0x000000ffff137224 */ /* 0x000fc400078e0016 */
[----:B------:R-:W2:Y:S02]  /*1c0a0*/  LDL.LU.64 R22, [R1+0x1250] ;  /* 0x0012500001167983 */ /* 0x000ea40000300a00 */
[C---:B--2---:R-:W-:Y:S02]  /*1c0b0*/  HMMA.16816.F32 R20, R12.reuse, R22, R4 ;  /* 0x000000160c14723c */ /* 0x044fe40000001804 */
[----:B------:R-:W2:Y:S01]  /*1c0c0*/  LDL.LU.64 R6, [R1+0x1248] ;  /* 0x0012480001067983 */ /* 0x000ea20000300a00 */
[----:B------:R-:W2:Y:S11]  /*1c0d0*/  LDL.LU.64 R4, [R1+0x1240] ;  /* 0x0012400001047983 */ /* 0x000eb60000300a00 */
[----:B------:R-:W-:Y:S09]  /*1c0e0*/  @!UPT UIADD3 URZ, URZ, URZ, URZ ;  /* 0x0000003f3f3ff290 */ /* 0x000ff2000fffe03f */
[----:B------:R-:W-:Y:S01]  /*1c0f0*/  STL.64 [R1+0x220], R20 ;  /* 0x0002201401007387 */ /* 0x000fe20000100a00 */
[----:B------:R0:W-:Y:S03]  /*1c100*/  STL.64 [R1+0x228], R22 ;  /* 0x0002281601007387 */ /* 0x0001e60000100a00 */
[----:B0-----:R-:W2:Y:S02]  /*1c110*/  LDL.LU.64 R22, [R1+0x1238] ;  /* 0x0012380001167983 */ /* 0x001ea40000300a00 */
[----:B--2---:R-:W-:Y:S01]  /*1c120*/  HMMA.16816.F32 R4, R12, R22, R4 ;  /* 0x000000160c04723c */ /* 0x004fe20000001804 */
[----:B------:R-:W-:Y:S02]  /*1c130*/  IMAD.MOV.U32 R29, RZ, RZ, R22 ;  /* 0x000000ffff1d7224 */ /* 0x000fe400078e0016 */
[----:B------:R-:W-:Y:S11]  /*1c140*/  IMAD.MOV.U32 R28, RZ, RZ, R23 ;  /* 0x000000ffff1c7224 */ /* 0x000ff600078e0017 */
[----:B------:R-:W-:Y:S09]  /*1c150*/  @!UPT UIADD3 URZ, URZ, URZ, URZ ;  /* 0x0000003f3f3ff290 */ /* 0x000ff2000fffe03f */
[----:B------:R-:W-:Y:S01]  /*1c160*/  STL.64 [R1+0x210], R4 ;  /* 0x0002100401007387 */ /* 0x000fe20000100a00 */
[----:B------:R0:W-:Y:S03]  /*1c170*/  STL.64 [R1+0x218], R6 ;  /* 0x0002180601007387 */ /* 0x0001e60000100a00 */
[----:B0-----:R-:W2:Y:S01]  /*1c180*/  LDL.LU.64 R6, [R1+0x1230] ;  /* 0x0012300001067983 */ /* 0x001ea20000300a00 */
[----:B------:R-:W2:Y:S02]  /*1c190*/  LDL.LU.64 R4, [R1+0x1228] ;  /* 0x0012280001047983 */ /* 0x000ea40000300a00 */
[----:B------:R-:W2:Y:S02]  /*1c1a0*/  LDL.LU.64 R22, [R1+0x1220] ;  /* 0x0012200001167983 */ /* 0x000ea40000300a00 */
[----:B------:R-:W-:Y:S02]  /*1c1b0*/  IMAD.MOV.U32 R9, RZ, RZ, R26 ;  /* 0x000000ffff097224 */ /* 0x000fe400078e001a */
[----:B------:R-:W-:-:S02]  /*1c1c0*/  IMAD.MOV.U32 R8, RZ, RZ, R27 ;  /* 0x000000ffff087224 */ /* 0x000fc400078e001b */
[----:B------:R-:W-:Y:S02]  /*1c1d0*/  IMAD.MOV.U32 R26, RZ, RZ, R3 ;  /* 0x000000ffff1a7224 */ /* 0x000fe400078e0003 */
[----:B------:R-:W-:Y:S01]  /*1c1e0*/  IMAD.MOV.U32 R27, RZ, RZ, R2 ;  /* 0x000000ffff1b7224 */ /* 0x000fe200078e0002 */
[C---:B--2---:R-:W-:Y:S01]  /*1c1f0*/  HMMA.16816.F32 R4, R12.reuse, R22, R4 ;  /* 0x000000160c04723c */ /* 0x044fe20000001804 */
        /* <DEDUP_REMOVED lines=8> */
[----:B------:R-:W2:Y:S02]  /*1c280*/  LDL.LU.64 R20, [R1+0x1200] ;  /* 0x0012000001147983 */ /* 0x000ea40000300a00 */
[----:B--2---:R-:W-:Y:S11]  /*1c290*/  HMMA.16816.F32 R20, R12, R6, R20 ;  /* 0x000000060c14723c */ /* 0x004ff60000001814 */
[----:B------:R-:W-:Y:S11]  /*1c2a0*/  @!UPT UIADD3 URZ, URZ, URZ, URZ ;  /* 0x0000003f3f3ff290 */ /* 0x000ff6000fffe03f */
[----:B------:R-:W-:Y:S01]  /*1c2b0*/  @!UPT UIADD3 URZ, URZ, URZ, URZ ;  /* 0x0000003f3f3ff290 */ /* 0x000fe2000fffe03f */
[----:B------:R0:W-:Y:S01]  /*1c2c0*/  STL.64 [R1+0x1f0], R20 ;  /* 0x0001f01401007387 */ /* 0x0001e20000100a00 */
[----:B------:R1:W-:Y:S03]  /*1c2d0*/  STL.64 [R1+0x1f8], R22 ;  /* 0x0001f81601007387 */ /* 0x0003e60000100a00 */
[----:B0-----:R-:W2:Y:S01]  /*1c2e0*/  LDL.LU R20, [R1+0x190] ;  /* 0x0001900001147983 */ /* 0x001ea20000300800 */
[----:B------:R-:W2:Y:S02]  /*1c2f0*/  LDL.LU R21, [R1+0x194] ;  /* 0x0001940001157983 */ /* 0x000ea40000300800 */
[----:B-1----:R-:W2:Y:S02]  /*1c300*/  LDL.LU R22, [R1+0x198] ;  /* 0x0001980001167983 */ /* 0x002ea40000300800 */
[----:B------:R-:W2:Y:S02]  /*1c310*/  LDL.LU R23, [R1+0x19c] ;  /* 0x00019c0001177983 */ /* 0x000ea40000300800 */
[----:B--2---:R-:W-:Y:S01]  /*1c320*/  STL.64 [R1+0x11a0], R22 ;  /* 0x0011a01601007387 */ /* 0x004fe20000100a00 */
[----:B------:R0:W-:Y:S03]  /*1c330*/  STL.64 [R1+0x1198], R20 ;  /* 0x0011981401007387 */ /* 0x0001e60000100a00 */
[----:B0-----:R-:W2:Y:S01]  /*1c340*/  LDL.LU R20, [R1+0x1a0] ;  /* 0x0001a00001147983 */ /* 0x001ea20000300800 */
[----:B------:R-:W2:Y:S02]  /*1c350*/  LDL.LU R21, [R1+0x1a4] ;  /* 0x0001a40001157983 */ /* 0x000ea40000300800 */
[----:B---3--:R-:W-:-:S02]  /*1c360*/  IMAD.MOV.U32 R22, RZ, RZ, R10 ;  /* 0x000000ffff167224 */ /* 0x008fc400078e000a */
[----:B------:R-:W-:Y:S01]  /*1c370*/  IMAD.MOV.U32 R23, RZ, RZ, R11 ;  /* 0x000000ffff177224 */ /* 0x000fe200078e000b */
[----:B------:R-:W4:Y:S01]  /*1c380*/  LDL.LU R10, [R1+0x11fc] ;  /* 0x0011fc00010a7983 */ /* 0x000f220000300800 */
[----:B------:R-:W4:Y:S03]  /*1c390*/  LDL.LU R11, [R1+0x11f8] ;  /* 0x0011f800010b7983 */ /* 0x000f260000300800 */
[----:B------:R0:W-:Y:S02]  /*1c3a0*/  STL.64 [R1+0x11b0], R22 ;  /* 0x0011b01601007387 */ /* 0x0001e40000100a00 */
[----:B0-----:R-:W-:Y:S02]  /*1c3b0*/  IMAD.MOV.U32 R22, RZ, RZ, R19 ;  /* 0x000000ffff167224 */ /* 0x001fe400078e0013 */
[----:B------:R-:W-:Y:S01]  /*1c3c0*/  IMAD.MOV.U32 R23, RZ, RZ, R0 ;  /* 0x000000ffff177224 */ /* 0x000fe200078e0000 */
[----:B--2---:R-:W-:Y:S01]  /*1c3d0*/  STL.64 [R1+0x11a8], R20 ;  /* 0x0011a81401007387 */ /* 0x004fe20000100a00 */
[----:B------:R-:W2:Y:S02]  /*1c3e0*/  LDL.LU R19, [R1+0x11f4] ;  /* 0x0011f40001137983 */ /* 0x000ea40000300800 */
[----:B------:R-:W3:Y:S02]  /*1c3f0*/  LDL.LU R0, [R1+0x11f0] ;  /* 0x0011f00001007983 */ /* 0x000ee40000300800 */
[----:B------:R0:W-:Y:S02]  /*1c400*/  STL.64 [R1+0x11c0], R22 ;  /* 0x0011c01601007387 */ /* 0x0001e40000100a00 */
[----:B0-----:R-:W-:-:S02]  /*1c410*/  IMAD.MOV.U32 R22, RZ, RZ, R9 ;  /* 0x000000ffff167224 */ /* 0x001fc400078e0009 */
[----:B------:R-:W-:-:S05]  /*1c420*/  IMAD.MOV.U32 R23, RZ, RZ, R8 ;  /* 0x000000ffff177224 */ /* 0x000fca00078e0008 */
[----:B------:R0:W-:Y:S01]  /*1c430*/  STL.64 [R1+0x11d8], R22 ;  /* 0x0011d81601007387 */ /* 0x0001e20000100a00 */
[----:B------:R4:W-:Y:S02]  /*1c440*/  STL.64 [R1+0x1188], R6 ;  /* 0x0011880601007387 */ /* 0x0009e40000100a00 */
[----:B0-----:R-:W-:Y:S02]  /*1c450*/  IMAD.MOV.U32 R22, RZ, RZ, R5 ;  /* 0x000000ffff167224 */ /* 0x001fe400078e0005 */
[----:B------:R-:W-:Y:S02]  /*1c460*/  IMAD.MOV.U32 R23, RZ, RZ, R4 ;  /* 0x000000ffff177224 */ /* 0x000fe400078e0004 */
[----:B----4-:R-:W-:Y:S01]  /*1c470*/  HMMA.16816.F32 R4, R12, R10, R24 ;  /* 0x0000000a0c04723c */ /* 0x010fe20000001818 */
[----:B------:R0:W-:Y:S01]  /*1c480*/  STL.64 [R1+0x11b8], R10 ;  /* 0x0011b80a01007387 */ /* 0x0001e20000100a00 */
[----:B------:R-:W4:Y:S11]  /*1c490*/  LDL.LU R8, [R1+0x1b0] ;  /* 0x0001b00001087983 */ /* 0x000f360000300800 */
[----:B------:R-:W-:Y:S10]  /*1c4a0*/  @!UPT UIADD3 URZ, URZ, URZ, URZ ;  /* 0x0000003f3f3ff290 */ /* 0x000ff4000fffe03f */
[----:B------:R-:W-:Y:S01]  /*1c4b0*/  STL.64 [R1+0x1e0], R4 ;  /* 0x0001e00401007387 */ /* 0x000fe20000100a00 */
[----:B------:R-:W-:Y:S02]  /*1c4c0*/  STL.64 [R1+0x1e8], R6 ;  /* 0x0001e80601007387 */ /* 0x000fe40000100a00 */
[----:B------:R-:W4:Y:S02]  /*1c4d0*/  LDL.LU R9, [R1+0x1b4] ;  /* 0x0001b40001097983 */ /* 0x000f240000300800 */
[----:B0-----:R-:W2:Y:S01]  /*1c4e0*/  LDL.LU R10, [R1+0x1b8] ;  /* 0x0001b800010a7983 */ /* 0x001ea20000300800 */
[----:B------:R-:W2:Y:S04]  /*1c4f0*/  LDL.LU R11, [R1+0x1bc] ;  /* 0x0001bc00010b7983 */ /* 0x000ea80000300800 */
[----:B--2---:R-:W-:Y:S01]  /*1c500*/  STL.64 [R1+0x11d0], R10 ;  /* 0x0011d00a01007387 */ /* 0x004fe20000100a00 */
[----:B----4-:R0:W-:Y:S03]  /*1c510*/  STL.64 [R1+0x11c8], R8 ;  /* 0x0011c80801007387 */ /* 0x0101e60000100a00 */
[----:B0-----:R-:W2:Y:S01]  /*1c520*/  LDL.LU R8, [R1+0x1c0] ;  /* 0x0001c00001087983 */ /* 0x001ea20000300800 */
[----:B------:R-:W2:Y:S02]  /*1c530*/  LDL.LU R9, [R1+0x1c4] ;  /* 0x0001c40001097983 */ /* 0x000ea40000300800 */
[----:B------:R-:W4:Y:S02]  /*1c540*/  LDL.LU R10, [R1+0x1c8] ;  /* 0x0001c800010a7983 */ /* 0x000f240000300800 */
[----:B------:R-:W4:Y:S02]  /*1c550*/  LDL.LU R11, [R1+0x1cc] ;  /* 0x0001cc00010b7983 */ /* 0x000f240000300800 */
[----:B----4-:R-:W-:Y:S01]  /*1c560*/  STL.64 [R1+0x11e8], R10 ;  /* 0x0011e80a01007387 */ /* 0x010fe20000100a00 */
[----:B--2---:R0:W-:Y:S03]  /*1c570*/  STL.64 [R1+0x11e0], R8 ;  /* 0x0011e00801007387 */ /* 0x0041e60000100a00 */
[----:B0-----:R-:W2:Y:S01]  /*1c580*/  LDL.LU R8, [R1+0x1d0] ;  /* 0x0001d00001087983 */ /* 0x001ea20000300800 */
[----:B------:R-:W2:Y:S02]  /*1c590*/  LDL.LU R9, [R1+0x1d4] ;  /* 0x0001d40001097983 */ /* 0x000ea40000300800 */
[----:B------:R-:W2:Y:S02]  /*1c5a0*/  LDL.LU R10, [R1+0x1d8] ;  /* 0x0001d800010a7983 */ /* 0x000ea40000300800 */
[----:B------:R-:W2:Y:S01]  /*1c5b0*/  LDL.LU R11, [R1+0x1dc] ;  /* 0x0001dc00010b7983 */ /* 0x000ea20000300800 */
[----:B------:R-:W4:Y:S01]  /*1c5c0*/  LDL.LU R4, [R1+0x180] ;  /* 0x0001800001047983 */ /* 0x000f220000300800 */
[----:B------:R-:W4:Y:S02]  /*1c5d0*/  LDL.LU R5, [R1+0x184] ;  /* 0x0001840001057983 */ /* 0x000f240000300800 */
[----:B------:R-:W4:Y:S02]  /*1c5e0*/  LDL.LU R6, [R1+0x188] ;  /* 0x0001880001067983 */ /* 0x000f240000300800 */
[----:B------:R-:W4:Y:S01]  /*1c5f0*/  LDL.LU R7, [R1+0x18c] ;  /* 0x00018c0001077983 */ /* 0x000f220000300800 */
[----:B------:R-:W3:Y:S01]  /*1c600*/  LDL.LU R24, [R1+0x170] ;  /* 0x0001700001187983 */ /* 0x000ee20000300800 */
[----:B------:R-:W3:Y:S02]  /*1c610*/  LDL.LU R25, [R1+0x174] ;  /* 0x0001740001197983 */ /* 0x000ee40000300800 */
[----:B------:R-:W3:Y:S02]  /*1c620*/  LDL.LU R26, [R1+0x178] ;  /* 0x00017800011a7983 */ /* 0x000ee40000300800 */
[----:B------:R-:W3:Y:S01]  /*1c630*/  LDL.LU R27, [R1+0x17c] ;  /* 0x00017c00011b7983 */ /* 0x000ee20000300800 */
[----:B------:R-:W3:Y:S01]  /*1c640*/  LDL.LU R12, [R1+0x60] ;  /* 0x00006000010c7983 */ /* 0x000ee20000300800 */
[----:B------:R-:W3:Y:S02]  /*1c650*/  LDL.LU R13, [R1+0x64] ;  /* 0x00006400010d7983 */ /* 0x000ee40000300800 */
[----:B------:R-:W3:Y:S02]  /*1c660*/  LDL.LU R14, [R1+0x68] ;  /* 0x00006800010e7983 */ /* 0x000ee40000300800 */
[----:B------:R-:W3:Y:S01]  /*1c670*/  LDL.LU R15, [R1+0x6c] ;  /* 0x00006c00010f7983 */ /* 0x000ee20000300800 */
[C---:B--2---:R-:W-:Y:S01]  /*1c680*/  HMMA.16816.F32 R20, R16.reuse, R22, R8 ;  /* 0x000000161014723c */ /* 0x044fe20000001808 */
[----:B---3--:R0:W-:Y:S01]  /*1c690*/  STL.64 [R1+0x1068], R14 ;  /* 0x0010680e01007387 */ /* 0x0081e20000100a00 */
[----:B------:R-:W-:Y:S03]  /*1c6a0*/  STL.64 [R1+0x1060], R12 ;  /* 0x0010600c01007387 */ /* 0x000fe60000100a00 */
[----:B0-----:R-:W2:Y:S01]  /*1c6b0*/  LDL.LU.64 R14, [R1+0x28] ;  /* 0x00002800010e7983 */ /* 0x001ea20000300a00 */
[----:B------:R-:W3:Y:S02]  /*1c6c0*/  LDL.LU.64 R10, [R1+0x11e8] ;  /* 0x0011e800010a7983 */ /* 0x000ee40000300a00 */
[----:B------:R-:W3:Y:S11]  /*1c6d0*/  LDL.LU.64 R8, [R1+0x11e0] ;  /* 0x0011e00001087983 */ /* 0x000ef60000300a00 */
[----:B------:R-:W-:Y:S04]  /*1c6e0*/  @!UPT UIADD3 URZ, URZ, URZ, URZ ;  /* 0x0000003f3f3ff290 */ /* 0x000fe8000fffe03f */
[----:B------:R-:W-:Y:S01]  /*1c6f0*/  STL.64 [R1+0x1d0], R20 ;  /* 0x0001d01401007387 */ /* 0x000fe20000100a00 */
[----:B------:R0:W-:Y:S04]  /*1c700*/  STL.64 [R1+0x1d8], R22 ;  /* 0x0001d81601007387 */ /* 0x0001e80000100a00 */
[----:B0-----:R-:W3:Y:S02]  /*1c710*/  LDL.LU.64 R22, [R1+0x11d8] ;  /* 0x0011d80001167983 */ /* 0x001ee40000300a00 */
[C---:B---3--:R-:W-:Y:S02]  /*1c720*/  HMMA.16816.F32 R20, R16.reuse, R22, R8 ;  /* 0x000000161014723c */ /* 0x048fe40000001808 */
[----:B------:R-:W3:Y:S01]  /*1c730*/  LDL.LU.64 R10, [R1+0x11d0] ;  /* 0x0011d000010a7983 */ /* 0x000ee20000300a00 */
[----:B------:R-:W3:Y:S11]  /*1c740*/  LDL.LU.64 R8, [R1+0x11c8] ;  /* 0x0011c80001087983 */ /* 0x000ef60000300a00 */
[----:B------:R-:W-:Y:S09]  /*1c750*/  @!UPT UIADD3 URZ, URZ, URZ, URZ ;  /* 0x0000003f3f3ff290 */ /* 0x000ff2000fffe03f */
[----:B------:R-:W-:Y:S01]  /*1c760*/  STL.64 [R1+0x1c0], R20 ;  /* 0x0001c01401007387 */ /* 0x000fe20000100a00 */
[----:B------:R0:W-:Y:S03]  /*1c770*/  STL.64 [R1+0x1c8], R22 ;  /* 0x0001c81601007387 */ /* 0x0001e60000100a00 */
[----:B0-----:R-:W3:Y:S02]  /*1c780*/  LDL.LU.64 R22, [R1+0x11c0] ;  /* 0x0011c00001167983 */ /* 0x001ee40000300a00 */
[C---:B---3--:R-:W-:Y:S02]  /*1c790*/  HMMA.16816.F32 R20, R16.reuse, R22, R8 ;  /* 0x000000161014723c */ /* 0x048fe40000001808 */
[----:B------:R-:W3:Y:S11]  /*1c7a0*/  LDL.LU.64 R10, [R1+0x11b8] ;  /* 0x0011b800010a7983 */ /* 0x000ef60000300a00 */
[----:B------:R-:W-:Y:S10]  /*1c7b0*/  @!UPT UIADD3 URZ, URZ, URZ, URZ ;  /* 0x0000003f3f3ff290 */ /* 0x000ff4000fffe03f */
[----:B------:R-:W-:Y:S01]  /*1c7c0*/  STL.64 [R1+0x1b0], R20 ;  /* 0x0001b01401007387 */ /* 0x000fe20000100a00 */
[----:B------:R0:W-:Y:S03]  /*1c7d0*/  STL.64 [R1+0x1b8], R22 ;  /* 0x0001b81601007387 */ /* 0x0001e60000100a00 */
[----:B0-----:R-:W3:Y:S01]  /*1c7e0*/  LDL.LU.64 R22, [R1+0x11b0] ;  /* 0x0011b00001167983 */ /* 0x001ee20000300a00 */
[----:B------:R-:W3:Y:S02]  /*1c7f0*/  LDL.LU.64 R20, [R1+0x11a8] ;  /* 0x0011a80001147983 */ /* 0x000ee40000300a00 */
[----:B--2---:R-:W-:Y:S02]  /*1c800*/  IMAD.MOV.U32 R9, RZ, RZ, R14 ;  /* 0x000000ffff097224 */ /* 0x004fe400078e000e */
[----:B------:R-:W-:Y:S01]  /*1c810*/  IMAD.MOV.U32 R8, RZ, RZ, R15 ;  /* 0x000000ffff087224 */ /* 0x000fe200078e000f */
[----:B---3--:R-:W-:Y:S11]  /*1c820*/  HMMA.16816.F32 R20, R16, R14, R20 ;  /* 0x0000000e1014723c */ /* 0x008ff60000001814 */
[----:B------:R-:W-:Y:S11]  /*1c830*/  @!UPT UIADD3 URZ, URZ, URZ, URZ ;  /* 0x0000003f3f3ff290 */ /* 0x000ff6000fffe03f */
[----:B------:R-:W-:Y:S01]  /*1c840*/  @!UPT UIADD3 URZ, URZ, URZ, URZ ;  /* 0x0000003f3f3ff290 */ /* 0x000fe2000fffe03f */
[----:B------:R-:W-:Y:S01]  /*1c850*/  STL.64 [R1+0x1a0], R20 ;  /* 0x0001a01401007387 */ /* 0x000fe20000100a00 */
[----:B------:R0:W-:Y:S03]  /*1c860*/  STL.64 [R1+0x1a8], R22 ;  /* 0x0001a81601007387 */ /* 0x0001e60000100a00 */
[----:B0-----:R-:W2:Y:S01]  /*1c870*/  LDL.LU.64 R22, [R1+0x11a0] ;  /* 0x0011a00001167983 */ /* 0x001ea20000300a00 */
[----:B------:R-:W2:Y:S02]  /*1c880*/  LDL.LU.64 R20, [R1+0x1198] ;  /* 0x0011980001147983 */ /* 0x000ea40000300a00 */
[----:B------:R-:W3:Y:S02]  /*1c890*/  LDL.LU R12, [R1+0x80] ;  /* 0x00008000010c7983 */ /* 0x000ee40000300800 */
[----:B------:R-:W3:Y:S01]  /*1c8a0*/  LDL.LU R13, [R1+0x84] ;  /* 0x00008400010d7983 */ /* 0x000ee20000300800 */
[----:B------:R-:W2:Y:S01]  /*1c8b0*/  LDL.LU R14, [R1+0x88] ;  /* 0x00008800010e7983 */ /* 0x000ea20000300800 */
[----:B------:R-:W2:Y:S03]  /*1c8c0*/  LDL.LU R15, [R1+0x8c] ;  /* 0x00008c00010f7983 */ /* 0x000ea60000300800 */
[----:B--2---:R0:W-:Y:S02]  /*1c8d0*/  STL.64 [R1+0x1078], R14 ;  /* 0x0010780e01007387 */ /* 0x0041e40000100a00 */
[----:B0-----:R-:W-:-:S02]  /*1c8e0*/  IMAD.MOV.U32 R14, RZ, RZ, R29 ;  /* 0x000000ffff0e7224 */ /* 0x001fc400078e001d */
[----:B------:R-:W-:-:S07]  /*1c8f0*/  IMAD.MOV.U32 R15, RZ, RZ, R28 ;  /* 0x000000ffff0f7224 */ /* 0x000fce00078e001c */
[----:B------:R-:W-:Y:S01]  /*1c900*/  HMMA.16816.F32 R20, R16, R14, R20 ;  /* 0x0000000e1014723c */ /* 0x000fe20000001814 */
[----:B---3--:R-:W-:Y:S01]  /*1c910*/  STL.64 [R1+0x1070], R12 ;  /* 0x0010700c01007387 */ /* 0x008fe20000100a00 */
[----:B------:R-:W2:Y:S02]  /*1c920*/  LDL.LU R29, [R1+0x1194] ;  /* 0x00119400011d7983 */ /* 0x000ea40000300800 */
[----:B------:R-:W3:Y:S11]  /*1c930*/  LDL.LU R28, [R1+0x1190] ;  /* 0x00119000011c7983 */ /* 0x000ef60000300800 */
[----:B------:R-:W-:Y:S08]  /*1c940*/  @!UPT UIADD3 URZ, URZ, URZ, URZ ;  /* 0x0000003f3f3ff290 */ /* 0x000ff0000fffe03f */
[----:B------:R0:W-:Y:S01]  /*1c950*/  STL.64 [R1+0x190], R20 ;  /* 0x0001901401007387 */ /* 0x0001e20000100a00 */
[----:B------:R1:W-:Y:S03]  /*1c960*/  STL.64 [R1+0x198], R22 ;  /* 0x0001981601007387 */ /* 0x0003e60000100a00 */
[----:B0-----:R-:W2:Y:S01]  /*1c970*/  LDL.LU R20, [R1+0x160] ;  /* 0x0001600001147983 */ /* 0x001ea20000300800 */
[----:B------:R-:W2:Y:S02]  /*1c980*/  LDL.LU R21, [R1+0x164] ;  /* 0x0001640001157983 */ /* 0x000ea40000300800 */
[----:B-1----:R-:W2:Y:S02]  /*1c990*/  LDL.LU R22, [R1+0x168] ;  /* 0x0001680001167983 */ /* 0x002ea40000300800 */
[----:B------:R-:W2:Y:S01]  /*1c9a0*/  LDL.LU R23, [R1+0x16c] ;  /* 0x00016c0001177983 */ /* 0x000ea20000300800 */
[----:B------:R0:W-:Y:S02]  /*1c9b0*/  STL.64 [R1+0x1168], R14 ;  /* 0x0011680e01007387 */ /* 0x0001e40000100a00 */
[----:B0-----:R-:W-:-:S02]  /*1c9c0*/  IMAD.MOV.U32 R14, RZ, RZ, R3 ;  /* 0x000000ffff0e7224 */ /* 0x001fc400078e0003 */
[----:B------:R-:W-:-:S07]  /*1c9d0*/  IMAD.MOV.U32 R15, RZ, RZ, R2 ;  /* 0x000000ffff0f7224 */ /* 0x000fce00078e0002 */
[----:B----4-:R-:W-:Y:S01]  /*1c9e0*/  HMMA.16816.F32 R12, R16, R14, R4 ;  /* 0x0000000e100c723c */ /* 0x010fe20000001804 */
[----:B------:R-:W4:Y:S11]  /*1c9f0*/  LDL.LU.64 R6, [R1+0x1188] ;  /* 0x0011880001067983 */ /* 0x000f360000300a00 */
[----:B------:R-:W-:Y:S11]  /*1ca00*/  @!UPT UIADD3 URZ, URZ, URZ, URZ ;  /* 0x0000003f3f3ff290 */ /* 0x000ff6000fffe03f */
[----:B------:R4:W-:Y:S01]  /*1ca10*/  STL.64 [R1+0x180], R12 ;  /* 0x0001800c01007387 */ /* 0x0009e20000100a00 */
[----:B------:R-:W-:Y:S02]  /*1ca20*/  IMAD.MOV.U32 R3, RZ, RZ, R14 ;  /* 0x000000ffff037224 */ /* 0x000fe400078e000e */
[----:B------:R-:W-:-:S05]  /*1ca30*/  IMAD.MOV.U32 R2, RZ, RZ, R15 ;  /* 0x000000ffff027224 */ /* 0x000fca00078e000f */
[----:B------:R-:W-:Y:S01]  /*1ca40*/  STL [R1+0x105c], R2 ;  /* 0x00105c0201007387 */ /* 0x000fe20000100800 */
[----:B------:R-:W-:Y:S01]  /*1ca50*/  STL [R1+0x1058], R3 ;  /* 0x0010580301007387 */ /* 0x000fe20000100800 */
[C---:B----4-:R-:W-:Y:S02]  /*1ca60*/  HMMA.16816.F32 R12, R16.reuse, R6, R24 ;  /* 0x00000006100c723c */ /* 0x050fe40000001818 */
[----:B------:R-:W4:Y:S11]  /*1ca70*/  LDL.LU R24, [R1+0x120] ;  /* 0x0001200001187983 */ /* 0x000f360000300800 */
[----:B------:R-:W-:Y:S10]  /*1ca80*/  @!UPT UIADD3 URZ, URZ, URZ, URZ ;  /* 0x0000003f3f3ff290 */ /* 0x000ff4000fffe03f */
[----:B------:R0:W-:Y:S01]  /*1ca90*/  STL.64 [R1+0x170], R12 ;  /* 0x0001700c01007387 */ /* 0x0001e20000100a00 */
[----:B------:R1:W-:Y:S02]  /*1caa0*/  STL.64 [R1+0x178], R14 ;  /* 0x0001780e01007387 */ /* 0x0003e40000100a00 */
[----:B------:R-:W4:Y:S02]  /*1cab0*/  LDL.LU R25, [R1+0x124] ;  /* 0x0001240001197983 */ /* 0x000f240000300800 */
[----:B------:R-:W2:Y:S01]  /*1cac0*/  LDL.LU R26, [R1+0x128] ;  /* 0x00012800011a7983 */ /* 0x000ea20000300800 */
[----:B------:R-:W2:Y:S04]  /*1cad0*/  LDL.LU R27, [R1+0x12c] ;  /* 0x00012c00011b7983 */ /* 0x000ea80000300800 */
[----:B0-----:R-:W3:Y:S01]  /*1cae0*/  LDL.LU R12, [R1+0x150] ;  /* 0x00015000010c7983 */ /* 0x001ee20000300800 */
[----:B------:R-:W3:Y:S02]  /*1caf0*/  LDL.LU R13, [R1+0x154] ;  /* 0x00015400010d7983 */ /* 0x000ee40000300800 */
[----:B-1----:R-:W3:Y:S02]  /*1cb00*/  LDL.LU R14, [R1+0x158] ;  /* 0x00015800010e7983 */ /* 0x002ee40000300800 */
[----:B------:R-:W3:Y:S01]  /*1cb10*/  LDL.LU R15, [R1+0x15c] ;  /* 0x00015c00010f7983 */ /* 0x000ee20000300800 */
[----:B--2---:R-:W-:Y:S01]  /*1cb20*/  STL.64 [R1+0x1148], R26 ;  /* 0x0011481a01007387 */ /* 0x004fe20000100a00 */
[----:B----4-:R0:W-:Y:S03]  /*1cb30*/  STL.64 [R1+0x1140], R24 ;  /* 0x0011401801007387 */ /* 0x0101e60000100a00 */
[----:B0-----:R-:W2:Y:S01]  /*1cb40*/  LDL.LU R24, [R1+0x130] ;  /* 0x0001300001187983 */ /* 0x001ea20000300800 */
[----:B------:R-:W2:Y:S02]  /*1cb50*/  LDL.LU R25, [R1+0x134] ;  /* 0x0001340001197983 */ /* 0x000ea40000300800 */
[----:B------:R-:W4:Y:S02]  /*1cb60*/  LDL.LU R26, [R1+0x138] ;  /* 0x00013800011a7983 */ /* 0x000f240000300800 */
[----:B------:R-:W4:Y:S01]  /*1cb70*/  LDL.LU R27, [R1+0x13c] ;  /* 0x00013c00011b7983 */ /* 0x000f220000300800 */
[----:B------:R-:W-:Y:S01]  /*1cb80*/  HMMA.16816.F32 R16, R16, R10, R20 ;  /* 0x0000000a1010723c */ /* 0x000fe20000001814 */
[----:B----4-:R0:W-:Y:S01]  /*1cb90*/  STL.64 [R1+0x1158], R26 ;  /* 0x0011581a01007387 */ /* 0x0101e20000100a00 */
[----:B--2---:R-:W-:Y:S03]  /*1cba0*/  STL.64 [R1+0x1150], R24 ;  /* 0x0011501801007387 */ /* 0x004fe60000100a00 */
[----:B0-----:R-:W2:Y:S11]  /*1cbb0*/  LDL.LU.64 R26, [R1+0x48] ;  /* 0x00004800011a7983 */ /* 0x001eb60000300a00 */
[----:B------:R-:W-:Y:S08]  /*1cbc0*/  @!UPT UIADD3 URZ, URZ, URZ, URZ ;  /* 0x0000003f3f3ff290 */ /* 0x000ff0000fffe03f */
[----:B------:R-:W-:Y:S02]  /*1cbd0*/  IMAD.MOV.U32 R2, RZ, RZ, R18 ;  /* 0x000000ffff027224 */ /* 0x000fe400078e0012 */
[----:B------:R-:W-:Y:S02]  /*1cbe0*/  IMAD.MOV.U32 R18, RZ, RZ, R29 ;  /* 0x000000ffff127224 */ /* 0x000fe400078e001d */
[----:B------:R-:W-:Y:S01]  /*1cbf0*/  IMAD.MOV.U32 R3, RZ, RZ, R19 ;  /* 0x000000ffff037224 */ /* 0x000fe200078e0013 */
[----:B--2---:R0:W-:Y:S04]  /*1cc00*/  STL.64 [R1+0x1160], R26 ;  /* 0x0011601a01007387 */ /* 0x0041e80000100a00 */
[----:B0-----:R-:W3:Y:S01]  /*1cc10*/  LDL.LU.64 R26, [R1+0x58] ;  /* 0x00005800011a7983 */ /* 0x001ee20000300a00 */
[----:B------:R0:W-:Y:S02]  /*1cc20*/  STL.64 [R1+0x1120], R6 ;  /* 0x0011200601007387 */ /* 0x0001e40000100a00 */
[----:B------:R-:W2:Y:S02]  /*1cc30*/  LDL.LU R4, [R1+0x140] ;  /* 0x0001400001047983 */ /* 0x000ea40000300800 */
[----:B------:R-:W2:Y:S01]  /*1cc40*/  LDL.LU R5, [R1+0x144] ;  /* 0x0001440001057983 */ /* 0x000ea20000300800 */
[----:B0-----:R-:W2:Y:S01]  /*1cc50*/  LDL.LU R6, [R1+0x148] ;  /* 0x0001480001067983 */ /* 0x001ea20000300800 */
[----:B------:R-:W2:Y:S02]  /*1cc60*/  LDL.LU R7, [R1+0x14c] ;  /* 0x00014c0001077983 */ /* 0x000ea40000300800 */
[----:B------:R-:W3:Y:S02]  /*1cc70*/  LDL.LU.64 R22, [R1+0x1180] ;  /* 0x0011800001167983 */ /* 0x000ee40000300a00 */
[----:B------:R-:W3:Y:S01]  /*1cc80*/  LDL.LU.64 R20, [R1+0x1178] ;  /* 0x0011780001147983 */ /* 0x000ee20000300a00 */
[----:B------:R0:W-:Y:S04]  /*1cc90*/  STL.64 [R1+0x160], R16 ;  /* 0x0001601001007387 */ /* 0x0001e80000100a00 */
[----:B0-----:R-:W4:Y:S01]  /*1cca0*/  LDL.LU R16, [R1+0x70] ;  /* 0x0000700001107983 */ /* 0x001f220000300800 */
[----:B------:R-:W4:Y:S02]  /*1ccb0*/  LDL.LU R17, [R1+0x74] ;  /* 0x0000740001117983 */ /* 0x000f240000300800 */
[----:B------:R-:W2:Y:S02]  /*1ccc0*/  LDL.LU R29, [R1+0x1174] ;  /* 0x00117400011d7983 */ /* 0x000ea40000300800 */
[----:B------:R-:W2:Y:S02]  /*1ccd0*/  LDL.LU R19, [R1+0x7c] ;  /* 0x00007c0001137983 */ /* 0x000ea40000300800 */
[----:B--2---:R-:W-:Y:S01]  /*1cce0*/  STL.64 [R1+0x1088], R18 ;  /* 0x0010881201007387 */ /* 0x004fe20000100a00 */
[----:B----4-:R0:W-:Y:S03]  /*1ccf0*/  STL.64 [R1+0x1080], R16 ;  /* 0x0010801001007387 */ /* 0x0101e60000100a00 */
[----:B0-----:R-:W2:Y:S01]  /*1cd00*/  LDL.LU R16, [R1+0x90] ;  /* 0x0000900001107983 */ /* 0x001ea20000300800 */
[----:B------:R-:W2:Y:S02]  /*1cd10*/  LDL.LU R17, [R1+0x94] ;  /* 0x0000940001117983 */ /* 0x000ea40000300800 */
[----:B------:R-:W4:Y:S01]  /*1cd20*/  LDL.LU R18, [R1+0x98] ;  /* 0x0000980001127983 */ /* 0x000f220000300800 */
[----:B---3--:R-:W-:Y:S01]  /*1cd30*/  HMMA.16816.F32 R12, R20, R26, R12 ;  /* 0x0000001a140c723c */ /* 0x008fe2000000180c */
[----:B------:R-:W-:-:S02]  /*1cd40*/  IMAD.MOV.U32 R19, RZ, RZ, R29 ;  /* 0x000000ffff137224 */ /* 0x000fc400078e001d */
[----:B------:R-:W3:Y:S04]  /*1cd50*/  LDL.LU R29, [R1+0x1170] ;  /* 0x00117000011d7983 */ /* 0x000ee80000300800 */
[----:B----4-:R-:W-:Y:S01]  /*1cd60*/  STL.64 [R1+0x1098], R18 ;  /* 0x0010981201007387 */ /* 0x010fe20000100a00 */
[----:B--2---:R-:W-:Y:S11]  /*1cd70*/  STL.64 [R1+0x1090], R16 ;  /* 0x0010901001007387 */ /* 0x004ff60000100a00 */
[----:B------:R-:W-:Y:S04]  /*1cd80*/  @!UPT UIADD3 URZ, URZ, URZ, URZ ;  /* 0x0000003f3f3ff290 */ /* 0x000fe8000fffe03f */
[----:B------:R0:W-:Y:S02]  /*1cd90*/  STL.64 [R1+0x150], R12 ;  /* 0x0001500c01007387 */ /* 0x0001e40000100a00 */
[----:B------:R1:W-:Y:S02]  /*1cda0*/  STL.64 [R1+0x158], R14 ;  /* 0x0001580e01007387 */ /* 0x0003e40000100a00 */
[----:B0-----:R-:W-:Y:S01]  /*1cdb0*/  IMAD.MOV.U32 R13, RZ, RZ, R26 ;  /* 0x000000ffff0d7224 */ /* 0x001fe200078e001a */
[----:B-1----:R-:W2:Y:S01]  /*1cdc0*/  LDL.LU.64 R14, [R1+0x1168] ;  /* 0x00116800010e7983 */ /* 0x002ea20000300a00 */
[----:B------:R-:W-:Y:S02]  /*1cdd0*/  IMAD.MOV.U32 R12, RZ, RZ, R27 ;  /* 0x000000ffff0c7224 */ /* 0x000fe400078e001b */
[----:B------:R-:W4:Y:S02]  /*1cde0*/  LDL.LU.64 R26, [R1+0x1160] ;  /* 0x00116000011a7983 */ /* 0x000f240000300a00 */
[----:B------:R-:W-:Y:S01]  /*1cdf0*/  IMAD.MOV.U32 R19, RZ, RZ, R8 ;  /* 0x000000ffff137224 */ /* 0x000fe200078e0008 */
[C---:B----4-:R-:W-:Y:S11]  /*1ce00*/  HMMA.16816.F32 R4, R20.reuse, R26, R4 ;  /* 0x0000001a1404723c */ /* 0x050ff60000001804 */
[----:B------:R-:W-:Y:S11]  /*1ce10*/  @!UPT UIADD3 URZ, URZ, URZ, URZ ;  /* 0x0000003f3f3ff290 */ /* 0x000ff6000fffe03f */
[----:B------:R-:W-:Y:S01]  /*1ce20*/  @!UPT UIADD3 URZ, URZ, URZ, URZ ;  /* 0x0000003f3f3ff290 */ /* 0x000fe2000fffe03f */
[----:B------:R0:W-:Y:S01]  /*1ce30*/  STL.64 [R1+0x140], R4 ;  /* 0x0001400401007387 */ /* 0x0001e20000100a00 */
[----:B------:R-:W-:Y:S02]  /*1ce40*/  STL.64 [R1+0x148], R6 ;  /* 0x0001480601007387 */ /* 0x000fe40000100a00 */
[----:B0-----:R-:W-:Y:S02]  /*1ce50*/  IMAD.MOV.U32 R5, RZ, RZ, R26 ;  /* 0x000000ffff057224 */ /* 0x001fe400078e001a */
[----:B------:R-:W-:Y:S02]  /*1ce60*/  IMAD.MOV.U32 R4, RZ, RZ, R27 ;  /* 0x000000ffff047224 */ /* 0x000fe400078e001b */
[----:B------:R-:W4:Y:S01]  /*1ce70*/  LDL.LU.64 R26, [R1+0x1158] ;  /* 0x00115800011a7983 */ /* 0x000f220000300a00 */
[----:B------:R-:W4:Y:S02]  /*1ce80*/  LDL.LU.64 R24, [R1+0x1150] ;  /* 0x0011500001187983 */ /* 0x000f240000300a00 */
[----:B------:R-:W2:Y:S02]  /*1ce90*/  LDL R8, [R1+0x318] ;  /* 0x0003180001087983 */ /* 0x000ea40000100800 */
[----:B------:R0:W-:Y:S01]  /*1cea0*/  STL.64 [R1+0x1108], R10 ;  /* 0x0011080a01007387 */ /* 0x0001e20000100a00 */
[----:B--2---:R-:W-:Y:S01]  /*1ceb0*/  STL [R1+0x1100], R8 ;  /* 0x0011000801007387 */ /* 0x004fe20000100800 */
[----:B0-----:R-:W4:Y:S02]  /*1cec0*/  LDL.LU.64 R10, [R1+0x38] ;  /* 0x00003800010a7983 */ /* 0x001f240000300a00 */
[C---:B----4-:R-:W-:Y:S11]  /*1ced0*/  HMMA.16816.F32 R24, R20.reuse, R10, R24 ;  /* 0x0000000a1418723c */ /* 0x050ff60000001818 */
[----:B------:R-:W-:Y:S11]  /*1cee0*/  @!UPT UIADD3 URZ, URZ, URZ, URZ ;  /* 0x0000003f3f3ff290 */ /* 0x000ff6000fffe03f */
[----:B------:R-:W-:Y:S01]  /*1cef0*/  @!UPT UIADD3 URZ, URZ, URZ, URZ ;  /* 0x0000003f3f3ff290 */ /* 0x000fe2000fffe03f */
[----:B------:R-:W-:Y:S01]  /*1cf00*/  STL.64 [R1+0x130], R24 ;  /* 0x0001301801007387 */ /* 0x000fe20000100a00 */
[----:B------:R0:W-:Y:S03]  /*1cf10*/  STL.64 [R1+0x138], R26 ;  /* 0x0001381a01007387 */ /* 0x0001e60000100a00 */
[----:B0-----:R-:W2:Y:S01]  /*1cf20*/  LDL.LU.64 R26, [R1+0x1148] ;  /* 0x00114800011a7983 */ /* 0x001ea20000300a00 */
[----:B------:R-:W2:Y:S02]  /*1cf30*/  LDL.LU.64 R24, [R1+0x1140] ;  /* 0x0011400001187983 */ /* 0x000ea40000300a00 */
[----:B------:R-:W-:Y:S02]  /*1cf40*/  IMAD.MOV.U32 R18, RZ, RZ, R9 ;  /* 0x000000ffff127224 */ /* 0x000fe400078e0009 */
[----:B------:R-:W-:Y:S02]  /*1cf50*/  IMAD.MOV.U32 R7, RZ, RZ, R10 ;  /* 0x000000ffff077224 */ /* 0x000fe400078e000a */
[----:B------:R-:W-:Y:S01]  /*1cf60*/  IMAD.MOV.U32 R6, RZ, RZ, R11 ;  /* 0x000000ffff067224 */ /* 0x000fe200078e000b */
[----:B------:R0:W-:Y:S02]  /*1cf70*/  STL.64 [R1+0x10a8], R18 ;  /* 0x0010a81201007387 */ /* 0x0001e40000100a00 */
[----:B--2---:R-:W-:Y:S07]  /*1cf80*/  HMMA.16816.F32 R8, R20, R18, R24 ;  /* 0x000000121408723c */ /* 0x004fee0000001818 */
[----:B0-----:R-:W-:-:S02]  /*1cf90*/  IMAD.MOV.U32 R18, RZ, RZ, R7 ;  /* 0x000000ffff127224 */ /* 0x001fc400078e0007 */
[----:B------:R-:W-:Y:S11]  /*1cfa0*/  IMAD.MOV.U32 R19, RZ, RZ, R6 ;  /* 0x000000ffff137224 */ /* 0x000ff600078e0006 */
[----:B------:R-:W-:Y:S03]  /*1cfb0*/  @!UPT UIADD3 URZ, URZ, URZ, URZ ;  /* 0x0000003f3f3ff290 */ /* 0x000fe6000fffe03f */
[----:B------:R-:W-:Y:S01]  /*1cfc0*/  STL.64 [R1+0x120], R8 ;  /* 0x0001200801007387 */ /* 0x000fe20000100a00 */
[----:B------:R-:W-:Y:S02]  /*1cfd0*/  STL.64 [R1+0x128], R10 ;  /* 0x0001280a01007387 */ /* 0x000fe40000100a00 */
[----:B------:R0:W-:Y:S02]  /*1cfe0*/  STL.64 [R1+0x10c0], R18 ;  /* 0x0010c01201007387 */ /* 0x0001e40000100a00 */
[----:B------:R-:W2:Y:S01]  /*1cff0*/  LDL.LU R24, [R1+0xe0] ;  /* 0x0000e00001187983 */ /* 0x000ea20000300800 */
[----:B------:R-:W2:Y:S01]  /*1d000*/  LDL.LU R25, [R1+0xe4] ;  /* 0x0000e40001197983 */ /* 0x000ea20000300800 */
[----:B------:R-:W4:Y:S02]  /*1d010*/  LDL.LU R26, [R1+0xe8] ;  /* 0x0000e800011a7983 */ /* 0x000f240000300800 */
[----:B------:R-:W4:Y:S02]  /*1d020*/  LDL.LU R27, [R1+0xec] ;  /* 0x0000ec00011b7983 */ /* 0x000f240000300800 */
[----:B0-----:R-:W-:-:S02]  /*1d030*/  IMAD.MOV.U32 R19, RZ, RZ, R4 ;  /* 0x000000ffff137224 */ /* 0x001fc400078e0004 */
[----:B------:R-:W-:Y:S01]  /*1d040*/  IMAD.MOV.U32 R18, RZ, RZ, R5 ;  /* 0x000000ffff127224 */ /* 0x000fe200078e0005 */
[----:B------:R-:W2:Y:S01]  /*1d050*/  LDL.LU R4, [R1+0x100] ;  /* 0x0001000001047983 */ /* 0x000ea20000300800 */
[----:B------:R-:W2:Y:S02]  /*1d060*/  LDL.LU R5, [R1+0x104] ;  /* 0x0001040001057983 */ /* 0x000ea40000300800 */
[----:B------:R-:W2:Y:S02]  /*1d070*/  LDL.LU R6, [R1+0x108] ;  /* 0x0001080001067983 */ /* 0x000ea40000300800 */
[----:B------:R-:W2:Y:S02]  /*1d080*/  LDL.LU R7, [R1+0x10c] ;  /* 0x00010c0001077983 */ /* 0x000ea40000300800 */
[----:B--2---:R-:W-:Y:S01]  /*1d090*/  STL.64 [R1+0x1138], R6 ;  /* 0x0011380601007387 */ /* 0x004fe20000100a00 */
[----:B------:R0:W-:Y:S03]  /*1d0a0*/  STL.64 [R1+0x1130], R4 ;  /* 0x0011300401007387 */ /* 0x0001e60000100a00 */
[----:B0-----:R-:W2:Y:S01]  /*1d0b0*/  LDL.LU R4, [R1+0x110] ;  /* 0x0001100001047983 */ /* 0x001ea20000300800 */
[----:B------:R-:W2:Y:S02]  /*1d0c0*/  LDL.LU R5, [R1+0x114] ;  /* 0x0001140001057983 */ /* 0x000ea40000300800 */
[----:B------:R-:W2:Y:S02]  /*1d0d0*/  LDL.LU R6, [R1+0x118] ;  /* 0x0001180001067983 */ /* 0x000ea40000300800 */
[----:B------:R-:W2:Y:S01]  /*1d0e0*/  LDL.LU R7, [R1+0x11c] ;  /* 0x00011c0001077983 */ /* 0x000ea20000300800 */
[----:B----4-:R0:W-:Y:S01]  /*1d0f0*/  STL.64 [R1+0x1118], R26 ;  /* 0x0011181a01007387 */ /* 0x0101e20000100a00 */
[----:B------:R-:W-:Y:S03]  /*1d100*/  STL.64 [R1+0x1110], R24 ;  /* 0x0011101801007387 */ /* 0x000fe60000100a00 */
[----:B0-----:R-:W4:Y:S01]  /*1d110*/  LDL.LU.64 R26, [R1+0x8] ;  /* 0x00000800011a7983 */ /* 0x001f220000300a00 */
[----:B------:R-:W3:Y:S02]  /*1d120*/  LDL.LU R8, [R1+0xf0] ;  /* 0x0000f00001087983 */ /* 0x000ee40000300800 */
[----:B------:R-:W3:Y:S02]  /*1d130*/  LDL.LU R9, [R1+0xf4] ;  /* 0x0000f40001097983 */ /* 0x000ee40000300800 */
[----:B------:R-:W3:Y:S01]  /*1d140*/  LDL.LU R10, [R1+0xf8] ;  /* 0x0000f800010a7983 */ /* 0x000ee20000300800 */
[----:B------:R-:W3:Y:S01]  /*1d150*/  LDL.LU R11, [R1+0xfc] ;  /* 0x0000fc00010b7983 */ /* 0x000ee20000300800 */
[----:B------:R0:W-:Y:S02]  /*1d160*/  STL.64 [R1+0x10d8], R18 ;  /* 0x0010d81201007387 */ /* 0x0001e40000100a00 */
[----:B0-----:R-:W-:-:S02]  /*1d170*/  IMAD.MOV.U32 R19, RZ, RZ, R12 ;  /* 0x000000ffff137224 */ /* 0x001fc400078e000c */
[----:B------:R-:W-:Y:S01]  /*1d180*/  IMAD.MOV.U32 R18, RZ, RZ, R13 ;  /* 0x000000ffff127224 */ /* 0x000fe200078e000d */
[----:B--2---:R-:W-:Y:S11]  /*1d190*/  HMMA.16816.F32 R4, R20, R14, R4 ;  /* 0x0000000e1404723c */ /* 0x004ff60000001804 */
[----:B------:R-:W-:Y:S11]  /*1d1a0*/  @!UPT UIADD3 URZ, URZ, URZ, URZ ;  /* 0x0000003f3f3ff290 */ /* 0x000ff6000fffe03f */
[----:B------:R-:W-:Y:S01]  /*1d1b0*/  @!UPT UIADD3 URZ, URZ, URZ, URZ ;  /* 0x0000003f3f3ff290 */ /* 0x000fe2000fffe03f */
[----:B------:R-:W-:Y:S01]  /*1d1c0*/  STL.64 [R1+0x110], R4 ;  /* 0x0001100401007387 */ /* 0x000fe20000100a00 */
[----:B------:R0:W-:Y:S03]  /*1d1d0*/  STL.64 [R1+0x118], R6 ;  /* 0x0001180601007387 */ /* 0x0001e60000100a00 */
[----:B0-----:R-:W4:Y:S01]  /*1d1e0*/  LDL.LU.64 R6, [R1+0x1138] ;  /* 0x0011380001067983 */ /* 0x001f220000300a00 */
[----:B------:R-:W4:Y:S02]  /*1d1f0*/  LDL.LU.64 R4, [R1+0x1130] ;  /* 0x0011300001047983 */ /* 0x000f240000300a00 */
[----:B------:R0:W-:Y:S02]  /*1d200*/  STL.64 [R1+0x10a0], R14 ;  /* 0x0010a00e01007387 */ /* 0x0001e40000100a00 */
[----:B------:R-:W2:Y:S01]  /*1d210*/  LDL.LU R12, [R1+0xa0] ;  /* 0x0000a000010c7983 */ /* 0x000ea20000300800 */
[----:B------:R-:W2:Y:S04]  /*1d220*/  LDL.LU R13, [R1+0xa4] ;  /* 0x0000a400010d7983 */ /* 0x000ea80000300800 */
[----:B0-----:R-:W2:Y:S01]  /*1d230*/  LDL.LU R14, [R1+0xa8] ;  /* 0x0000a800010e7983 */ /* 0x001ea20000300800 */
[----:B------:R-:W2:Y:S03]  /*1d240*/  LDL.LU R15, [R1+0xac] ;  /* 0x0000ac00010f7983 */ /* 0x000ea60000300800 */
[----:B--2---:R-:W-:Y:S01]  /*1d250*/  STL.64 [R1+0x10b8], R14 ;  /* 0x0010b80e01007387 */ /* 0x004fe20000100a00 */
[----:B------:R0:W-:Y:S03]  /*1d260*/  STL.64 [R1+0x10b0], R12 ;  /* 0x0010b00c01007387 */ /* 0x0001e60000100a00 */
[----:B0-----:R-:W2:Y:S01]  /*1d270*/  LDL.LU R12, [R1+0xb0] ;  /* 0x0000b000010c7983 */ /* 0x001ea20000300800 */
[----:B------:R-:W2:Y:S02]  /*1d280*/  LDL.LU R13, [R1+0xb4] ;  /* 0x0000b400010d7983 */ /* 0x000ea40000300800 */
[----:B------:R-:W2:Y:S02]  /*1d290*/  LDL.LU R14, [R1+0xb8] ;  /* 0x0000b800010e7983 */ /* 0x000ea40000300800 */
[----:B---3--:R-:W-:-:S02]  /*1d2a0*/  IMAD.MOV.U32 R15, RZ, RZ, R29 ;  /* 0x000000ffff0f7224 */ /* 0x008fc400078e001d */
[----:B------:R-:W3:Y:S01]  /*1d2b0*/  LDL.LU R29, [R1+0x1128] ;  /* 0x00112800011d7983 */ /* 0x000ee20000300800 */
[----:B----4-:R-:W-:Y:S03]  /*1d2c0*/  HMMA.16816.F32 R4, R20, R26, R4 ;  /* 0x0000001a1404723c */ /* 0x010fe60000001804 */
[----:B--2---:R-:W-:Y:S01]  /*1d2d0*/  STL.64 [R1+0x10d0], R14 ;  /* 0x0010d00e01007387 */ /* 0x004fe20000100a00 */
[----:B------:R0:W-:Y:S03]  /*1d2e0*/  STL.64 [R1+0x10c8], R12 ;  /* 0x0010c80c01007387 */ /* 0x0001e60000100a00 */
        /* <DEDUP_REMOVED lines=9> */
[----:B------:R-:W-:Y:S01]  /*1d380*/  STL.64 [R1+0x100], R4 ;  /* 0x0001000401007387 */ /* 0x000fe20000100a00 */
[----:B------:R0:W-:Y:S04]  /*1d390*/  STL.64 [R1+0x108], R6 ;  /* 0x0001080601007387 */ /* 0x0001e80000100a00 */
[----:B0-----:R-:W4:Y:S01]  /*1d3a0*/  LDL.LU.64 R6, [R1+0x1120] ;  /* 0x0011200001067983 */ /* 0x001f220000300a00 */
[----:B------:R-:W-:-:S02]  /*1d3b0*/  IMAD.MOV.U32 R5, RZ, RZ, R26 ;  /* 0x000000ffff057224 */ /* 0x000fc400078e001a */
[----:B------:R-:W-:Y:S02]  /*1d3c0*/  IMAD.MOV.U32 R4, RZ, RZ, R27 ;  /* 0x000000ffff047224 */ /* 0x000fe400078e001b */
[----:B------:R-:W2:Y:S01]  /*1d3d0*/  LDL.LU.64 R26, [R1+0x1118] ;  /* 0x00111800011a7983 */ /* 0x000ea20000300a00 */
[----:B------:R-:W2:Y:S01]  /*1d3e0*/  LDL.LU.64 R24, [R1+0x1110] ;  /* 0x0011100001187983 */ /* 0x000ea20000300a00 */
[C---:B----4-:R-:W-:Y:S11]  /*1d3f0*/  HMMA.16816.F32 R8, R20.reuse, R6, R8 ;  /* 0x000000061408723c */ /* 0x050ff60000001808 */
[----:B------:R-:W-:Y:S11]  /*1d400*/  @!UPT UIADD3 URZ, URZ, URZ, URZ ;  /* 0x0000003f3f3ff290 */ /* 0x000ff6000fffe03f */
[----:B------:R-:W-:Y:S01]  /*1d410*/  @!UPT UIADD3 URZ, URZ, URZ, URZ ;  /* 0x0000003f3f3ff290 */ /* 0x000fe2000fffe03f */
[----:B------:R-:W-:Y:S01]  /*1d420*/  STL.64 [R1+0xf0], R8 ;  /* 0x0000f00801007387 */ /* 0x000fe20000100a00 */
[----:B------:R0:W-:Y:S03]  /*1d430*/  STL.64 [R1+0xf8], R10 ;  /* 0x0000f80a01007387 */ /* 0x0001e60000100a00 */
[----:B0-----:R-:W2:Y:S01]  /*1d440*/  LDL.LU.64 R10, [R1+0x1108] ;  /* 0x00110800010a7983 */ /* 0x001ea20000300a00 */
[----:B------:R-:W4:Y:S02]  /*1d450*/  LDL.LU R8, [R1+0x1100] ;  /* 0x0011000001087983 */ /* 0x000f240000300800 */
[----:B---3--:R-:W-:Y:S01]  /*1d460*/  IMAD.MOV.U32 R15, RZ, RZ, R29 ;  /* 0x000000ffff0f7224 */ /* 0x008fe200078e001d */
[----:B--2---:R-:W-:Y:S01]  /*1d470*/  HMMA.16816.F32 R20, R20, R10, R24 ;  /* 0x0000000a1414723c */ /* 0x004fe20000001818 */
[----:B------:R-:W2:Y:S01]  /*1d480*/  LDL.LU.64 R26, [R1+0x10f8] ;  /* 0x0010f800011a7983 */ /* 0x000ea20000300a00 */
[----:B------:R-:W2:Y:S11]  /*1d490*/  LDL.LU.64 R24, [R1+0x10f0] ;  /* 0x0010f00001187983 */ /* 0x000eb60000300a00 */
[----:B------:R-:W-:Y:S10]  /*1d4a0*/  @!UPT UIADD3 URZ, URZ, URZ, URZ ;  /* 0x0000003f3f3ff290 */ /* 0x000ff4000fffe03f */
[----:B------:R-:W-:Y:S01]  /*1d4b0*/  STL.64 [R1+0xe0], R20 ;  /* 0x0000e01401007387 */ /* 0x000fe20000100a00 */
[----:B------:R-:W-:Y:S01]  /*1d4c0*/  STL.64 [R1+0xe8], R22 ;  /* 0x0000e81601007387 */ /* 0x000fe20000100a00 */
[C---:B--2---:R-:W-:Y:S02]  /*1d4d0*/  HMMA.16816.F32 R16, R24.reuse, R18, R12 ;  /* 0x000000121810723c */ /* 0x044fe4000000180c */
[----:B------:R-:W2:Y:S01]  /*1d4e0*/  LDL.LU.64 R14, [R1+0x10e8] ;  /* 0x0010e800010e7983 */ /* 0x000ea20000300a00 */
[----:B------:R-:W2:Y:S11]  /*1d4f0*/  LDL.LU.64 R12, [R1+0x10e0] ;  /* 0x0010e000010c7983 */ /* 0x000eb60000300a00 */
[----:B------:R-:W-:Y:S09]  /*1d500*/  @!UPT UIADD3 URZ, URZ, URZ, URZ ;  /* 0x0000003f3f3ff290 */ /* 0x000ff2000fffe03f */
[----:B------:R-:W-:Y:S01]  /*1d510*/  STL.64 [R1+0xd0], R16 ;  /* 0x0000d01001007387 */ /* 0x000fe20000100a00 */
[----:B------:R0:W-:Y:S03]  /*1d520*/  STL.64 [R1+0xd8], R18 ;  /* 0x0000d81201007387 */ /* 0x0001e60000100a00 */
[----:B0-----:R-:W2:Y:S02]  /*1d530*/  LDL.LU.64 R18, [R1+0x10d8] ;  /* 0x0010d80001127983 */ /* 0x001ea40000300a00 */
        /* <DEDUP_REMOVED lines=15> */
[----:B------:R-:W2:Y:S11]  /*1d630*/  LDL.LU.64 R14, [R1+0x10a0] ;  /* 0x0010a000010e7983 */ /* 0x000eb60000300a00 */
[----:B------:R-:W-:Y:S10]  /*1d640*/  @!UPT UIADD3 URZ, URZ, URZ, URZ ;  /* 0x0000003f3f3ff290 */ /* 0x000ff4000fffe03f */
[----:B------:R-:W-:Y:S01]  /*1d650*/  STL.64 [R1+0xa0], R16 ;  /* 0x0000a01001007387 */ /* 0x000fe20000100a00 */
[----:B------:R0:W-:Y:S03]  /*1d660*/  STL.64 [R1+0xa8], R18 ;  /* 0x0000a81201007387 */ /* 0x0001e60000100a00 */
[----:B0-----:R-:W2:Y:S01]  /*1d670*/  LDL.LU.64 R18, [R1+0x1098] ;  /* 0x0010980001127983 */ /* 0x001ea20000300a00 */
[----:B------:R-:W2:Y:S02]  /*1d680*/  LDL.LU.64 R16, [R1+0x1090] ;  /* 0x0010900001107983 */ /* 0x000ea40000300a00 */
[----:B--2---:R-:W-:Y:S01]  /*1d690*/  HMMA.16816.F32 R12, R24, R14, R16 ;  /* 0x0000000e180c723c */ /* 0x004fe20000001810 */
[----:B------:R-:W2:Y:S01]  /*1d6a0*/  LDL.LU.64 R18, [R1+0x1088] ;  /* 0x0010880001127983 */ /* 0x000ea20000300a00 */
[----:B------:R-:W2:Y:S11]  /*1d6b0*/  LDL.LU.64 R16, [R1+0x1080] ;  /* 0x0010800001107983 */ /* 0x000eb60000300a00 */
[----:B------:R-:W-:Y:S10]  /*1d6c0*/  @!UPT UIADD3 URZ, URZ, URZ, URZ ;  /* 0x0000003f3f3ff290 */ /* 0x000ff4000fffe03f */
[----:B------:R-:W-:Y:S01]  /*1d6d0*/  STL.64 [R1+0x90], R12 ;  /* 0x0000900c01007387 */ /* 0x000fe20000100a00 */
[----:B------:R0:W-:Y:S03]  /*1d6e0*/  STL.64 [R1+0x98], R14 ;  /* 0x0000980e01007387 */ /* 0x0001e60000100a00 */
[----:B0-----:R-:W3:Y:S01]  /*1d6f0*/  LDL.LU.64 R14, [R1+0x1078] ;  /* 0x00107800010e7983 */ /* 0x001ee20000300a00 */
[----:B------:R-:W3:Y:S02]  /*1d700*/  LDL.LU.64 R12, [R1+0x1070] ;  /* 0x00107000010c7983 */ /* 0x000ee40000300a00 */
[----:B------:R-:W-:Y:S02]  /*1d710*/  IMAD.MOV.U32 R22, RZ, RZ, R5 ;  /* 0x000000ffff167224 */ /* 0x000fe400078e0005 */
[----:B------:R-:W-:-:S07]  /*1d720*/  IMAD.MOV.U32 R23, RZ, RZ, R4 ;  /* 0x000000ffff177224 */ /* 0x000fce00078e0004 */
[C---:B---3--:R-:W-:Y:S01]  /*1d730*/  HMMA.16816.F32 R20, R24.reuse, R22, R12 ;  /* 0x000000161814723c */ /* 0x048fe2000000180c */
[----:B------:R-:W3:Y:S01]  /*1d740*/  LDL.LU.64 R14, [R1+0x1068] ;  /* 0x00106800010e7983 */ /* 0x000ee20000300a00 */
[----:B------:R-:W3:Y:S06]  /*1d750*/  LDL.LU.64 R12, [R1+0x1060] ;  /* 0x00106000010c7983 */ /* 0x000eec0000300a00 */
[C---:B--2---:R-:W-:Y:S11]  /*1d760*/  HMMA.16816.F32 R16, R24.reuse, R6, R16 ;  /* 0x000000061810723c */ /* 0x044ff60000001810 */
[----:B------:R-:W-:Y:S04]  /*1d770*/  @!UPT UIADD3 URZ, URZ, URZ, URZ ;  /* 0x0000003f3f3ff290 */ /* 0x000fe8000fffe03f */
[----:B------:R-:W-:Y:S01]  /*1d780*/  STL.64 [R1+0x80], R20 ;  /* 0x0000801401007387 */ /* 0x000fe20000100a00 */
[----:B------:R-:W-:Y:S07]  /*1d790*/  STL.64 [R1+0x88], R22 ;  /* 0x0000881601007387 */ /* 0x000fee0000100a00 */
[----:B------:R-:W-:Y:S02]  /*1d7a0*/  STL.64 [R1+0x70], R16 ;  /* 0x0000701001007387 */ /* 0x000fe40000100a00 */
[----:B------:R-:W-:Y:S02]  /*1d7b0*/  STL.64 [R1+0x78], R18 ;  /* 0x0000781201007387 */ /* 0x000fe40000100a00 */
[----:B----4-:R-:W0:Y:S04]  /*1d7c0*/  LDSM.16.M88.4 R16, [R8] ;  /* 0x000000000810783b */ /* 0x010e280000000200 */
[----:B------:R-:W-:Y:S01]  /*1d7d0*/  LDSM.16.M88.4 R20, [R8+0x1000] ;  /* 0x001000000814783b */ /* 0x000fe20000000200 */
[----:B---3--:R-:W-:Y:S03]  /*1d7e0*/  HMMA.16816.F32 R4, R24, R10, R12 ;  /* 0x0000000a1804723c */ /* 0x008fe6000000180c */
[----:B------:R-:W-:Y:S11]  /*1d7f0*/  LDSM.16.MT88.4 R12, [R28+0x5000] ;  /* 0x005000001c0c783b */ /* 0x000ff60000004200 */
[----:B------:R-:W-:Y:S09]  /*1d800*/  @!UPT UIADD3 URZ, URZ, URZ, URZ ;  /* 0x0000003f3f3ff290 */ /* 0x000ff2000fffe03f */
[----:B------:R-:W-:Y:S01]  /*1d810*/  STL.64 [R1+0x60], R4 ;  /* 0x0000600401007387 */ /* 0x000fe20000100a00 */
[----:B------:R-:W-:Y:S02]  /*1d820*/  STL.64 [R1+0x68], R6 ;  /* 0x0000680601007387 */ /* 0x000fe40000100a00 */
[----:B------:R-:W1:Y:S04]  /*1d830*/  LDSM.16.M88.4 R4, [R8+0x800] ;  /* 0x000800000804783b */ /* 0x000e680000000200 */
[----:B0-----:R-:W-:Y:S01]  /*1d840*/  STL.64 [R1+0x50], R16 ;  /* 0x0000501001007387 */ /* 0x001fe20000100a00 */
[----:B------:R-:W-:Y:S02]  /*1d850*/  STL.64 [R1+0x58], R18 ;  /* 0x0000581201007387 */ /* 0x000fe40000100a00 */
[----:B------:R-:W0:Y:S02]  /*1d860*/  LDSM.16.M88.4 R16, [R8+0x1800] ;  /* 0x001800000810783b */ /* 0x000e240000000200 */
[----:B-1----:R-:W-:Y:S02]  /*1d870*/  STL.64 [R1+0x40], R4 ;  /* 0x0000400401007387 */ /* 0x002fe40000100a00 */
[----:B------:R-:W-:Y:S02]  /*1d880*/  STL.64 [R1+0x48], R6 ;  /* 0x0000480601007387 */ /* 0x000fe40000100a00 */
[----:B------:R-:W1:Y:S04]  /*1d890*/  LDSM.16.M88.4 R4, [R8+0x2000] ;  /* 0x002000000804783b */ /* 0x000e680000000200 */
[----:B------:R-:W-:Y:S01]  /*1d8a0*/  STL.64 [R1+0x30], R20 ;  /* 0x0000301401007387 */ /* 0x000fe20000100a00 */
[----:B------:R-:W-:Y:S01]  /*1d8b0*/  STL.64 [R1+0x38], R22 ;  /* 0x0000381601007387 */ /* 0x000fe20000100a00 */
[----:B0-----:R-:W-:Y:S02]  /*1d8c0*/  STL.64 [R1+0x20], R16 ;  /* 0x0000201001007387 */ /* 0x001fe40000100a00 */
[----:B------:R0:W-:Y:S02]  /*1d8d0*/  STL.64 [R1+0x28], R18 ;  /* 0x0000281201007387 */ /* 0x0001e40000100a00 */
[----:B0-----:R-:W0:Y:S04]  /*1d8e0*/  S2R R19, SR_TID.X ;  /* 0x0000000000137919 */ /* 0x001e280000002100 */
[----:B------:R-:W2:Y:S04]  /*1d8f0*/  S2R R23, SR_TID.X ;  /* 0x0000000000177919 */ /* 0x000ea80000002100 */
[----:B-1----:R-:W-:Y:S01]  /*1d900*/  STL.64 [R1+0x10], R4 ;  /* 0x0000100401007387 */ /* 0x002fe20000100a00 */
[----:B------:R-:W-:-:S02]  /*1d910*/  IMAD.MOV.U32 R29, RZ, RZ, R6 ;  /* 0x000000ffff1d7224 */ /* 0x000fc400078e0006 */
[----:B------:R-:W-:Y:S02]  /*1d920*/  STL.64 [R1+0x18], R6 ;  /* 0x0000180601007387 */ /* 0x000fe40000100a00 */
[----:B------:R-:W-:Y:S02]  /*1d930*/  IMAD.MOV.U32 R28, RZ, RZ, R7 ;  /* 0x000000ffff1c7224 */ /* 0x000fe400078e0007 */
[----:B------:R-:W1:Y:S01]  /*1d940*/  LDSM.16.M88.4 R4, [R8+0x2800] ;  /* 0x002800000804783b */ /* 0x000e620000000200 */
[----:B0-----:R-:W-:Y:S01]  /*1d950*/  LOP3.LUT R22, R19, 0x7, RZ, 0xc0, !PT ;  /* 0x0000000713167812 */ /* 0x001fe200078ec0ff */
[----:B--2---:R-:W-:Y:S02]  /*1d960*/  IMAD.SHL.U32 R26, R23, 0x2, RZ ;  /* 0x00000002171a7824 */ /* 0x004fe400078e00ff */
[----:B------:R-:W-:Y:S01]  /*1d970*/  STL [R1+0xe24], R28 ;  /* 0x000e241c01007387 */ /* 0x000fe20000100800 */
[----:B------:R-:W-:Y:S04]  /*1d980*/  LDSM.16.MT88.4 R16, [R0+0x5000] ;  /* 0x005000000010783b */ /* 0x000fe80000004200 */
[----:B------:R-:W-:-:S02]  /*1d990*/  IMAD R27, R22, 0x90, RZ ;  /* 0x00000090161b7824 */ /* 0x000fc400078e02ff */
[----:B------:R-:W-:Y:S01]  /*1d9a0*/  IMAD.SHL.U32 R22, R23, 0x40, RZ ;  /* 0x0000004017167824 */ /* 0x000fe200078e00ff */
[----:B------:R-:W-:Y:S02]  /*1d9b0*/  STL [R1+0xe20], R29 ;  /* 0x000e201d01007387 */ /* 0x000fe40000100800 */
[----:B------:R-:W-:-:S04]  /*1d9c0*/  LOP3.LUT R27, R27, 0x10, R26, 0x78, !PT ;  /* 0x000000101b1b7812 */ /* 0x000fc800078e781a */
[----:B------:R-:W-:-:S04]  /*1d9d0*/  LOP3.LUT R27, R27, 0x400, R22, 0xf8, !PT ;  /* 0x000004001b1b7812 */ /* 0x000fc800078ef816 */
[----:B------:R-:W-:-:S06]  /*1d9e0*/  LOP3.LUT R27, R27, 0x40, RZ, 0x3c, !PT ;  /* 0x000000401b1b7812 */ /* 0x000fcc00078e3cff */
[----:B------:R-:W-:Y:S04]  /*1d9f0*/  LDSM.16.MT88.4 R24, [R27+0x5000] ;  /* 0x005000001b18783b */ /* 0x000fe80000004200 */
[----:B-1----:R-:W-:Y:S01]  /*1da00*/  STL.64 [R1], R4 ;  /* 0x0000000401007387 */ /* 0x002fe20000100a00 */
[----:B------:R-:W-:Y:S02]  /*1da10*/  IMAD.MOV.U32 R21, RZ, RZ, R4 ;  /* 0x000000ffff157224 */ /* 0x000fe400078e0004 */
[----:B------:R-:W-:Y:S02]  /*1da20*/  STL.64 [R1+0x8], R6 ;  /* 0x0000080601007387 */ /* 0x000fe40000100a00 */
[----:B------:R-:W-:Y:S02]  /*1da30*/  IMAD.MOV.U32 R20, RZ, RZ, R5 ;  /* 0x000000ffff147224 */ /* 0x000fe400078e0005 */
[----:B------:R-:W0:Y:S02]  /*1da40*/  LDSM.16.M88.4 R4, [R8+0x3000] ;  /* 0x003000000804783b */ /* 0x000e240000000200 */
[----:B------:R-:W1:Y:S02]  /*1da50*/  LDSM.16.M88.4 R8, [R8+0x3800] ;  /* 0x003800000808783b */ /* 0x000e640000000200 */
[----:B0-----:R-:W-:Y:S02]  /*1da60*/  STL.64 [R1+0x1000], R6 ;  /* 0x0010000601007387 */ /* 0x001fe40000100a00 */
[----:B------:R-:W-:Y:S02]  /*1da70*/  STL.64 [R1+0xff8], R4 ;  /* 0x000ff80401007387 */ /* 0x000fe40000100a00 */
[----:B-1----:R-:W-:Y:S02]  /*1da80*/  STL [R1+0xe14], R10 ;  /* 0x000e140a01007387 */ /* 0x002fe40000100800 */
[----:B------:R-:W-:Y:S01]  /*1da90*/  STL [R1+0xe10], R11 ;  /* 0x000e100b01007387 */ /* 0x000fe20000100800 */
[----:B------:R-:W-:Y:S01]  /*1daa0*/  STL.64 [R1+0xff0], R8 ;  /* 0x000ff00801007387 */ /* 0x000fe20000100a00 */
[----:B------:R-:W-:Y:S02]  /*1dab0*/  STL.64 [R1+0xfe8], R18 ;  /* 0x000fe81201007387 */ /* 0x000fe40000100a00 */
[----:B------:R-:W-:Y:S02]  /*1dac0*/  STL.64 [R1+0xfe0], R16 ;  /* 0x000fe01001007387 */ /* 0x000fe40000100a00 */
[----:B------:R-:W-:Y:S01]  /*1dad0*/  STL [R1+0xed8], R0 ;  /* 0x000ed80001007387 */ /* 0x000fe20000100800 */
[----:B------:R-:W-:Y:S01]  /*1dae0*/  STL.64 [R1+0xf50], R26 ;  /* 0x000f501a01007387 */ /* 0x000fe20000100a00 */
[----:B------:R0:W-:Y:S02]  /*1daf0*/  STL.64 [R1+0xf48], R24 ;  /* 0x000f481801007387 */ /* 0x0001e40000100a00 */
[----:B0-----:R-:W-:-:S02]  /*1db00*/  IMAD.MOV.U32 R24, RZ, RZ, R21 ;  /* 0x000000ffff187224 */ /* 0x001fc400078e0015 */
[----:B------:R-:W-:-:S05]  /*1db10*/  IMAD.MOV.U32 R25, RZ, RZ, R20 ;  /* 0x000000ffff197224 */ /* 0x000fca00078e0014 */
[----:B------:R0:W-:Y:S01]  /*1db20*/  STL.64 [R1+0x1018], R24 ;  /* 0x0010181801007387 */ /* 0x0001e20000100a00 */
[----:B------:R-:W2:Y:S02]  /*1db30*/  LDL.LU R4, [R1+0x210] ;  /* 0x0002100001047983 */ /* 0x000ea40000300800 */
[----:B------:R-:W2:Y:S02]  /*1db40*/  LDL.LU R5, [R1+0x214] ;  /* 0x0002140001057983 */ /* 0x000ea40000300800 */
[----:B------:R-:W3:Y:S01]  /*1db50*/  LDL.LU R6, [R1+0x218] ;  /* 0x0002180001067983 */ /* 0x000ee20000300800 */
[----:B------:R-:W3:Y:S04]  /*1db60*/  LDL.LU R7, [R1+0x21c] ;  /* 0x00021c0001077983 */ /* 0x000ee80000300800 */
[----:B0-----:R-:W4:Y:S01]  /*1db70*/  LDL.LU R24, [R1+0x220] ;  /* 0x0002200001187983 */ /* 0x001f220000300800 */
[----:B------:R-:W4:Y:S02]  /*1db80*/  LDL.LU R25, [R1+0x224] ;  /* 0x0002240001197983 */ /* 0x000f240000300800 */
[----:B------:R-:W2:Y:S02]  /*1db90*/  LDL.LU R26, [R1+0x228] ;  /* 0x00022800011a7983 */ /* 0x000ea40000300800 */
[----:B------:R-:W2:Y:S01]  /*1dba0*/  LDL.LU R27, [R1+0x22c] ;  /* 0x00022c00011b7983 */ /* 0x000ea20000300800 */
[----:B------:R-:W3:Y:S01]  /*1dbb0*/  LDL.LU R16, [R1+0x250] ;  /* 0x0002500001107983 */ /* 0x000ee20000300800 */
[----:B------:R-:W3:Y:S02]  /*1dbc0*/  LDL.LU R17, [R1+0x254] ;  /* 0x0002540001117983 */ /* 0x000ee40000300800 */
[----:B------:R-:W3:Y:S02]  /*1dbd0*/  LDL.LU R18, [R1+0x258] ;  /* 0x0002580001127983 */ /* 0x000ee40000300800 */
[----:B------:R-:W3:Y:S01]  /*1dbe0*/  LDL.LU R19, [R1+0x25c] ;  /* 0x00025c0001137983 */ /* 0x000ee20000300800 */
[----:B--2---:R-:W-:Y:S01]  /*1dbf0*/  STL.64 [R1+0x1028], R26 ;  /* 0x0010281a01007387 */ /* 0x004fe20000100a00 */
[----:B----4-:R0:W-:Y:S03]  /*1dc00*/  STL.64 [R1+0x1020], R24 ;  /* 0x0010201801007387 */ /* 0x0101e60000100a00 */
[----:B0-----:R-:W2:Y:S04]  /*1dc10*/  LDL.64 R24, [R1+0x30] ;  /* 0x0000300001187983 */ /* 0x001ea80000100a00 */
[----:B--2---:R0:W-:Y:S04]  /*1dc20*/  STL.64 [R1+0x1038], R24 ;  /* 0x0010381801007387 */ /* 0x0041e80000100a00 */
[----:B0-----:R-:W2:Y:S04]  /*1dc30*/  LDL.64 R24, [R1+0x40] ;  /* 0x0000400001187983 */ /* 0x001ea80000100a00 */
[----:B--2---:R0:W-:Y:S04]  /*1dc40*/  STL.64 [R1+0x1050], R24 ;  /* 0x0010501801007387 */ /* 0x0041e80000100a00 */
[----:B0-----:R-:W2:Y:S01]  /*1dc50*/  LDL.64 R24, [R1+0x50] ;  /* 0x0000500001187983 */ /* 0x001ea20000100a00 */
[----:B---3--:R-:W-:Y:S02]  /*1dc60*/  STL.64 [R1+0x1010], R6 ;  /* 0x0010100601007387 */ /* 0x008fe40000100a00 */
[----:B------:R0:W-:Y:S02]  /*1dc70*/  STL.64 [R1+0x1008], R4 ;  /* 0x0010080401007387 */ /* 0x0001e40000100a00 */
[----:B0-----:R-:W3:Y:S04]  /*1dc80*/  LDL.64 R4, [R1+0x20] ;  /* 0x0000200001047983 */ /* 0x001ee80000100a00 */
[----:B------:R-:W0:Y:S01]  /*1dc90*/  S2R R22, SR_TID.X ;  /* 0x0000000000167919 */ /* 0x000e220000002100 */
[----:B------:R-:W-:-:S05]  /*1dca0*/  LOP3.LUT R23, R23, 0x7, RZ, 0xc0, !PT ;  /* 0x0000000717177812 */ /* 0x000fca00078ec0ff */
[----:B------:R-:W-:Y:S02]  /*1dcb0*/  IMAD R23, R23, 0x90, RZ ;  /* 0x0000009017177824 */ /* 0x000fe400078e02ff */
[C---:B0-----:R-:W-:Y:S02]  /*1dcc0*/  IMAD.SHL.U32 R28, R22.reuse, 0x2, RZ ;  /* 0x00000002161c7824 */ /* 0x041fe400078e00ff */
[----:B------:R-:W-:-:S03]  /*1dcd0*/  IMAD.SHL.U32 R22, R22, 0x40, RZ ;  /* 0x0000004016167824 */ /* 0x000fc600078e00ff */
[----:B------:R-:W-:-:S04]  /*1dce0*/  LOP3.LUT R23, R23, 0x10, R28, 0x78, !PT ;  /* 0x0000001017177812 */ /* 0x000fc800078e781c */
[----:B------:R-:W-:Y:S01]  /*1dcf0*/  LOP3.LUT R23, R23, 0x400, R22, 0xf8, !PT ;  /* 0x0000040017177812 */ /* 0x000fe200078ef816 */
[----:B---3--:R0:W-:Y:S04]  /*1dd00*/  STL.64 [R1+0x1030], R4 ;  /* 0x0010300401007387 */ /* 0x0081e80000100a00 */
[----:B0-----:R-:W3:Y:S01]  /*1dd10*/  LDL.LU R4, [R1+0x230] ;  /* 0x0002300001047983 */ /* 0x001ee20000300800 */
[----:B------:R-:W3:Y:S02]  /*1dd20*/  LDL.LU R5, [R1+0x234] ;  /* 0x0002340001057983 */ /* 0x000ee40000300800 */
[----:B------:R-:W4:Y:S02]  /*1dd30*/  LDL.LU R6, [R1+0x238] ;  /* 0x0002380001067983 */ /* 0x000f240000300800 */
[----:B------:R-:W4:Y:S01]  /*1dd40*/  LDL.LU R7, [R1+0x23c] ;  /* 0x00023c0001077983 */ /* 0x000f220000300800 */
[----:B------:R-:W-:-:S06]  /*1dd50*/  LOP3.LUT R23, R23, 0x60, RZ, 0x3c, !PT ;  /* 0x0000006017177812 */ /* 0x000fcc00078e3cff */
[----:B------:R-:W0:Y:S04]  /*1dd60*/  LDSM.16.MT88.4 R20, [R23+0x5000] ;  /* 0x005000001714783b */ /* 0x000e280000004200 */
[----:B----4-:R-:W-:Y:S01]  /*1dd70*/  STL.64 [R1+0x1048], R6 ;  /* 0x0010480601007387 */ /* 0x010fe20000100a00 */
[----:B---3--:R1:W-:Y:S03]  /*1dd80*/  STL.64 [R1+0x1040], R4 ;  /* 0x0010400401007387 */ /* 0x0083e60000100a00 */
[----:B-1----:R-:W3:Y:S01]  /*1dd90*/  LDL.LU R4, [R1+0x240] ;  /* 0x0002400001047983 */ /* 0x002ee20000300800 */
[----:B------:R-:W3:Y:S02]  /*1dda0*/  LDL.LU R5, [R1+0x244] ;  /* 0x0002440001057983 */ /* 0x000ee40000300800 */
[----:B------:R-:W3:Y:S02]  /*1ddb0*/  LDL.LU R6, [R1+0x248] ;  /* 0x0002480001067983 */ /* 0x000ee40000300800 */
[----:B------:R-:W3:Y:S01]  /*1ddc0*/  LDL.LU R7, [R1+0x24c] ;  /* 0x00024c0001077983 */ /* 0x000ee20000300800 */
[----:B0-----:R-:W-:Y:S01]  /*1ddd0*/  STL.64 [R1+0xec0], R22 ;  /* 0x000ec01601007387 */ /* 0x001fe20000100a00 */
[----:B------:R0:W-:Y:S03]  /*1dde0*/  STL.64 [R1+0xeb8], R20 ;  /* 0x000eb81401007387 */ /* 0x0001e60000100a00 */
[----:B0-----:R-:W4:Y:S01]  /*1ddf0*/  LDL.LU R20, [R1+0x160] ;  /* 0x0001600001147983 */ /* 0x001f220000300800 */
[----:B------:R-:W4:Y:S02]  /*1de00*/  LDL.LU R21, [R1+0x164] ;  /* 0x0001640001157983 */ /* 0x000f240000300800 */
[----:B------:R-:W-:-:S02]  /*1de10*/  IMAD.MOV.U32 R22, RZ, RZ, R2 ;  /* 0x000000ffff167224 */ /* 0x000fc400078e0002 */
[----:B------:R-:W-:Y:S01]  /*1de20*/  IMAD.MOV.U32 R23, RZ, RZ, R3 ;  /* 0x000000ffff177224 */ /* 0x000fe200078e0003 */
[----:B------:R-:W3:Y:S01]  /*1de30*/  LDL.LU R2, [R1+0x105c] ;  /* 0x00105c0001027983 */ /* 0x000ee20000300800 */
[----:B------:R-:W3:Y:S02]  /*1de40*/  LDL.LU R3, [R1+0x1058] ;  /* 0x0010580001037983 */ /* 0x000ee40000300800 */
[----:B------:R-:W3:Y:S02]  /*1de50*/  LDL.LU R8, [R1+0x200] ;  /* 0x0002000001087983 */ /* 0x000ee40000300800 */
[----:B------:R-:W3:Y:S01]  /*1de60*/  LDL.LU R9, [R1+0x204] ;  /* 0x0002040001097983 */ /* 0x000ee20000300800 */
[----:B------:R-:W3:Y:S01]  /*1de70*/  LDL.LU R10, [R1+0x208] ;  /* 0x00020800010a7983 */ /* 0x000ee20000300800 */
[----:B------:R-:W3:Y:S02]  /*1de80*/  LDL.LU R11, [R1+0x20c] ;  /* 0x00020c00010b7983 */ /* 0x000ee40000300800 */
[----:B------:R-:W-:Y:S01]  /*1de90*/  STL.64 [R1+0xf60], R22 ;  /* 0x000f601601007387 */ /* 0x000fe20000100a00 */
[----:B--2---:R-:W-:Y:S01]  /*1dea0*/  HMMA.16816.F32 R16, R12, R24, R16 ;  /* 0x000000180c10723c */ /* 0x004fe20000001810 */
[----:B----4-:R0:W-:Y:S04]  /*1deb0*/  STL.64 [R1+0xf58], R20 ;  /* 0x000f581401007387 */ /* 0x0101e80000100a00 */
[----:B0-----:R-:W2:Y:S01]  /*1dec0*/  LDL.LU R20, [R1+0x180] ;  /* 0x0001800001147983 */ /* 0x001ea20000300800 */
[----:B------:R-:W2:Y:S02]  /*1ded0*/  LDL.LU R21, [R1+0x184] ;  /* 0x0001840001157983 */ /* 0x000ea40000300800 */
[----:B---3--:R-:W-:-:S02]  /*1dee0*/  IMAD.MOV.U32 R22, RZ, RZ, R3 ;  /* 0x000000ffff167224 */ /* 0x008fc400078e0003 */
[----:B------:R-:W-:Y:S02]  /*1def0*/  IMAD.MOV.U32 R23, RZ, RZ, R2 ;  /* 0x000000ffff177224 */ /* 0x000fe400078e0002 */
[----:B------:R-:W-:-:S03]  /*1df00*/  IMAD.MOV.U32 R0, RZ, RZ, R25 ;  /* 0x000000ffff007224 */ /* 0x000fc600078e0019 */
[----:B------:R-:W-:Y:S04]  /*1df10*/  STL.64 [R1+0xf70], R22 ;  /* 0x000f701601007387 */ /* 0x000fe80000100a00 */
[----:B--2---:R0:W-:Y:S04]  /*1df20*/  STL.64 [R1+0xf68], R20 ;  /* 0x000f681401007387 */ /* 0x0041e80000100a00 */
[----:B0-----:R-:W2:Y:S01]  /*1df30*/  LDL.LU.64 R20, [R1+0x10] ;  /* 0x0000100001147983 */ /* 0x001ea20000300a00 */
[----:B------:R0:W-:Y:S02]  /*1df40*/  STL.64 [R1+0x250], R16 ;  /* 0x0002501001007387 */ /* 0x0001e40000100a00 */
[----:B------:R1:W-:Y:S02]  /*1df50*/  STL.64 [R1+0x258], R18 ;  /* 0x0002581201007387 */ /* 0x0003e40000100a00 */
[----:B0-----:R-:W-:-:S02]  /*1df60*/  IMAD.MOV.U32 R16, RZ, RZ, R24 ;  /* 0x000000ffff107224 */ /* 0x001fc400078e0018 */
[----:B------:R-:W3:Y:S02]  /*1df70*/  LDL.LU.64 R24, [R1+0x1050] ;  /* 0x0010500001187983 */ /* 0x000ee40000300a00 */
[C---:B---3--:R-:W-:Y:S01]  /*1df80*/  HMMA.16816.F32 R4, R12.reuse, R24, R4 ;  /* 0x000000180c04723c */ /* 0x048fe20000001804 */
[----:B-1----:R-:W-:Y:S02]  /*1df90*/  IMAD.MOV.U32 R18, RZ, RZ, R24 ;  /* 0x000000ffff127224 */ /* 0x002fe400078e0018 */
[----:B------:R-:W-:Y:S11]  /*1dfa0*/  IMAD.MOV.U32 R17, RZ, RZ, R25 ;  /* 0x000000ffff117224 */ /* 0x000ff600078e0019 */
[----:B------:R-:W-:Y:S09]  /*1dfb0*/  @!UPT UIADD3 URZ, URZ, URZ, URZ ;  /* 0x0000003f3f3ff290 */ /* 0x000ff2000fffe03f */
[----:B------:R-:W-:Y:S01]  /*1dfc0*/  STL.64 [R1+0x240], R4 ;  /* 0x0002400401007387 */ /* 0x000fe20000100a00 */
[----:B------:R0:W-:Y:S03]  /*1dfd0*/  STL.64 [R1+0x248], R6 ;  /* 0x0002480601007387 */ /* 0x0001e60000100a00 */
[----:B0-----:R-:W3:Y:S01]  /*1dfe0*/  LDL.LU.64 R6, [R1+0x1048] ;  /* 0x0010480001067983 */ /* 0x001ee20000300a00 */
[----:B------:R-:W3:Y:S02]  /*1dff0*/  LDL.LU.64 R4, [R1+0x1040] ;  /* 0x0010400001047983 */ /* 0x000ee40000300a00 */
[----:B------:R-:W3:Y:S02]  /*1e000*/  LDL.LU.64 R24, [R1+0x1038] ;  /* 0x0010380001187983 */ /* 0x000ee40000300a00 */
[----:B---3--:R-:W-:Y:S01]  /*1e010*/  HMMA.16816.F32 R4, R12, R24, R4 ;  /* 0x000000180c04723c */ /* 0x008fe20000001804 */
[----:B------:R-:W-:-:S02]  /*1e020*/  IMAD.MOV.U32 R22, RZ, RZ, R24 ;  /* 0x000000ffff167224 */ /* 0x000fc400078e0018 */
[----:B------:R-:W-:Y:S11]  /*1e030*/  IMAD.MOV.U32 R19, RZ, RZ, R25 ;  /* 0x000000ffff137224 */ /* 0x000ff600078e0019 */
[----:B------:R-:W-:Y:S09]  /*1e040*/  @!UPT UIADD3 URZ, URZ, URZ, URZ ;  /* 0x0000003f3f3ff290 */ /* 0x000ff2000fffe03f */
[----:B------:R0:W-:Y:S01]  /*1e050*/  STL.64 [R1+0x230], R4 ;  /* 0x0002300401007387 */ /* 0x0001e20000100a00 */
[----:B------:R-:W-:Y:S03]  /*1e060*/  STL.64 [R1+0x238], R6 ;  /* 0x0002380601007387 */ /* 0x000fe60000100a00 */
[----:B0-----:R-:W3:Y:S01]  /*1e070*/  LDL.LU.64 R4, [R1+0x1030] ;  /* 0x0010300001047983 */ /* 0x001ee20000300a00 */
[----:B------:R-:W3:Y:S02]  /*1e080*/  LDL.LU.64 R26, [R1+0x1028] ;  /* 0x00102800011a7983 */ /* 0x000ee40000300a00 */
[----:B------:R-:W3:Y:S02]  /*1e090*/  LDL.LU.64 R24, [R1+0x1020] ;  /* 0x0010200001187983 */ /* 0x000ee40000300a00 */
[C---:B---3--:R-:W-:Y:S01]  /*1e0a0*/  HMMA.16816.F32 R24, R12.reuse, R4, R24 ;  /* 0x000000040c18723c */ /* 0x048fe20000001818 */
[----:B------:R-:W-:Y:S11]  /*1e0b0*/  IMAD.MOV.U32 R23, RZ, RZ, R5 ;  /* 0x000000ffff177224 */ /* 0x000ff600078e0005 */
[----:B------:R-:W-:Y:S11]  /*1e0c0*/  @!UPT UIADD3 URZ, URZ, URZ, URZ ;  /* 0x0000003f3f3ff290 */ /* 0x000ff6000fffe03f */
[----:B------:R0:W-:Y:S01]  /*1e0d0*/  STL.64 [R1+0x220], R24 ;  /* 0x0002201801007387 */ /* 0x0001e20000100a00 */
[----:B------:R1:W-:Y:S03]  /*1e0e0*/  STL.64 [R1+0x228], R26 ;  /* 0x0002281a01007387 */ /* 0x0003e60000100a00 */
[----:B0-----:R-:W3:Y:S01]  /*1e0f0*/  LDL.LU.64 R24, [R1+0x1018] ;  /* 0x0010180001187983 */ /* 0x001ee20000300a00 */
[----:B-1----:R-:W-:Y:S02]  /*1e100*/  IMAD.MOV.U32 R26, RZ, RZ, R4 ;  /* 0x000000ffff1a7224 */ /* 0x002fe400078e0004 */
[----:B------:R-:W2:Y:S02]  /*1e110*/  LDL.LU.64 R6, [R1+0x1010] ;  /* 0x0010100001067983 */ /* 0x000ea40000300a00 */
[----:B------:R-:W2:Y:S02]  /*1e120*/  LDL.LU.64 R4, [R1+0x1008] ;  /* 0x0010080001047983 */ /* 0x000ea40000300a00 */
[----:B--2---:R-:W-:Y:S11]  /*1e130*/  HMMA.16816.F32 R4, R12, R20, R4 ;  /* 0x000000140c04723c */ /* 0x004ff60000001804 */
[----:B------:R-:W-:Y:S11]  /*1e140*/  @!UPT UIADD3 URZ, URZ, URZ, URZ ;  /* 0x0000003f3f3ff290 */ /* 0x000ff6000fffe03f */
[----:B------:R-:W-:Y:S02]  /*1e150*/  @!UPT UIADD3 URZ, URZ, URZ, URZ ;  /* 0x0000003f3f3ff290 */ /* 0x000fe4000fffe03f */
[----:B------:R-:W-:Y:S02]  /*1e160*/  IMAD.MOV.U32 R3, RZ, RZ, R6 ;  /* 0x000000ffff037224 */ /* 0x000fe400078e0006 */
[----:B------:R-:W-:Y:S02]  /*1e170*/  IMAD.MOV.U32 R2, RZ, RZ, R7 ;  /* 0x000000ffff027224 */ /* 0x000fe400078e0007 */
[----:B------:R-:W-:Y:S02]  /*1e180*/  IMAD.MOV.U32 R28, RZ, RZ, R4 ;  /* 0x000000ffff1c7224 */ /* 0x000fe400078e0004 */
[----:B------:R-:W-:Y:S01]  /*1e190*/  IMAD.MOV.U32 R29, RZ, RZ, R5 ;  /* 0x000000ffff1d7224 */ /* 0x000fe200078e0005 */
[----:B------:R-:W2:Y:S01]  /*1e1a0*/  LDL.LU.64 R6, [R1+0x1000] ;  /* 0x0010000001067983 */ /* 0x000ea20000300a00 */
[----:B------:R-:W4:Y:S02]  /*1e1b0*/  LDL.LU.64 R4, [R1+0xff8] ;  /* 0x000ff80001047983 */ /* 0x000f240000300a00 */
[----:B------:R0:W-:Y:S02]  /*1e1c0*/  STL.64 [R1+0xf80], R20 ;  /* 0x000f801401007387 */ /* 0x0001e40000100a00 */
[----:B0-----:R-:W-:-:S02]  /*1e1d0*/  IMAD.MOV.U32 R20, RZ, RZ, R26 ;  /* 0x000000ffff147224 */ /* 0x001fc400078e001a */
[----:B------:R-:W-:-:S05]  /*1e1e0*/  IMAD.MOV.U32 R21, RZ, RZ, R23 ;  /* 0x000000ffff157224 */ /* 0x000fca00078e0017 */
[----:B------:R0:W-:Y:S02]  /*1e1f0*/  STL.64 [R1+0xf98], R20 ;  /* 0x000f981401007387 */ /* 0x0001e40000100a00 */
[----:B0-----:R-:W-:Y:S02]  /*1e200*/  IMAD.MOV.U32 R20, RZ, RZ, R22 ;  /* 0x000000ffff147224 */ /* 0x001fe400078e0016 */
[----:B------:R-:W-:-:S05]  /*1e210*/  IMAD.MOV.U32 R21, RZ, RZ, R19 ;  /* 0x000000ffff157224 */ /* 0x000fca00078e0013 */
[----:B------:R0:W-:Y:S02]  /*1e220*/  STL.64 [R1+0xfb0], R20 ;  /* 0x000fb01401007387 */ /* 0x0001e40000100a00 */
[----:B0-----:R-:W-:Y:S02]  /*1e230*/  IMAD.MOV.U32 R20, RZ, RZ, R18 ;  /* 0x000000ffff147224 */ /* 0x001fe400078e0012 */
[----:B------:R-:W-:-:S05]  /*1e240*/  IMAD.MOV.U32 R21, RZ, RZ, R17 ;  /* 0x000000ffff157224 */ /* 0x000fca00078e0011 */
[----:B------:R0:W-:Y:S02]  /*1e250*/  STL.64 [R1+0xfc8], R20 ;  /* 0x000fc81401007387 */ /* 0x0001e40000100a00 */
[----:B0-----:R-:W-:Y:S02]  /*1e260*/  IMAD.MOV.U32 R20, RZ, RZ, R16 ;  /* 0x000000ffff147224 */ /* 0x001fe400078e0010 */
[C---:B---3--:R-:W-:Y:S01]  /*1e270*/  HMMA.16816.F32 R16, R12.reuse, R24, R8 ;  /* 0x000000180c10723c */ /* 0x048fe20000001808 */
[----:B------:R-:W-:Y:S01]  /*1e280*/  STL [R1+0xedc], R28 ;  /* 0x000edc1c01007387 */ /* 0x000fe20000100800 */
[----:B------:R-:W4:Y:S11]  /*1e290*/  LDL.LU R8, [R1+0x1f0] ;  /* 0x0001f00001087983 */ /* 0x000f360000300800 */
[----:B------:R-:W-:Y:S10]  /*1e2a0*/  @!UPT UIADD3 URZ, URZ, URZ, URZ ;  /* 0x0000003f3f3ff290 */ /* 0x000ff4000fffe03f */
[----:B------:R0:W-:Y:S01]  /*1e2b0*/  STL.64 [R1+0x200], R16 ;  /* 0x0002001001007387 */ /* 0x0001e20000100a00 */
[----:B------:R1:W-:Y:S02]  /*1e2c0*/  STL.64 [R1+0x208], R18 ;  /* 0x0002081201007387 */ /* 0x0003e40000100a00 */
[----:B------:R-:W4:Y:S02]  /*1e2d0*/  LDL.LU R9, [R1+0x1f4] ;  /* 0x0001f40001097983 */ /* 0x000f240000300800 */
[----:B------:R-:W4:Y:S01]  /*1e2e0*/  LDL.LU R10, [R1+0x1f8] ;  /* 0x0001f800010a7983 */ /* 0x000f220000300800 */
[----:B------:R-:W4:Y:S04]  /*1e2f0*/  LDL.LU R11, [R1+0x1fc] ;  /* 0x0001fc00010b7983 */ /* 0x000f280000300800 */
[----:B0-----:R-:W3:Y:S01]  /*1e300*/  LDL.LU R16, [R1+0x1e0] ;  /* 0x0001e00001107983 */ /* 0x001ee20000300800 */
[----:B------:R-:W3:Y:S02]  /*1e310*/  LDL.LU R17, [R1+0x1e4] ;  /* 0x0001e40001117983 */ /* 0x000ee40000300800 */
[----:B-1----:R-:W3:Y:S02]  /*1e320*/  LDL.LU R18, [R1+0x1e8] ;  /* 0x0001e80001127983 */ /* 0x002ee40000300800 */
[----:B------:R-:W3:Y:S01]  /*1e330*/  LDL.LU R19, [R1+0x1ec] ;  /* 0x0001ec0001137983 */ /* 0x000ee20000300800 */
[----:B------:R0:W-:Y:S04]  /*1e340*/  STL.64 [R1+0xf78], R24 ;  /* 0x000f781801007387 */ /* 0x0001e80000100a00 */
[----:B0-----:R-:W2:Y:S01]  /*1e350*/  LDL.LU R24, [R1+0x190] ;  /* 0x0001900001187983 */ /* 0x001ea20000300800 */
        /* <DEDUP_REMOVED lines=15> */
[C---:B----4-:R-:W-:Y:S01]  /*1e450*/  HMMA.16816.F32 R8, R12.reuse, R4, R8 ;  /* 0x000000040c08723c */ /* 0x050fe20000001808 */
        /* <DEDUP_REMOVED lines=11> */
[----:B------:R-:W2:Y:S02]  /*1e510*/  LDL.LU R27, [R1+0x1dc] ;  /* 0x0001dc00011b7983 */ /* 0x000ea40000300800 */
[----:B------:R0:W-:Y:S01]  /*1e520*/  STL.64 [R1+0x1f0], R8 ;  /* 0x0001f00801007387 */ /* 0x0001e20000100a00 */
[----:B------:R-:W-:Y:S03]  /*1e530*/  STL.64 [R1+0x1f8], R10 ;  /* 0x0001f80a01007387 */ /* 0x000fe60000100a00 */
[----:B0-----:R-:W3:Y:S01]  /*1e540*/  LDL.LU.64 R8, [R1+0xff0] ;  /* 0x000ff00001087983 */ /* 0x001ee20000300a00 */
[----:B------:R-:W-:Y:S01]  /*1e550*/  IMAD.MOV.U32 R21, RZ, RZ, R0 ;  /* 0x000000ffff157224 */ /* 0x000fe200078e0000 */
[----:B---3--:R-:W-:Y:S02]  /*1e560*/  HMMA.16816.F32 R12, R12, R8, R16 ;  /* 0x000000080c0c723c */ /* 0x008fe40000001810 */
[----:B------:R-:W2:Y:S01]  /*1e570*/  LDL.LU.64 R18, [R1+0xfe8] ;  /* 0x000fe80001127983 */ /* 0x000ea20000300a00 */
[----:B------:R-:W2:Y:S11]  /*1e580*/  LDL.LU.64 R16, [R1+0xfe0] ;  /* 0x000fe00001107983 */ /* 0x000eb60000300a00 */
[----:B------:R-:W-:Y:S09]  /*1e590*/  @!UPT UIADD3 URZ, URZ, URZ, URZ ;  /* 0x0000003f3f3ff290 */ /* 0x000ff2000fffe03f */
[----:B------:R0:W-:Y:S01]  /*1e5a0*/  STL.64 [R1+0x1e0], R12 ;  /* 0x0001e00c01007387 */ /* 0x0001e20000100a00 */
[----:B------:R1:W-:Y:S03]  /*1e5b0*/  STL.64 [R1+0x1e8], R14 ;  /* 0x0001e80e01007387 */ /* 0x0003e60000100a00 */
[----:B0-----:R-:W3:Y:S01]  /*1e5c0*/  LDL.LU R12, [R1+0x170] ;  /* 0x00017000010c7983 */ /* 0x001ee20000300800 */
[----:B------:R-:W3:Y:S02]  /*1e5d0*/  LDL.LU R13, [R1+0x174] ;  /* 0x00017400010d7983 */ /* 0x000ee40000300800 */
[----:B-1----:R-:W3:Y:S02]  /*1e5e0*/  LDL.LU R14, [R1+0x178] ;  /* 0x00017800010e7983 */ /* 0x002ee40000300800 */
[----:B------:R-:W3:Y:S01]  /*1e5f0*/  LDL.LU R15, [R1+0x17c] ;  /* 0x00017c00010f7983 */ /* 0x000ee20000300800 */
[C---:B--2---:R-:W-:Y:S01]  /*1e600*/  HMMA.16816.F32 R20, R16.reuse, R20, R24 ;  /* 0x000000141014723c */ /* 0x044fe20000001818 */
[----:B------:R-:W2:Y:S01]  /*1e610*/  LDL.LU.64 R26, [R1+0xfd8] ;  /* 0x000fd800011a7983 */ /* 0x000ea20000300a00 */
[----:B------:R-:W2:Y:S11]  /*1e620*/  LDL.LU.64 R24, [R1+0xfd0] ;  /* 0x000fd00001187983 */ /* 0x000eb60000300a00 */
[----:B------:R-:W-:Y:S10]  /*1e630*/  @!UPT UIADD3 URZ, URZ, URZ, URZ ;  /* 0x0000003f3f3ff290 */ /* 0x000ff4000fffe03f */
[----:B------:R0:W-:Y:S01]  /*1e640*/  STL.64 [R1+0x1d0], R20 ;  /* 0x0001d01401007387 */ /* 0x0001e20000100a00 */
[----:B------:R2:W-:Y:S03]  /*1e650*/  STL.64 [R1+0x1d8], R22 ;  /* 0x0001d81601007387 */ /* 0x0005e60000100a00 */
[----:B0-----:R-:W2:Y:S02]  /*1e660*/  LDL.LU.64 R20, [R1+0xfc8] ;  /* 0x000fc80001147983 */ /* 0x001ea40000300a00 */
[C---:B--2---:R-:W-:Y:S02]  /*1e670*/  HMMA.16816.F32 R20, R16.reuse, R20, R24 ;  /* 0x000000141014723c */ /* 0x044fe40000001818 */
[----:B------:R-:W2:Y:S01]  /*1e680*/  LDL.LU.64 R26, [R1+0xfc0] ;  /* 0x000fc000011a7983 */ /* 0x000ea20000300a00 */
[----:B------:R-:W2:Y:S11]  /*1e690*/  LDL.LU.64 R24, [R1+0xfb8] ;  /* 0x000fb80001187983 */ /* 0x000eb60000300a00 */
[----:B------:R-:W-:Y:S09]  /*1e6a0*/  @!UPT UIADD3 URZ, URZ, URZ, URZ ;  /* 0x0000003f3f3ff290 */ /* 0x000ff2000fffe03f */
        /* <DEDUP_REMOVED lines=15> */
[----:B------:R-:W-:Y:S03]  /*1e7a0*/  STL.64 [R1+0x1a8], R22 ;  /* 0x0001a81601007387 */ /* 0x000fe60000100a00 */
[----:B0-----:R-:W2:Y:S02]  /*1e7b0*/  LDL.LU.64 R20, [R1+0xf80] ;  /* 0x000f800001147983 */ /* 0x001ea40000300a00 */
[C---:B--2---:R-:W-:Y:S01]  /*1e7c0*/  HMMA.16816.F32 R24, R16.reuse, R20, R24 ;  /* 0x000000141018723c */ /* 0x044fe20000001818 */
[----:B------:R-:W-:Y:S02]  /*1e7d0*/  IMAD.MOV.U32 R28, RZ, RZ, R20 ;  /* 0x000000ffff1c7224 */ /* 0x000fe400078e0014 */
[----:B------:R-:W-:Y:S11]  /*1e7e0*/  IMAD.MOV.U32 R0, RZ, RZ, R21 ;  /* 0x000000ffff007224 */ /* 0x000ff600078e0015 */
[----:B------:R-:W-:Y:S09]  /*1e7f0*/  @!UPT UIADD3 URZ, URZ, URZ, URZ ;  /* 0x0000003f3f3ff290 */ /* 0x000ff2000fffe03f */
[----:B------:R0:W-:Y:S01]  /*1e800*/  STL.64 [R1+0x190], R24 ;  /* 0x0001901801007387 */ /* 0x0001e20000100a00 */
[----:B------:R1:W-:Y:S03]  /*1e810*/  STL.64 [R1+0x198], R26 ;  /* 0x0001981a01007387 */ /* 0x0003e60000100a00 */
[----:B0-----:R-:W1:Y:S01]  /*1e820*/  LDL.LU.64 R24, [R1+0xf78] ;  /* 0x000f780001187983 */ /* 0x001e620000300a00 */
[----:B------:R-:W1:Y:S02]  /*1e830*/  LDL.LU.64 R22, [R1+0xf70] ;  /* 0x000f700001167983 */ /* 0x000e640000300a00 */
[----:B------:R-:W1:Y:S01]  /*1e840*/  LDL.LU.64 R20, [R1+0xf68] ;  /* 0x000f680001147983 */ /* 0x000e620000300a00 */
[C---:B---3--:R-:W-:Y:S08]  /*1e850*/  HMMA.16816.F32 R12, R16.reuse, R4, R12 ;  /* 0x00000004100c723c */ /* 0x048ff0000000180c */
[C---:B-1----:R-:W-:Y:S01]  /*1e860*/  HMMA.16816.F32 R24, R16.reuse, R24, R20 ;  /* 0x000000181018723c */ /* 0x042fe20000001814 */
[----:B------:R-:W2:Y:S01]  /*1e870*/  LDL.LU.64 R22, [R1+0xf60] ;  /* 0x000f600001167983 */ /* 0x000ea20000300a00 */
[----:B------:R-:W2:Y:S11]  /*1e880*/  LDL.LU.64 R20, [R1+0xf58] ;  /* 0x000f580001147983 */ /* 0x000eb60000300a00 */
[----:B------:R-:W-:Y:S10]  /*1e890*/  @!UPT UIADD3 URZ, URZ, URZ, URZ ;  /* 0x0000003f3f3ff290 */ /* 0x000ff4000fffe03f */
[----:B------:R0:W-:Y:S01]  /*1e8a0*/  STL.64 [R1+0x180], R24 ;  /* 0x0001801801007387 */ /* 0x0001e20000100a00 */
[----:B------:R-:W-:Y:S02]  /*1e8b0*/  IMAD.MOV.U32 R10, RZ, RZ, R26 ;  /* 0x000000ffff0a7224 */ /* 0x000fe400078e001a */
[----:B------:R-:W-:Y:S02]  /*1e8c0*/  IMAD.MOV.U32 R11, RZ, RZ, R27 ;  /* 0x000000ffff0b7224 */ /* 0x000fe400078e001b */
[----:B------:R-:W3:Y:S04]  /*1e8d0*/  LDL.LU.64 R26, [R1+0xf50] ;  /* 0x000f5000011a7983 */ /* 0x000ee80000300a00 */
[----:B0-----:R-:W3:Y:S01]  /*1e8e0*/  LDL.LU.64 R24, [R1+0xf48] ;  /* 0x000f480001187983 */ /* 0x001ee20000300a00 */
[----:B------:R-:W-:Y:S02]  /*1e8f0*/  STL.64 [R1+0xed0], R6 ;  /* 0x000ed00601007387 */ /* 0x000fe40000100a00 */
[----:B------:R2:W-:Y:S02]  /*1e900*/  STL.64 [R1+0xec8], R4 ;  /* 0x000ec80401007387 */ /* 0x0005e40000100a00 */
[----:B------:R-:W-:Y:S01]  /*1e910*/  STL.64 [R1+0x170], R12 ;  /* 0x0001700c01007387 */ /* 0x000fe20000100a00 */
[----:B------:R-:W-:Y:S01]  /*1e920*/  STL.64 [R1+0x178], R14 ;  /* 0x0001780e01007387 */ /* 0x000fe20000100a00 */
[----:B------:R-:W-:Y:S02]  /*1e930*/  STL.64 [R1+0xee8], R10 ;  /* 0x000ee80a01007387 */ /* 0x000fe40000100a00 */
[----:B------:R0:W-:Y:S01]  /*1e940*/  STL.64 [R1+0xee0], R8 ;  /* 0x000ee00801007387 */ /* 0x0001e20000100a00 */
[----:B--2---:R-:W-:Y:S11]  /*1e950*/  HMMA.16816.F32 R4, R16, R8, R20 ;  /* 0x000000081004723c */ /* 0x004ff60000001814 */
[----:B------:R-:W-:Y:S11]  /*1e960*/  @!UPT UIADD3 URZ, URZ, URZ, URZ ;  /* 0x0000003f3f3ff290 */ /* 0x000ff6000fffe03f */
[----:B------:R-:W-:Y:S01]  /*1e970*/  @!UPT UIADD3 URZ, URZ, URZ, URZ ;  /* 0x0000003f3f3ff290 */ /* 0x000fe2000fffe03f */
[----:B------:R-:W-:Y:S01]  /*1e980*/  STL.64 [R1+0x160], R4 ;  /* 0x0001600401007387 */ /* 0x000fe20000100a00 */
[----:B------:R-:W-:Y:S02]  /*1e990*/  STL.64 [R1+0x168], R6 ;  /* 0x0001680601007387 */ /* 0x000fe40000100a00 */
[----:B------:R-:W2:Y:S02]  /*1e9a0*/  LDL.LU R16, [R1+0x70] ;  /* 0x0000700001107983 */ /* 0x000ea40000300800 */
[----:B------:R-:W2:Y:S01]  /*1e9b0*/  LDL.LU R17, [R1+0x74] ;  /* 0x0000740001117983 */ /* 0x000ea20000300800 */
[----:B------:R-:W4:Y:S01]  /*1e9c0*/  LDL.LU R18, [R1+0x78] ;  /* 0x0000780001127983 */ /* 0x000f220000300800 */
[----:B------:R-:W4:Y:S02]  /*1e9d0*/  LDL.LU R19, [R1+0x7c] ;  /* 0x00007c0001137983 */ /* 0x000f240000300800 */
[----:B0-----:R-:W2:Y:S02]  /*1e9e0*/  LDL.LU R8, [R1+0x110] ;  /* 0x0001100001087983 */ /* 0x001ea40000300800 */
[----:B------:R-:W2:Y:S01]  /*1e9f0*/  LDL.LU R9, [R1+0x114] ;  /* 0x0001140001097983 */ /* 0x000ea20000300800 */
[----:B------:R-:W2:Y:S01]  /*1ea00*/  LDL.LU R10, [R1+0x118] ;  /* 0x00011800010a7983 */ /* 0x000ea20000300800 */
[----:B------:R-:W2:Y:S03]  /*1ea10*/  LDL.LU R11, [R1+0x11c] ;  /* 0x00011c00010b7983 */ /* 0x000ea60000300800 */
[----:B--2---:R-:W-:Y:S01]  /*1ea20*/  STL.64 [R1+0xef8], R10 ;  /* 0x000ef80a01007387 */ /* 0x004fe20000100a00 */
[----:B------:R0:W-:Y:S03]  /*1ea30*/  STL.64 [R1+0xef0], R8 ;  /* 0x000ef00801007387 */ /* 0x0001e60000100a00 */
[----:B0-----:R-:W2:Y:S04]  /*1ea40*/  LDL.LU.64 R8, [R1+0x20] ;  /* 0x0000200001087983 */ /* 0x001ea80000300a00 */
[----:B--2---:R0:W-:Y:S04]  /*1ea50*/  STL.64 [R1+0xf10], R8 ;  /* 0x000f100801007387 */ /* 0x0041e80000100a00 */
[----:B0-----:R-:W2:Y:S04]  /*1ea60*/  LDL.LU.64 R8, [R1+0x30] ;  /* 0x0000300001087983 */ /* 0x001ea80000300a00 */
[----:B--2---:R0:W-:Y:S04]  /*1ea70*/  STL.64 [R1+0xf28], R8 ;  /* 0x000f280801007387 */ /* 0x0041e80000100a00 */
[----:B0-----:R-:W2:Y:S04]  /*1ea80*/  LDL.LU.64 R8, [R1+0x40] ;  /* 0x0000400001087983 */ /* 0x001ea80000300a00 */
[----:B--2---:R0:W-:Y:S01]  /*1ea90*/  STL.64 [R1+0xf40], R8 ;  /* 0x000f400801007387 */ /* 0x0041e20000100a00 */
[----:B------:R-:W2:Y:S02]  /*1eaa0*/  LDL.LU R4, [R1+0x100] ;  /* 0x0001000001047983 */ /* 0x000ea40000300800 */
[----:B------:R-:W2:Y:S02]  /*1eab0*/  LDL.LU R5, [R1+0x104] ;  /* 0x0001040001057983 */ /* 0x000ea40000300800 */
[----:B------:R-:W2:Y:S01]  /*1eac0*/  LDL.LU R6, [R1+0x108] ;  /* 0x0001080001067983 */ /* 0x000ea20000300800 */
[----:B------:R-:W2:Y:S01]  /*1ead0*/  LDL.LU R7, [R1+0x10c] ;  /* 0x00010c0001077983 */ /* 0x000ea20000300800 */
[----:B------:R-:W3:Y:S02]  /*1eae0*/  LDL.LU R12, [R1+0x150] ;  /* 0x00015000010c7983 */ /* 0x000ee40000300800 */
[----:B------:R-:W3:Y:S02]  /*1eaf0*/  LDL.LU R13, [R1+0x154] ;  /* 0x00015400010d7983 */ /* 0x000ee40000300800 */
[----:B------:R-:W3:Y:S01]  /*1eb00*/  LDL.LU R14, [R1+0x158] ;  /* 0x00015800010e7983 */ /* 0x000ee20000300800 */
[----:B------:R-:W3:Y:S04]  /*1eb10*/  LDL.LU R15, [R1+0x15c] ;  /* 0x00015c00010f7983 */ /* 0x000ee80000300800 */
[----:B0-----:R-:W3:Y:S04]  /*1eb20*/  LDL.LU.64 R8, [R1+0x50] ;  /* 0x0000500001087983 */ /* 0x001ee80000300a00 */
        /* <DEDUP_REMOVED lines=12> */
[----:B---3--:R-:W-:Y:S01]  /*1ebf0*/  HMMA.16816.F32 R12, R24, R8, R12 ;  /* 0x00000008180c723c */ /* 0x008fe2000000180c */
[----:B--2---:R-:W-:Y:S01]  /*1ec00*/  STL.64 [R1+0xf38], R6 ;  /* 0x000f380601007387 */ /* 0x004fe20000100a00 */
[----:B------:R0:W-:Y:S03]  /*1ec10*/  STL.64 [R1+0xf30], R4 ;  /* 0x000f300401007387 */ /* 0x0001e60000100a00 */
[----:B0-----:R-:W2:Y:S01]  /*1ec20*/  LDL.LU R4, [R1+0x140] ;  /* 0x0001400001047983 */ /* 0x001ea20000300800 */
[----:B------:R-:W2:Y:S02]  /*1ec30*/  LDL.LU R5, [R1+0x144] ;  /* 0x0001440001057983 */ /* 0x000ea40000300800 */
[----:B------:R-:W2:Y:S02]  /*1ec40*/  LDL.LU R6, [R1+0x148] ;  /* 0x0001480001067983 */ /* 0x000ea40000300800 */
[----:B------:R-:W2:Y:S01]  /*1ec50*/  LDL.LU R7, [R1+0x14c] ;  /* 0x00014c0001077983 */ /* 0x000ea20000300800 */
[----:B------:R-:W3:Y:S01]  /*1ec60*/  LDL.LU R20, [R1+0xf0] ;  /* 0x0000f00001147983 */ /* 0x000ee20000300800 */
[----:B------:R-:W3:Y:S02]  /*1ec70*/  LDL.LU R21, [R1+0xf4] ;  /* 0x0000f40001157983 */ /* 0x000ee40000300800 */
[----:B------:R-:W3:Y:S02]  /*1ec80*/  LDL.LU R22, [R1+0xf8] ;  /* 0x0000f80001167983 */ /* 0x000ee40000300800 */
[----:B------:R-:W3:Y:S01]  /*1ec90*/  LDL.LU R23, [R1+0xfc] ;  /* 0x0000fc0001177983 */ /* 0x000ee20000300800 */
[----:B----4-:R-:W-:Y:S01]  /*1eca0*/  STL.64 [R1+0xe30], R18 ;  /* 0x000e301201007387 */ /* 0x010fe20000100a00 */
[----:B------:R0:W-:Y:S03]  /*1ecb0*/  STL.64 [R1+0xe28], R16 ;  /* 0x000e281001007387 */ /* 0x0001e60000100a00 */
[----:B0-----:R-:W4:Y:S01]  /*1ecc0*/  LDL.LU R16, [R1+0x80] ;  /* 0x0000800001107983 */ /* 0x001f220000300800 */
[----:B------:R-:W4:Y:S02]  /*1ecd0*/  LDL.LU R17, [R1+0x84] ;  /* 0x0000840001117983 */ /* 0x000f240000300800 */
[----:B------:R-:W2:Y:S02]  /*1ece0*/  LDL.LU R18, [R1+0x88] ;  /* 0x0000880001127983 */ /* 0x000ea40000300800 */
[----:B------:R-:W2:Y:S02]  /*1ecf0*/  LDL.LU R19, [R1+0x8c] ;  /* 0x00008c0001137983 */ /* 0x000ea40000300800 */
[----:B--2---:R-:W-:Y:S01]  /*1ed00*/  STL.64 [R1+0xe40], R18 ;  /* 0x000e401201007387 */ /* 0x004fe20000100a00 */
[----:B----4-:R-:W-:Y:S02]  /*1ed10*/  STL.64 [R1+0xe38], R16 ;  /* 0x000e381001007387 */ /* 0x010fe40000100a00 */
[----:B------:R-:W-:Y:S02]  /*1ed20*/  STL.64 [R1+0x150], R12 ;  /* 0x0001500c01007387 */ /* 0x000fe40000100a00 */
[----:B------:R0:W-:Y:S02]  /*1ed30*/  STL.64 [R1+0x158], R14 ;  /* 0x0001580e01007387 */ /* 0x0001e40000100a00 */
[----:B0-----:R-:W-:-:S02]  /*1ed40*/  IMAD.MOV.U32 R15, RZ, RZ, R8 ;  /* 0x000000ffff0f7224 */ /* 0x001fc400078e0008 */
[----:B------:R-:W-:Y:S02]  /*1ed50*/  IMAD.MOV.U32 R14, RZ, RZ, R9 ;  /* 0x000000ffff0e7224 */ /* 0x000fe400078e0009 */
[----:B------:R-:W2:Y:S02]  /*1ed60*/  LDL.LU.64 R8, [R1+0xf40] ;  /* 0x000f400001087983 */ /* 0x000ea40000300a00 */
        /* <DEDUP_REMOVED lines=9> */
[----:B--2---:R-:W-:Y:S01]  /*1ee00*/  HMMA.16816.F32 R4, R24, R8, R4 ;  /* 0x000000081804723c */ /* 0x004fe20000001804 */
[----:B------:R-:W-:-:S02]  /*1ee10*/  IMAD.MOV.U32 R19, RZ, RZ, R8 ;  /* 0x000000ffff137224 */ /* 0x000fc400078e0008 */
        /* <DEDUP_REMOVED lines=8> */
[----:B------:R-:W-:Y:S01]  /*1eea0*/  IMAD.MOV.U32 R17, RZ, RZ, R0 ;  /* 0x000000ffff117224 */ /* 0x000fe200078e0000 */
        /* <DEDUP_REMOVED lines=8> */
[----:B------:R-:W4:Y:S02]  /*1ef30*/  LDL.LU.64 R10, [R1+0xef8] ;  /* 0x000ef800010a7983 */ /* 0x000f240000300a00 */
[----:B------:R-:W4:Y:S02]  /*1ef40*/  LDL.LU.64 R8, [R1+0xef0] ;  /* 0x000ef00001087983 */ /* 0x000f240000300a00 */
[----:B----4-:R-:W-:Y:S11]  /*1ef50*/  HMMA.16816.F32 R8, R24, R16, R8 ;  /* 0x000000101808723c */ /* 0x010ff60000001808 */
[----:B------:R-:W-:Y:S11]  /*1ef60*/  @!UPT UIADD3 URZ, URZ, URZ, URZ ;  /* 0x0000003f3f3ff290 */ /* 0x000ff6000fffe03f */
[----:B------:R-:W-:Y:S01]  /*1ef70*/  @!UPT UIADD3 URZ, URZ, URZ, URZ ;  /* 0x0000003f3f3ff290 */ /* 0x000fe2000fffe03f */
[----:B------:R-:W-:Y:S01]  /*1ef80*/  STL.64 [R1+0x110], R8 ;  /* 0x0001100801007387 */ /* 0x000fe20000100a00 */
[----:B------:R0:W-:Y:S03]  /*1ef90*/  STL.64 [R1+0x118], R10 ;  /* 0x0001180a01007387 */ /* 0x0001e60000100a00 */
[----:B0-----:R-:W4:Y:S01]  /*1efa0*/  LDL.LU.64 R10, [R1+0xee8] ;  /* 0x000ee800010a7983 */ /* 0x001f220000300a00 */
[----:B------:R-:W2:Y:S02]  /*1efb0*/  LDL.LU.64 R8, [R1+0xee0] ;  /* 0x000ee00001087983 */ /* 0x000ea40000300a00 */
[----:B------:R0:W-:Y:S02]  /*1efc0*/  STL.64 [R1+0xe58], R16 ;  /* 0x000e581001007387 */ /* 0x0001e40000100a00 */
[----:B0-----:R-:W-:Y:S02]  /*1efd0*/  IMAD.MOV.U32 R16, RZ, RZ, R28 ;  /* 0x000000ffff107224 */ /* 0x001fe400078e001c */
[----:B------:R-:W-:Y:S01]  /*1efe0*/  IMAD.MOV.U32 R17, RZ, RZ, R0 ;  /* 0x000000ffff117224 */ /* 0x000fe200078e0000 */
[----:B------:R-:W2:Y:S01]  /*1eff0*/  LDL.LU R28, [R1+0xedc] ;  /* 0x000edc00011c7983 */ /* 0x000ea20000300800 */
[----:B------:R-:W2:Y:S03]  /*1f000*/  LDL.LU R0, [R1+0xed8] ;  /* 0x000ed80001007983 */ /* 0x000ea60000300800 */
[----:B------:R0:W-:Y:S02]  /*1f010*/  STL.64 [R1+0xe70], R16 ;  /* 0x000e701001007387 */ /* 0x0001e40000100a00 */
[----:B0-----:R-:W-:-:S02]  /*1f020*/  IMAD.MOV.U32 R16, RZ, RZ, R19 ;  /* 0x000000ffff107224 */ /* 0x001fc400078e0013 */
[----:B------:R-:W-:-:S05]  /*1f030*/  IMAD.MOV.U32 R17, RZ, RZ, R18 ;  /* 0x000000ffff117224 */ /* 0x000fca00078e0012 */
[----:B------:R0:W-:Y:S02]  /*1f040*/  STL.64 [R1+0xe88], R16 ;  /* 0x000e881001007387 */ /* 0x0001e40000100a00 */
[----:B0-----:R-:W-:Y:S02]  /*1f050*/  IMAD.MOV.U32 R16, RZ, RZ, R13 ;  /* 0x000000ffff107224 */ /* 0x001fe400078e000d */
[----:B------:R-:W-:-:S05]  /*1f060*/  IMAD.MOV.U32 R17, RZ, RZ, R12 ;  /* 0x000000ffff117224 */ /* 0x000fca00078e000c */
[----:B------:R0:W-:Y:S04]  /*1f070*/  STL.64 [R1+0xea0], R16 ;  /* 0x000ea01001007387 */ /* 0x0001e80000100a00 */
[----:B0-----:R-:W2:Y:S02]  /*1f080*/  LDL.LU.64 R16, [R1] ;  /* 0x0000000001107983 */ /* 0x001ea40000300a00 */
[C---:B--2---:R-:W-:Y:S11]  /*1f090*/  HMMA.16816.F32 R4, R24.reuse, R16, R4 ;  /* 0x000000101804723c */ /* 0x044ff60000001804 */
[----:B------:R-:W-:Y:S11]  /*1f0a0*/  @!UPT UIADD3 URZ, URZ, URZ, URZ ;  /* 0x0000003f3f3ff290 */ /* 0x000ff6000fffe03f */
[----:B------:R-:W-:Y:S01]  /*1f0b0*/  @!UPT UIADD3 URZ, URZ, URZ, URZ ;  /* 0x0000003f3f3ff290 */ /* 0x000fe2000fffe03f */
[----:B------:R-:W-:Y:S01]  /*1f0c0*/  STL.64 [R1+0x100], R4 ;  /* 0x0001000401007387 */ /* 0x000fe20000100a00 */
[----:B------:R0:W-:Y:S03]  /*1f0d0*/  STL.64 [R1+0x108], R6 ;  /* 0x0001080601007387 */ /* 0x0001e60000100a00 */
[----:B0-----:R-:W2:Y:S01]  /*1f0e0*/  LDL.LU.64 R6, [R1+0xed0] ;  /* 0x000ed00001067983 */ /* 0x001ea20000300a00 */
[----:B------:R-:W3:Y:S02]  /*1f0f0*/  LDL.LU.64 R4, [R1+0xec8] ;  /* 0x000ec80001047983 */ /* 0x000ee40000300a00 */
[C---:B---3--:R-:W-:Y:S11]  /*1f100*/  HMMA.16816.F32 R20, R24.reuse, R4, R20 ;  /* 0x000000041814723c */ /* 0x048ff60000001814 */
[----:B------:R-:W-:Y:S11]  /*1f110*/  @!UPT UIADD3 URZ, URZ, URZ, URZ ;  /* 0x0000003f3f3ff290 */ /* 0x000ff6000fffe03f */
[----:B------:R-:W-:Y:S01]  /*1f120*/  @!UPT UIADD3 URZ, URZ, URZ, URZ ;  /* 0x0000003f3f3ff290 */ /* 0x000fe2000fffe03f */
[----:B------:R0:W-:Y:S01]  /*1f130*/  STL.64 [R1+0xf0], R20 ;  /* 0x0000f01401007387 */ /* 0x0001e20000100a00 */
[----:B------:R1:W-:Y:S03]  /*1f140*/  STL.64 [R1+0xf8], R22 ;  /* 0x0000f81601007387 */ /* 0x0003e60000100a00 */
[----:B0-----:R-:W3:Y:S01]  /*1f150*/  LDL.LU R20, [R1+0xe0] ;  /* 0x0000e00001147983 */ /* 0x001ee20000300800 */
[----:B------:R-:W3:Y:S02]  /*1f160*/  LDL.LU R21, [R1+0xe4] ;  /* 0x0000e40001157983 */ /* 0x000ee40000300800 */
[----:B-1----:R-:W3:Y:S02]  /*1f170*/  LDL.LU R22, [R1+0xe8] ;  /* 0x0000e80001167983 */ /* 0x002ee40000300800 */
[----:B------:R-:W3:Y:S01]  /*1f180*/  LDL.LU R23, [R1+0xec] ;  /* 0x0000ec0001177983 */ /* 0x000ee20000300800 */
        /* <DEDUP_REMOVED lines=31> */
[----:B------:R-:W2:Y:S01]  /*1f380*/  LDL.LU.64 R22, [R1+0xec0] ;  /* 0x000ec00001167983 */ /* 0x000ea20000300a00 */
[----:B------:R-:W2:Y:S02]  /*1f390*/  LDL.LU.64 R20, [R1+0xeb8] ;  /* 0x000eb80001147983 */ /* 0x000ea40000300a00 */
[----:B------:R-:W-:-:S02]  /*1f3a0*/  IMAD.MOV.U32 R13, RZ, RZ, R16 ;  /* 0x000000ffff0d7224 */ /* 0x000fc400078e0010 */
[----:B------:R-:W-:Y:S02]  /*1f3b0*/  IMAD.MOV.U32 R12, RZ, RZ, R17 ;  /* 0x000000ffff0c7224 */ /* 0x000fe400078e0011 */
[----:B------:R-:W-:Y:S02]  /*1f3c0*/  IMAD.MOV.U32 R16, RZ, RZ, R15 ;  /* 0x000000ffff107224 */ /* 0x000fe400078e000f */
[----:B------:R-:W-:-:S03]  /*1f3d0*/  IMAD.MOV.U32 R17, RZ, RZ, R14 ;  /* 0x000000ffff117224 */ /* 0x000fc600078e000e */
[----:B------:R-:W-:Y:S01]  /*1f3e0*/  STL.64 [R1+0xe0], R24 ;  /* 0x0000e01801007387 */ /* 0x000fe20000100a00 */
[----:B------:R-:W-:Y:S03]  /*1f3f0*/  STL.64 [R1+0xe8], R26 ;  /* 0x0000e81a01007387 */ /* 0x000fe60000100a00 */
        /* <DEDUP_REMOVED lines=28> */
[----:B--2---:R-:W-:Y:S02]  /*1f5c0*/  HMMA.16816.F32 R16, R20, R16, R4 ;  /* 0x000000101410723c */ /* 0x004fe40000001804 */
[----:B------:R-:W2:Y:S01]  /*1f5d0*/  LDL.LU.64 R6, [R1+0xe50] ;  /* 0x000e500001067983 */ /* 0x000ea20000300a00 */
[----:B------:R-:W3:Y:S11]  /*1f5e0*/  LDL.LU.64 R4, [R1+0xe48] ;  /* 0x000e480001047983 */ /* 0x000ef60000300a00 */
[----:B------:R-:W-:Y:S09]  /*1f5f0*/  @!UPT UIADD3 URZ, URZ, URZ, URZ ;  /* 0x0000003f3f3ff290 */ /* 0x000ff2000fffe03f */
[----:B------:R-:W-:Y:S01]  /*1f600*/  STL.64 [R1+0x90], R16 ;  /* 0x0000901001007387 */ /* 0x000fe20000100a00 */
[----:B------:R0:W-:Y:S03]  /*1f610*/  STL.64 [R1+0x98], R18 ;  /* 0x0000981201007387 */ /* 0x0001e60000100a00 */
[----:B0-----:R-:W2:Y:S01]  /*1f620*/  LDL.LU.64 R18, [R1+0xe40] ;  /* 0x000e400001127983 */ /* 0x001ea20000300a00 */
[----:B------:R-:W2:Y:S02]  /*1f630*/  LDL.LU.64 R16, [R1+0xe38] ;  /* 0x000e380001107983 */ /* 0x000ea40000300a00 */
[----:B------:R-:W-:Y:S02]  /*1f640*/  IMAD.MOV.U32 R24, RZ, RZ, R13 ;  /* 0x000000ffff187224 */ /* 0x000fe400078e000d */
[----:B------:R-:W-:-:S07]  /*1f650*/  IMAD.MOV.U32 R25, RZ, RZ, R12 ;  /* 0x000000ffff197224 */ /* 0x000fce00078e000c */
[C---:B--2---:R-:W-:Y:S01]  /*1f660*/  HMMA.16816.F32 R24, R20.reuse, R24, R16 ;  /* 0x000000181418723c */ /* 0x044fe20000001810 */
[----:B------:R-:W3:Y:S01]  /*1f670*/  LDL.LU.64 R18, [R1+0xe30] ;  /* 0x000e300001127983 */ /* 0x000ee20000300a00 */
[----:B------:R-:W3:Y:S11]  /*1f680*/  LDL.LU.64 R16, [R1+0xe28] ;  /* 0x000e280001107983 */ /* 0x000ef60000300a00 */
[----:B------:R-:W-:Y:S10]  /*1f690*/  @!UPT UIADD3 URZ, URZ, URZ, URZ ;  /* 0x0000003f3f3ff290 */ /* 0x000ff4000fffe03f */
[----:B------:R-:W-:Y:S01]  /*1f6a0*/  STL.64 [R1+0x80], R24 ;  /* 0x0000801801007387 */ /* 0x000fe20000100a00 */
[----:B------:R-:W-:Y:S02]  /*1f6b0*/  STL.64 [R1+0x88], R26 ;  /* 0x0000881a01007387 */ /* 0x000fe40000100a00 */
[----:B------:R0:W-:Y:S01]  /*1f6c0*/  STL.64 [R1+0xdf0], R6 ;  /* 0x000df00601007387 */ /* 0x0001e20000100a00 */
[----:B---3--:R-:W-:Y:S01]  /*1f6d0*/  HMMA.16816.F32 R16, R20, R4, R16 ;  /* 0x000000041410723c */ /* 0x008fe20000001810 */
[----:B------:R-:W2:Y:S11]  /*1f6e0*/  LDL.LU R4, [R1+0x60] ;  /* 0x0000600001047983 */ /* 0x000eb60000300800 */
[----:B------:R-:W-:Y:S11]  /*1f6f0*/  @!UPT UIADD3 URZ, URZ, URZ, URZ ;  /* 0x0000003f3f3ff290 */ /* 0x000ff6000fffe03f */
[----:B------:R-:W-:Y:S01]  /*1f700*/  STL.64 [R1+0x70], R16 ;  /* 0x0000701001007387 */ /* 0x000fe20000100a00 */
[----:B------:R-:W-:Y:S02]  /*1f710*/  STL.64 [R1+0x78], R18 ;  /* 0x0000781201007387 */ /* 0x000fe40000100a00 */
[----:B------:R-:W2:Y:S02]  /*1f720*/  LDL.LU R5, [R1+0x64] ;  /* 0x0000640001057983 */ /* 0x000ea40000300800 */
[----:B0-----:R-:W2:Y:S01]  /*1f730*/  LDL.LU R6, [R1+0x68] ;  /* 0x0000680001067983 */ /* 0x001ea20000300800 */
[----:B------:R-:W2:Y:S04]  /*1f740*/  LDL.LU R7, [R1+0x6c] ;  /* 0x00006c0001077983 */ /* 0x000ea80000300800 */
[----:B------:R-:W0:Y:S04]  /*1f750*/  S2R R27, SR_TID.X ;  /* 0x00000000001b7919 */ /* 0x000e280000002100 */
[----:B------:R-:W1:Y:S04]  /*1f760*/  S2R R25, SR_TID.X ;  /* 0x0000000000197919 */ /* 0x000e680000002100 */
[----:B------:R-:W3:Y:S01]  /*1f770*/  LDSM.16.MT88.4 R16, [R0+0x5800] ;  /* 0x005800000010783b */ /* 0x000ee20000004200 */
[----:B0-----:R-:W-:Y:S01]  /*1f780*/  LOP3.LUT R26, R27, 0x7, RZ, 0xc0, !PT ;  /* 0x000000071b1a7812 */ /* 0x001fe200078ec0ff */
[----:B-1----:R-:W-:-:S04]  /*1f790*/  IMAD.SHL.U32 R24, R25, 0x2, RZ ;  /* 0x0000000219187824 */ /* 0x002fc800078e00ff */
[----:B------:R-:W-:Y:S02]  /*1f7a0*/  IMAD R26, R26, 0x90, RZ ;  /* 0x000000901a1a7824 */ /* 0x000fe400078e02ff */
[----:B------:R-:W-:-:S03]  /*1f7b0*/  IMAD.SHL.U32 R25, R27, 0x40, RZ ;  /* 0x000000401b197824 */ /* 0x000fc600078e00ff */
[----:B------:R-:W-:-:S04]  /*1f7c0*/  LOP3.LUT R24, R26, 0x10, R24, 0x78, !PT ;  /* 0x000000101a187812 */ /* 0x000fc800078e7818 */
[----:B------:R-:W-:-:S04]  /*1f7d0*/  LOP3.LUT R24, R24, 0x400, R25, 0xf8, !PT ;  /* 0x0000040018187812 */ /* 0x000fc800078ef819 */
[----:B------:R-:W-:Y:S01]  /*1f7e0*/  LOP3.LUT R24, R24, 0x40, RZ, 0x3c, !PT ;  /* 0x0000004018187812 */ /* 0x000fe200078e3cff */
[----:B---3--:R-:W-:Y:S01]  /*1f7f0*/  STL.64 [R1+0xdb8], R18 ;  /* 0x000db81201007387 */ /* 0x008fe20000100a00 */
[----:B------:R-:W-:Y:S01]  /*1f800*/  STL.64 [R1+0xdb0], R16 ;  /* 0x000db01001007387 */ /* 0x000fe20000100a00 */
[----:B--2---:R-:W-:Y:S02]  /*1f810*/  HMMA.16816.F32 R4, R20, R8, R4 ;  /* 0x000000081404723c */ /* 0x004fe40000001804 */
[----:B------:R-:W0:Y:S11]  /*1f820*/  LDSM.16.MT88.4 R20, [R24+0x5800] ;  /* 0x005800001814783b */ /* 0x000e360000004200 */
[----:B------:R-:W-:Y:S10]  /*1f830*/  @!UPT UIADD3 URZ, URZ, URZ, URZ ;  /* 0x0000003f3f3ff290 */ /* 0x000ff4000fffe03f */
[----:B------:R-:W-:Y:S01]  /*1f840*/  STL.64 [R1+0x60], R4 ;  /* 0x0000600401007387 */ /* 0x000fe20000100a00 */
[----:B------:R-:W-:Y:S02]  /*1f850*/  STL [R1+0x68], R6 ;  /* 0x0000680601007387 */ /* 0x000fe40000100800 */
[----:B----4-:R1:W-:Y:S02]  /*1f860*/  STL.64 [R1+0xe18], R10 ;  /* 0x000e180a01007387 */ /* 0x0103e40000100a00 */
[----:B------:R-:W2:Y:S01]  /*1f870*/  LDL.LU R8, [R1+0x250] ;  /* 0x0002500001087983 */ /* 0x000ea20000300800 */
[----:B------:R-:W2:Y:S01]  /*1f880*/  LDL.LU R9, [R1+0x254] ;  /* 0x0002540001097983 */ /* 0x000ea20000300800 */
[----:B------:R-:W-:-:S03]  /*1f890*/  IMAD.MOV.U32 R0, RZ, RZ, R7 ;  /* 0x000000ffff007224 */ /* 0x000fc600078e0007 */
[----:B-1----:R-:W2:Y:S01]  /*1f8a0*/  LDL.LU R10, [R1+0x258] ;  /* 0x00025800010a7983 */ /* 0x002ea20000300800 */
[----:B------:R-:W2:Y:S03]  /*1f8b0*/  LDL.LU R11, [R1+0x25c] ;  /* 0x00025c00010b7983 */ /* 0x000ea60000300800 */
[----:B0-----:R0:W-:Y:S01]  /*1f8c0*/  STL.64 [R1+0xd58], R22 ;  /* 0x000d581601007387 */ /* 0x0011e20000100a00 */
[----:B------:R-:W-:Y:S03]  /*1f8d0*/  STL.64 [R1+0xd50], R20 ;  /* 0x000d501401007387 */ /* 0x000fe60000100a00 */
[----:B0-----:R-:W2:Y:S04]  /*1f8e0*/  LDL R22, [R1+0x58] ;  /* 0x0000580001167983 */ /* 0x001ea80000100800 */
[----:B------:R-:W2:Y:S01]  /*1f8f0*/  LDL R23, [R1+0x5c] ;  /* 0x00005c0001177983 */ /* 0x000ea20000100800 */
[----:B------:R-:W3:Y:S02]  /*1f900*/  LDL.LU R4, [R1+0x230] ;  /* 0x0002300001047983 */ /* 0x000ee40000300800 */
[----:B------:R-:W3:Y:S02]  /*1f910*/  LDL.LU R5, [R1+0x234] ;  /* 0x0002340001057983 */ /* 0x000ee40000300800 */
[----:B------:R-:W4:Y:S01]  /*1f920*/  LDL.LU R6, [R1+0x238] ;  /* 0x0002380001067983 */ /* 0x000f220000300800 */
[----:B------:R-:W4:Y:S01]  /*1f930*/  LDL.LU R7, [R1+0x23c] ;  /* 0x00023c0001077983 */ /* 0x000f220000300800 */
[----:B------:R-:W-:-:S02]  /*1f940*/  IMAD.MOV.U32 R18, RZ, RZ, R3 ;  /* 0x000000ffff127224 */ /* 0x000fc400078e0003 */
[----:B------:R-:W-:Y:S02]  /*1f950*/  IMAD.MOV.U32 R19, RZ, RZ, R2 ;  /* 0x000000ffff137224 */ /* 0x000fe400078e0002 */
[----:B------:R-:W-:Y:S02]  /*1f960*/  IMAD.MOV.U32 R16, RZ, RZ, R28 ;  /* 0x000000ffff107224 */ /* 0x000fe400078e001c */
[----:B------:R-:W-:Y:S01]  /*1f970*/  IMAD.MOV.U32 R17, RZ, RZ, R29 ;  /* 0x000000ffff117224 */ /* 0x000fe200078e001d */
[----:B------:R-:W0:Y:S04]  /*1f980*/  S2R R15, SR_TID.X ;  /* 0x00000000000f7919 */ /* 0x000e280000002100 */
[----:B------:R-:W1:Y:S04]  /*1f990*/  S2R R14, SR_TID.X ;  /* 0x00000000000e7919 */ /* 0x000e680000002100 */
[----:B------:R-:W2:Y:S01]  /*1f9a0*/  S2R R26, SR_TID.X ;  /* 0x00000000001a7919 */ /* 0x000ea20000002100 */
[----:B------:R-:W-:-:S02]  /*1f9b0*/  LOP3.LUT R27, R27, 0x7, RZ, 0xc0, !PT ;  /* 0x000000071b1b7812 */ /* 0x000fc400078ec0ff */
[----:B0-----:R-:W-:Y:S01]  /*1f9c0*/  LOP3.LUT R15, R15, 0x7, RZ, 0xc0, !PT ;  /* 0x000000070f0f7812 */ /* 0x001fe200078ec0ff */
[----:B-1----:R-:W-:-:S04]  /*1f9d0*/  IMAD.SHL.U32 R13, R14, 0x2, RZ ;  /* 0x000000020e0d7824 */ /* 0x002fc800078e00ff */
[----:B------:R-:W-:Y:S02]  /*1f9e0*/  IMAD R15, R15, 0x90, RZ ;  /* 0x000000900f0f7824 */ /* 0x000fe400078e02ff */
[----:B------:R-:W-:-:S03]  /*1f9f0*/  IMAD.SHL.U32 R14, R14, 0x40, RZ ;  /* 0x000000400e0e7824 */ /* 0x000fc600078e00ff */
[----:B------:R-:W-:Y:S01]  /*1fa00*/  LOP3.LUT R15, R15, 0x10, R13, 0x78, !PT ;  /* 0x000000100f0f7812 */ /* 0x000fe200078e780d */
[----:B----4-:R-:W-:Y:S01]  /*1fa10*/  STL.64 [R1+0xe00], R6 ;  /* 0x000e000601007387 */ /* 0x010fe20000100a00 */
[----:B---3--:R0:W-:Y:S03]  /*1fa20*/  STL.64 [R1+0xdf8], R4 ;  /* 0x000df80401007387 */ /* 0x0081e60000100a00 */
[----:B0-----:R-:W3:Y:S01]  /*1fa30*/  LDL.LU R4, [R1+0x240] ;  /* 0x0002400001047983 */ /* 0x001ee20000300800 */
[----:B------:R-:W3:Y:S02]  /*1fa40*/  LDL.LU R5, [R1+0x244] ;  /* 0x0002440001057983 */ /* 0x000ee40000300800 */
[----:B------:R-:W3:Y:S02]  /*1fa50*/  LDL.LU R6, [R1+0x248] ;  /* 0x0002480001067983 */ /* 0x000ee40000300800 */
[----:B------:R-:W3:Y:S01]  /*1fa60*/  LDL.LU R7, [R1+0x24c] ;  /* 0x00024c0001077983 */ /* 0x000ee20000300800 */
[----:B------:R-:W4:Y:S01]  /*1fa70*/  LDL.LU R28, [R1+0xe24] ;  /* 0x000e2400011c7983 */ /* 0x000f220000300800 */
[----:B------:R-:W3:Y:S02]  /*1fa80*/  LDL.LU R29, [R1+0xe20] ;  /* 0x000e2000011d7983 */ /* 0x000ee40000300800 */
[----:B------:R0:W-:Y:S02]  /*1fa90*/  STL.64 [R1+0xde8], R18 ;  /* 0x000de81201007387 */ /* 0x0001e40000100a00 */
[----:B------:R-:W-:Y:S01]  /*1faa0*/  STL.64 [R1+0xde0], R16 ;  /* 0x000de01001007387 */ /* 0x000fe20000100a00 */
[----:B0-----:R-:W3:Y:S01]  /*1fab0*/  LDL.64 R18, [R1+0x38] ;  /* 0x0000380001127983 */ /* 0x001ee20000100a00 */
[----:B------:R-:W-:Y:S01]  /*1fac0*/  LOP3.LUT R15, R15, 0x400, R14, 0xf8, !PT ;  /* 0x000004000f0f7812 */ /* 0x000fe200078ef80e */
[----:B------:R-:W-:-:S02]  /*1fad0*/  IMAD R27, R27, 0x90, RZ ;  /* 0x000000901b1b7824 */ /* 0x000fc400078e02ff */
[C---:B--2---:R-:W-:Y:S02]  /*1fae0*/  IMAD.SHL.U32 R25, R26.reuse, 0x2, RZ ;  /* 0x000000021a197824 */ /* 0x044fe400078e00ff */
[----:B------:R-:W-:Y:S01]  /*1faf0*/  IMAD.SHL.U32 R26, R26, 0x40, RZ ;  /* 0x000000401a1a7824 */ /* 0x000fe200078e00ff */
[----:B------:R-:W0:Y:S02]  /*1fb00*/  LDSM.16.MT88.4 R12, [R15+0x5800] ;  /* 0x005800000f0c783b */ /* 0x000e240000004200 */
[----:B------:R-:W-:-:S04]  /*1fb10*/  LOP3.LUT R27, R27, 0x10, R25, 0x78, !PT ;  /* 0x000000101b1b7812 */ /* 0x000fc800078e7819 */
[----:B------:R-:W-:-:S04]  /*1fb20*/  LOP3.LUT R27, R27, 0x400, R26, 0xf8, !PT ;  /* 0x000004001b1b7812 */ /* 0x000fc800078ef81a */
[----:B------:R-:W-:-:S06]  /*1fb30*/  LOP3.LUT R27, R27, 0x60, RZ, 0x3c, !PT ;  /* 0x000000601b1b7812 */ /* 0x000fcc00078e3cff */
[----:B------:R-:W1:Y:S01]  /*1fb40*/  LDSM.16.MT88.4 R24, [R27+0x5800] ;  /* 0x005800001b18783b */ /* 0x000e620000004200 */
[C---:B0-----:R-:W-:Y:S11]  /*1fb50*/  HMMA.16816.F32 R20, R12.reuse, R22, R8 ;  /* 0x000000160c14723c */ /* 0x041ff60000001808 */
[----:B------:R-:W-:Y:S11]  /*1fb60*/  @!UPT UIADD3 URZ, URZ, URZ, URZ ;  /* 0x0000003f3f3ff290 */ /* 0x000ff6000fffe03f */
[----:B------:R-:W-:Y:S02]  /*1fb70*/  @!UPT UIADD3 URZ, URZ, URZ, URZ ;  /* 0x0000003f3f3ff290 */ /* 0x000fe4000fffe03f */
[----:B------:R-:W-:Y:S02]  /*1fb80*/  IMAD.MOV.U32 R2, RZ, RZ, R20 ;  /* 0x000000ffff027224 */ /* 0x000fe400078e0014 */
[----:B------:R-:W-:Y:S01]  /*1fb90*/  IMAD.MOV.U32 R3, RZ, RZ, R21 ;  /* 0x000000ffff037224 */ /* 0x000fe200078e0015 */
[----:B---3--:R0:W-:Y:S04]  /*1fba0*/  STL.64 [R1+0xe08], R18 ;  /* 0x000e081201007387 */ /* 0x0081e80000100a00 */
[----:B0-----:R-:W2:Y:S01]  /*1fbb0*/  LDL.64 R18, [R1+0x48] ;  /* 0x0000480001127983 */ /* 0x001ea20000100a00 */
[----:B-1----:R0:W-:Y:S02]  /*1fbc0*/  STL.64 [R1+0xce0], R26 ;  /* 0x000ce01a01007387 */ /* 0x0021e40000100a00 */
[----:B------:R-:W-:Y:S01]  /*1fbd0*/  STL.64 [R1+0xcd8], R24 ;  /* 0x000cd81801007387 */ /* 0x000fe20000100a00 */
[----:B0-----:R-:W3:Y:S01]  /*1fbe0*/  LDL.LU.64 R26, [R1+0x8] ;  /* 0x00000800011a7983 */ /* 0x001ee20000300a00 */
[----:B------:R-:W3:Y:S02]  /*1fbf0*/  LDL.LU.64 R10, [R1+0xe18] ;  /* 0x000e1800010a7983 */ /* 0x000ee40000300a00 */
[----:B------:R0:W-:Y:S02]  /*1fc00*/  STL.64 [R1+0x250], R20 ;  /* 0x0002501401007387 */ /* 0x0001e40000100a00 */
[----:B------:R3:W-:Y:S01]  /*1fc10*/  STL.64 [R1+0x258], R22 ;  /* 0x0002581601007387 */ /* 0x0007e20000100a00 */
[----:B0-----:R-:W4:Y:S01]  /*1fc20*/  LDL.LU R20, [R1+0x180] ;  /* 0x0001800001147983 */ /* 0x001f220000300800 */
[----:B------:R-:W4:Y:S01]  /*1fc30*/  LDL.LU R21, [R1+0x184] ;  /* 0x0001840001157983 */ /* 0x000f220000300800 */
[----:B--2---:R-:W-:Y:S01]  /*1fc40*/  HMMA.16816.F32 R4, R12, R18, R4 ;  /* 0x000000120c04723c */ /* 0x004fe20000001804 */
[----:B------:R-:W-:-:S02]  /*1fc50*/  IMAD.MOV.U32 R9, RZ, RZ, R18 ;  /* 0x000000ffff097224 */ /* 0x000fc400078e0012 */
[----:B------:R-:W-:Y:S02]  /*1fc60*/  IMAD.MOV.U32 R8, RZ, RZ, R19 ;  /* 0x000000ffff087224 */ /* 0x000fe400078e0013 */
[----:B---3--:R-:W-:Y:S02]  /*1fc70*/  IMAD.MOV.U32 R22, RZ, RZ, R10 ;  /* 0x000000ffff167224 */ /* 0x008fe400078e000a */
[----:B------:R-:W-:Y:S01]  /*1fc80*/  IMAD.MOV.U32 R23, RZ, RZ, R11 ;  /* 0x000000ffff177224 */ /* 0x000fe200078e000b */
[----:B------:R-:W2:Y:S01]  /*1fc90*/  LDL.LU R10, [R1+0xe14] ;  /* 0x000e1400010a7983 */ /* 0x000ea20000300800 */
[----:B------:R-:W2:Y:S03]  /*1fca0*/  LDL.LU R11, [R1+0xe10] ;  /* 0x000e1000010b7983 */ /* 0x000ea60000300800 */
[----:B------:R0:W-:Y:S04]  /*1fcb0*/  STL.64 [R1+0xd68], R22 ;  /* 0x000d681601007387 */ /* 0x0001e80000100a00 */
[----:B----4-:R-:W-:Y:S01]  /*1fcc0*/  STL.64 [R1+0xd60], R20 ;  /* 0x000d601401007387 */ /* 0x010fe20000100a00 */
[----:B------:R-:W-:Y:S02]  /*1fcd0*/  STL [R1+0xb74], R2 ;  /* 0x000b740201007387 */ /* 0x000fe40000100800 */
[----:B------:R-:W-:Y:S02]  /*1fce0*/  STL [R1+0xb70], R3 ;  /* 0x000b700301007387 */ /* 0x000fe40000100800 */
[----:B------:R-:W3:Y:S02]  /*1fcf0*/  LDL.LU.64 R18, [R1+0xe08] ;  /* 0x000e080001127983 */ /* 0x000ee40000300a00 */
[----:B------:R-:W-:Y:S01]  /*1fd00*/  STL.64 [R1+0x240], R4 ;  /* 0x0002400401007387 */ /* 0x000fe20000100a00 */
[----:B0-----:R-:W-:-:S02]  /*1fd10*/  IMAD.MOV.U32 R22, RZ, RZ, R29 ;  /* 0x000000ffff167224 */ /* 0x001fc400078e001d */
[----:B------:R-:W-:Y:S02]  /*1fd20*/  IMAD.MOV.U32 R23, RZ, RZ, R28 ;  /* 0x000000ffff177224 */ /* 0x000fe400078e001c */
[----:B------:R0:W-:Y:S02]  /*1fd30*/  STL.64 [R1+0x248], R6 ;  /* 0x0002480601007387 */ /* 0x0001e40000100a00 */
[----:B------:R-:W-:Y:S02]  /*1fd40*/  IMAD.MOV.U32 R29, RZ, RZ, R5 ;  /* 0x000000ffff1d7224 */ /* 0x000fe400078e0005 */
[----:B------:R-:W-:Y:S01]  /*1fd50*/  IMAD.MOV.U32 R28, RZ, RZ, R4 ;  /* 0x000000ffff1c7224 */ /* 0x000fe200078e0004 */
[----:B0-----:R-:W3:Y:S01]  /*1fd60*/  LDL.LU.64 R6, [R1+0xe00] ;  /* 0x000e000001067983 */ /* 0x001ee20000300a00 */
[----:B------:R-:W3:Y:S03]  /*1fd70*/  LDL.LU.64 R4, [R1+0xdf8] ;  /* 0x000df80001047983 */ /* 0x000ee60000300a00 */
[----:B--2---:R0:W-:Y:S01]  /*1fd80*/  STL.64 [R1+0xdc8], R10 ;  /* 0x000dc80a01007387 */ /* 0x0041e20000100a00 */
[----:B------:R-:W-:Y:S03]  /*1fd90*/  STL.64 [R1+0xdc0], R8 ;  /* 0x000dc00801007387 */ /* 0x000fe60000100a00 */
[----:B0-----:R-:W2:Y:S01]  /*1fda0*/  LDL.64 R10, [R1+0x28] ;  /* 0x00002800010a7983 */ /* 0x001ea20000100a00 */
[----:B---3--:R-:W-:Y:S03]  /*1fdb0*/  HMMA.16816.F32 R4, R12, R18, R4 ;  /* 0x000000120c04723c */ /* 0x008fe60000001804 */
[----:B------:R-:W-:Y:S01]  /*1fdc0*/  STL [R1+0xb7c], R28 ;  /* 0x000b7c1c01007387 */ /* 0x000fe20000100800 */
[----:B------:R-:W-:Y:S11]  /*1fdd0*/  STL [R1+0xb78], R29 ;  /* 0x000b781d01007387 */ /* 0x000ff60000100800 */
[----:B------:R-:W-:Y:S08]  /*1fde0*/  @!UPT UIADD3 URZ, URZ, URZ, URZ ;  /* 0x0000003f3f3ff290 */ /* 0x000ff0000fffe03f */
        /* <DEDUP_REMOVED lines=12> */
[----:B------:R-:W3:Y:S02]  /*1feb0*/  LDL.LU R7, [R1+0x22c] ;  /* 0x00022c0001077983 */ /* 0x000ee40000300800 */
[----:B--2---:R-:W-:-:S02]  /*1fec0*/  IMAD.MOV.U32 R3, RZ, RZ, R10 ;  /* 0x000000ffff037224 */ /* 0x004fc400078e000a */
[----:B------:R-:W-:Y:S01]  /*1fed0*/  IMAD.MOV.U32 R2, RZ, RZ, R11 ;  /* 0x000000ffff027224 */ /* 0x000fe200078e000b */
[C---:B---3--:R-:W-:Y:S08]  /*1fee0*/  HMMA.16816.F32 R4, R12.reuse, R10, R4 ;  /* 0x0000000a0c04723c */ /* 0x048ff00000001804 */
[C---:B----4-:R-:W-:Y:S11]  /*1fef0*/  HMMA.16816.F32 R8, R12.reuse, R22, R16 ;  /* 0x000000160c08723c */ /* 0x050ff60000001810 */
[----:B------:R-:W-:Y:S04]  /*1ff00*/  @!UPT UIADD3 URZ, URZ, URZ, URZ ;  /* 0x0000003f3f3ff290 */ /* 0x000fe8000fffe03f */
[----:B------:R0:W-:Y:S01]  /*1ff10*/  STL.64 [R1+0x220], R4 ;  /* 0x0002200401007387 */ /* 0x0001e20000100a00 */
[----:B------:R1:W-:Y:S03]  /*1ff20*/  STL.64 [R1+0x228], R6 ;  /* 0x0002280601007387 */ /* 0x0003e60000100a00 */
[----:B0-----:R-:W2:Y:S04]  /*1ff30*/  LDL.LU R4, [R1+0x200] ;  /* 0x0002000001047983 */ /* 0x001ea80000300800 */
[----:B------:R0:W-:Y:S02]  /*1ff40*/  STL.64 [R1+0x210], R8 ;  /* 0x0002100801007387 */ /* 0x0001e40000100a00 */
[----:B------:R3:W-:Y:S02]  /*1ff50*/  STL.64 [R1+0x218], R10 ;  /* 0x0002180a01007387 */ /* 0x0007e40000100a00 */
[----:B------:R-:W2:Y:S01]  /*1ff60*/  LDL.LU R5, [R1+0x204] ;  /* 0x0002040001057983 */ /* 0x000ea20000300800 */
[----:B-1----:R-:W2:Y:S01]  /*1ff70*/  LDL.LU R6, [R1+0x208] ;  /* 0x0002080001067983 */ /* 0x002ea20000300800 */
[----:B------:R-:W2:Y:S03]  /*1ff80*/  LDL.LU R7, [R1+0x20c] ;  /* 0x00020c0001077983 */ /* 0x000ea60000300800 */
[----:B0-----:R-:W4:Y:S01]  /*1ff90*/  LDL.LU R8, [R1+0x1f0] ;  /* 0x0001f00001087983 */ /* 0x001f220000300800 */
[----:B------:R-:W4:Y:S02]  /*1ffa0*/  LDL.LU R9, [R1+0x1f4] ;  /* 0x0001f40001097983 */ /* 0x000f240000300800 */
[----:B---3--:R-:W4:Y:S02]  /*1ffb0*/  LDL.LU R10, [R1+0x1f8] ;  /* 0x0001f800010a7983 */ /* 0x008f240000300800 */
[----:B------:R-:W4:Y:S01]  /*1ffc0*/  LDL.LU R11, [R1+0x1fc] ;  /* 0x0001fc00010b7983 */ /* 0x000f220000300800 */
[----:B------:R-:W3:Y:S01]  /*1ffd0*/  LDL.LU R16, [R1+0x1e0] ;  /* 0x0001e00001107983 */ /* 0x000ee20000300800 */
[----:B------:R-:W3:Y:S02]  /*1ffe0*/  LDL.LU R17, [R1+0x1e4] ;  /* 0x0001e40001117983 */ /* 0x000ee40000300800 */
[----:B------:R-:W3:Y:S02]  /*1fff0*/  LDL.LU R18, [R1+0x1e8] ;  /* 0x0001e80001127983 */ /* 0x000ee40000300800 */
[----:B------:R-:W3:Y:S01]  /*20000*/  LDL.LU R19, [R1+0x1ec] ;  /* 0x0001ec0001137983 */ /* 0x000ee20000300800 */
[----:B------:R0:W-:Y:S01]  /*20010*/  STL.64 [R1+0xd78], R22 ;  /* 0x000d781601007387 */ /* 0x0001e20000100a00 */
[----:B------:R-:W2:Y:S02]  /*20020*/  LDL.LU R20, [R1+0x1a0] ;  /* 0x0001a00001147983 */ /* 0x000ea40000300800 */
[----:B------:R-:W2:Y:S01]  /*20030*/  LDL.LU R21, [R1+0x1a4] ;  /* 0x0001a40001157983 */ /* 0x000ea20000300800 */
[----:B0-----:R-:W2:Y:S01]  /*20040*/  LDL.LU R22, [R1+0x1a8] ;  /* 0x0001a80001167983 */ /* 0x001ea20000300800 */
[----:B------:R-:W2:Y:S03]  /*20050*/  LDL.LU R23, [R1+0x1ac] ;  /* 0x0001ac0001177983 */ /* 0x000ea60000300800 */
[----:B--2---:R-:W-:Y:S01]  /*20060*/  STL.64 [R1+0xd88], R22 ;  /* 0x000d881601007387 */ /* 0x004fe20000100a00 */
[----:B------:R0:W-:Y:S03]  /*20070*/  STL.64 [R1+0xd80], R20 ;  /* 0x000d801401007387 */ /* 0x0001e60000100a00 */
[----:B0-----:R-:W2:Y:S01]  /*20080*/  LDL.LU R20, [R1+0x1b0] ;  /* 0x0001b00001147983 */ /* 0x001ea20000300800 */
[----:B------:R-:W2:Y:S02]  /*20090*/  LDL.LU R21, [R1+0x1b4] ;  /* 0x0001b40001157983 */ /* 0x000ea40000300800 */
[----:B------:R-:W2:Y:S02]  /*200a0*/  LDL.LU R22, [R1+0x1b8] ;  /* 0x0001b80001167983 */ /* 0x000ea40000300800 */
[----:B------:R-:W2:Y:S01]  /*200b0*/  LDL.LU R23, [R1+0x1bc] ;  /* 0x0001bc0001177983 */ /* 0x000ea20000300800 */
[C---:B------:R-:W-:Y:S01]  /*200c0*/  HMMA.16816.F32 R4, R12.reuse, R26, R4 ;  /* 0x0000001a0c04723c */ /* 0x040fe20000001804 */
        /* <DEDUP_REMOVED lines=12> */
[----:B------:R-:W-:Y:S01]  /*20190*/  STL.64 [R1+0x200], R4 ;  /* 0x0002000401007387 */ /* 0x000fe20000100a00 */
[----:B------:R0:W-:Y:S03]  /*201a0*/  STL.64 [R1+0x208], R6 ;  /* 0x0002080601007387 */ /* 0x0001e60000100a00 */
[----:B0-----:R-:W4:Y:S01]  /*201b0*/  LDL.LU.64 R6, [R1+0xdd8] ;  /* 0x000dd80001067983 */ /* 0x001f220000300a00 */
[----:B------:R-:W2:Y:S02]  /*201c0*/  LDL.LU.64 R4, [R1+0xdd0] ;  /* 0x000dd00001047983 */ /* 0x000ea40000300a00 */
[----:B------:R0:W-:Y:S02]  /*201d0*/  STL.64 [R1+0xd70], R26 ;  /* 0x000d701a01007387 */ /* 0x0001e40000100a00 */
[----:B------:R-:W2:Y:S01]  /*201e0*/  LDL.LU R24, [R1+0x190] ;  /* 0x0001900001187983 */ /* 0x000ea20000300800 */
[----:B------:R-:W2:Y:S04]  /*201f0*/  LDL.LU R25, [R1+0x194] ;  /* 0x0001940001197983 */ /* 0x000ea80000300800 */
[----:B0-----:R-:W2:Y:S01]  /*20200*/  LDL.LU R26, [R1+0x198] ;  /* 0x00019800011a7983 */ /* 0x001ea20000300800 */
[----:B------:R-:W2:Y:S01]  /*20210*/  LDL.LU R27, [R1+0x19c] ;  /* 0x00019c00011b7983 */ /* 0x000ea20000300800 */
[C---:B----4-:R-:W-:Y:S11]  /*20220*/  HMMA.16816.F32 R8, R12.reuse, R6, R8 ;  /* 0x000000060c08723c */ /* 0x050ff60000001808 */
[----:B------:R-:W-:Y:S11]  /*20230*/  @!UPT UIADD3 URZ, URZ, URZ, URZ ;  /* 0x0000003f3f3ff290 */ /* 0x000ff6000fffe03f */
[----:B------:R-:W-:Y:S01]  /*20240*/  @!UPT UIADD3 URZ, URZ, URZ, URZ ;  /* 0x0000003f3f3ff290 */ /* 0x000fe2000fffe03f */
[----:B------:R-:W-:Y:S01]  /*20250*/  STL.64 [R1+0x1f0], R8 ;  /* 0x0001f00801007387 */ /* 0x000fe20000100a00 */
[----:B------:R0:W-:Y:S03]  /*20260*/  STL.64 [R1+0x1f8], R10 ;  /* 0x0001f80a01007387 */ /* 0x0001e60000100a00 */
[----:B0-----:R-:W3:Y:S01]  /*20270*/  LDL.LU.64 R10, [R1+0xdc8] ;  /* 0x000dc800010a7983 */ /* 0x001ee20000300a00 */
[----:B------:R-:W4:Y:S01]  /*20280*/  LDL.LU.64 R8, [R1+0xdc0] ;  /* 0x000dc00001087983 */ /* 0x000f220000300a00 */
[----:B---3--:R-:W-:Y:S02]  /*20290*/  HMMA.16816.F32 R12, R12, R10, R16 ;  /* 0x0000000a0c0c723c */ /* 0x008fe40000001810 */
[----:B------:R-:W2:Y:S01]  /*202a0*/  LDL.LU.64 R18, [R1+0xdb8] ;  /* 0x000db80001127983 */ /* 0x000ea20000300a00 */
[----:B------:R-:W2:Y:S11]  /*202b0*/  LDL.LU.64 R16, [R1+0xdb0] ;  /* 0x000db00001107983 */ /* 0x000eb60000300a00 */
[----:B------:R-:W-:Y:S09]  /*202c0*/  @!UPT UIADD3 URZ, URZ, URZ, URZ ;  /* 0x0000003f3f3ff290 */ /* 0x000ff2000fffe03f */
[----:B------:R-:W-:Y:S01]  /*202d0*/  STL.64 [R1+0x1e0], R12 ;  /* 0x0001e00c01007387 */ /* 0x000fe20000100a00 */
[----:B------:R0:W-:Y:S03]  /*202e0*/  STL.64 [R1+0x1e8], R14 ;  /* 0x0001e80e01007387 */ /* 0x0001e60000100a00 */
[----:B0-----:R-:W2:Y:S04]  /*202f0*/  LDL R14, [R1+0x58] ;  /* 0x00005800010e7983 */ /* 0x001ea80000100800 */
[----:B------:R-:W2:Y:S02]  /*20300*/  LDL R15, [R1+0x5c] ;  /* 0x00005c00010f7983 */ /* 0x000ea40000100800 */
[C---:B--2---:R-:W-:Y:S02]  /*20310*/  HMMA.16816.F32 R12, R16.reuse, R14, R20 ;  /* 0x0000000e100c723c */ /* 0x044fe40000001814 */
[----:B------:R-:W2:Y:S01]  /*20320*/  LDL.LU.64 R22, [R1+0xda8] ;  /* 0x000da80001167983 */ /* 0x000ea20000300a00 */
[----:B------:R-:W2:Y:S11]  /*20330*/  LDL.LU.64 R20, [R1+0xda0] ;  /* 0x000da00001147983 */ /* 0x000eb60000300a00 */
[----:B------:R-:W-:Y:S09]  /*20340*/  @!UPT UIADD3 URZ, URZ, URZ, URZ ;  /* 0x0000003f3f3ff290 */ /* 0x000ff2000fffe03f */
[----:B------:R0:W-:Y:S01]  /*20350*/  STL.64 [R1+0x1d0], R12 ;  /* 0x0001d00c01007387 */ /* 0x0001e20000100a00 */
[----:B------:R4:W-:Y:S02]  /*20360*/  STL.64 [R1+0x1d8], R14 ;  /* 0x0001d80e01007387 */ /* 0x0009e40000100a00 */
[----:B0-----:R-:W-:Y:S02]  /*20370*/  IMAD.MOV.U32 R12, RZ, RZ, R14 ;  /* 0x000000ffff0c7224 */ /* 0x001fe400078e000e */
[----:B----4-:R-:W-:Y:S02]  /*20380*/  IMAD.MOV.U32 R14, RZ, RZ, R9 ;  /* 0x000000ffff0e7224 */ /* 0x010fe400078e0009 */
[----:B------:R-:W-:Y:S01]  /*20390*/  IMAD.MOV.U32 R15, RZ, RZ, R8 ;  /* 0x000000ffff0f7224 */ /* 0x000fe200078e0008 */
[----:B------:R2:W-:Y:S06]  /*203a0*/  STL [R1+0xb80], R12 ;  /* 0x000b800c01007387 */ /* 0x0005ec0000100800 */
[C---:B--2---:R-:W-:Y:S01]  /*203b0*/  HMMA.16816.F32 R12, R16.reuse, R14, R20 ;  /* 0x0000000e100c723c */ /* 0x044fe20000001814 */
[----:B------:R-:W2:Y:S01]  /*203c0*/  LDL.LU.64 R22, [R1+0xd98] ;  /* 0x000d980001167983 */ /* 0x000ea20000300a00 */
[----:B------:R-:W2:Y:S11]  /*203d0*/  LDL.LU.64 R20, [R1+0xd90] ;  /* 0x000d900001147983 */ /* 0x000eb60000300a00 */
[----:B------:R-:W-:Y:S10]  /*203e0*/  @!UPT UIADD3 URZ, URZ, URZ, URZ ;  /* 0x0000003f3f3ff290 */ /* 0x000ff4000fffe03f */
[----:B------:R0:W-:Y:S01]  /*203f0*/  STL.64 [R1+0x1c0], R12 ;  /* 0x0001c00c01007387 */ /* 0x0001e20000100a00 */
[----:B------:R1:W-:Y:S02]  /*20400*/  STL.64 [R1+0x1c8], R14 ;  /* 0x0001c80e01007387 */ /* 0x0003e40000100a00 */
[----:B0-----:R-:W-:Y:S02]  /*20410*/  IMAD.MOV.U32 R13, RZ, RZ, R14 ;  /* 0x000000ffff0d7224 */ /* 0x001fe400078e000e */
[----:B-1----:R-:W-:Y:S02]  /*20420*/  IMAD.MOV.U32 R14, RZ, RZ, R5 ;  /* 0x000000ffff0e7224 */ /* 0x002fe400078e0005 */
[----:B------:R-:W-:Y:S01]  /*20430*/  IMAD.MOV.U32 R15, RZ, RZ, R4 ;  /* 0x000000ffff0f7224 */ /* 0x000fe200078e0004 */
[----:B------:R2:W-:Y:S06]  /*20440*/  STL [R1+0xb84], R13 ;  /* 0x000b840d01007387 */ /* 0x0005ec0000100800 */
[----:B--2---:R-:W-:Y:S01]  /*20450*/  HMMA.16816.F32 R12, R16, R14, R20 ;  /* 0x0000000e100c723c */ /* 0x004fe20000001814 */
[----:B------:R-:W2:Y:S01]  /*20460*/  LDL.LU.64 R22, [R1+0xd88] ;  /* 0x000d880001167983 */ /* 0x000ea20000300a00 */
[----:B------:R-:W2:Y:S11]  /*20470*/  LDL.LU.64 R20, [R1+0xd80] ;  /* 0x000d800001147983 */ /* 0x000eb60000300a00 */
[----:B------:R-:W-:Y:S10]  /*20480*/  @!UPT UIADD3 URZ, URZ, URZ, URZ ;  /* 0x0000003f3f3ff290 */ /* 0x000ff4000fffe03f */
[----:B------:R-:W-:Y:S01]  /*20490*/  STL.64 [R1+0x1b0], R12 ;  /* 0x0001b00c01007387 */ /* 0x000fe20000100a00 */
[----:B------:R-:W-:Y:S02]  /*204a0*/  STL.64 [R1+0x1b8], R14 ;  /* 0x0001b80e01007387 */ /* 0x000fe40000100a00 */
[----:B------:R0:W-:Y:S02]  /*204b0*/  STL [R1+0xb88], R14 ;  /* 0x000b880e01007387 */ /* 0x0001e40000100800 */
[----:B0-----:R-:W-:Y:S02]  /*204c0*/  IMAD.MOV.U32 R14, RZ, RZ, R3 ;  /* 0x000000ffff0e7224 */ /* 0x001fe400078e0003 */
[----:B------:R-:W-:-:S07]  /*204d0*/  IMAD.MOV.U32 R15, RZ, RZ, R2 ;  /* 0x000000ffff0f7224 */ /* 0x000fce00078e0002 */
[----:B--2---:R-:W-:Y:S01]  /*204e0*/  HMMA.16816.F32 R12, R16, R14, R20 ;  /* 0x0000000e100c723c */ /* 0x004fe20000001814 */
[----:B------:R-:W2:Y:S11]  /*204f0*/  LDL.LU.64 R22, [R1+0xd78] ;  /* 0x000d780001167983 */ /* 0x000eb60000300a00 */
[----:B------:R-:W-:Y:S11]  /*20500*/  @!UPT UIADD3 URZ, URZ, URZ, URZ ;  /* 0x0000003f3f3ff290 */ /* 0x000ff6000fffe03f */
[----:B------:R-:W-:Y:S01]  /*20510*/  STL.64 [R1+0x1a0], R12 ;  /* 0x0001a00c01007387 */ /* 0x000fe20000100a00 */
[----:B------:R0:W-:Y:S02]  /*20520*/  STL.64 [R1+0x1a8], R14 ;  /* 0x0001a80e01007387 */ /* 0x0001e40000100a00 */
[----:B0-----:R-:W-:-:S05]  /*20530*/  IMAD.MOV.U32 R15, RZ, RZ, R14 ;  /* 0x000000ffff0f7224 */ /* 0x001fca00078e000e */
[----:B------:R0:W-:Y:S01]  /*20540*/  STL [R1+0xb8c], R15 ;  /* 0x000b8c0f01007387 */ /* 0x0001e20000100800 */
[----:B------:R-:W3:Y:S02]  /*20550*/  LDL.LU R12, [R1+0x160] ;  /* 0x00016000010c7983 */ /* 0x000ee40000300800 */
[----:B------:R-:W3:Y:S02]  /*20560*/  LDL.LU R13, [R1+0x164] ;  /* 0x00016400010d7983 */ /* 0x000ee40000300800 */
[----:B------:R-:W3:Y:S01]  /*20570*/  LDL.LU R14, [R1+0x168] ;  /* 0x00016800010e7983 */ /* 0x000ee20000300800 */
[----:B0-----:R-:W3:Y:S01]  /*20580*/  LDL.LU R15, [R1+0x16c] ;  /* 0x00016c00010f7983 */ /* 0x001ee20000300800 */
[C---:B--2---:R-:W-:Y:S03]  /*20590*/  HMMA.16816.F32 R20, R16.reuse, R22, R24 ;  /* 0x000000161014723c */ /* 0x044fe60000001818 */
[----:B------:R-:W2:Y:S11]  /*205a0*/  LDL.LU.64 R26, [R1+0xd70] ;  /* 0x000d7000011a7983 */ /* 0x000eb60000300a00 */
[----:B------:R-:W-:Y:S09]  /*205b0*/  @!UPT UIADD3 URZ, URZ, URZ, URZ ;  /* 0x0000003f3f3ff290 */ /* 0x000ff2000fffe03f */
[----:B------:R-:W-:Y:S01]  /*205c0*/  STL.64 [R1+0x190], R20 ;  /* 0x0001901401007387 */ /* 0x000fe20000100a00 */
[----:B------:R0:W-:Y:S03]  /*205d0*/  STL.64 [R1+0x198], R22 ;  /* 0x0001981601007387 */ /* 0x0001e60000100a00 */
[----:B0-----:R-:W2:Y:S01]  /*205e0*/  LDL.LU.64 R22, [R1+0xd68] ;  /* 0x000d680001167983 */ /* 0x001ea20000300a00 */
[----:B------:R-:W2:Y:S02]  /*205f0*/  LDL.LU.64 R20, [R1+0xd60] ;  /* 0x000d600001147983 */ /* 0x000ea40000300a00 */
[C---:B--2---:R-:W-:Y:S11]  /*20600*/  HMMA.16816.F32 R20, R16.reuse, R26, R20 ;  /* 0x0000001a1014723c */ /* 0x044ff60000001814 */
[----:B------:R-:W-:Y:S11]  /*20610*/  @!UPT UIADD3 URZ, URZ, URZ, URZ ;  /* 0x0000003f3f3ff290 */ /* 0x000ff6000fffe03f */
[----:B------:R-:W-:Y:S01]  /*20620*/  @!UPT UIADD3 URZ, URZ, URZ, URZ ;  /* 0x0000003f3f3ff290 */ /* 0x000fe2000fffe03f */
[----:B------:R-:W-:Y:S01]  /*20630*/  STL.64 [R1+0x180], R20 ;  /* 0x0001801401007387 */ /* 0x000fe20000100a00 */
[----:B------:R0:W-:Y:S03]  /*20640*/  STL.64 [R1+0x188], R22 ;  /* 0x0001881601007387 */ /* 0x0001e60000100a00 */
[----:B0-----:R-:W2:Y:S01]  /*20650*/  LDL.LU.64 R22, [R1+0xd58] ;  /* 0x000d580001167983 */ /* 0x001ea20000300a00 */
[----:B------:R-:W2:Y:S02]  /*20660*/  LDL.LU.64 R20, [R1+0xd50] ;  /* 0x000d500001147983 */ /* 0x000ea40000300a00 */
[----:B------:R0:W-:Y:S02]  /*20670*/  STL.64 [R1+0xcf8], R26 ;  /* 0x000cf81a01007387 */ /* 0x0001e40000100a00 */
[----:B0-----:R-:W4:Y:S04]  /*20680*/  LDL.LU.64 R26, [R1+0x18] ;  /* 0x00001800011a7983 */ /* 0x001f280000300a00 */
[----:B----4-:R0:W-:Y:S01]  /*20690*/  STL.64 [R1+0xd10], R26 ;  /* 0x000d101a01007387 */ /* 0x0101e20000100a00 */
[----:B------:R-:W4:Y:S02]  /*206a0*/  LDL.LU R24, [R1+0x170] ;  /* 0x0001700001187983 */ /* 0x000f240000300800 */
[----:B------:R-:W4:Y:S01]  /*206b0*/  LDL.LU R25, [R1+0x174] ;  /* 0x0001740001197983 */ /* 0x000f220000300800 */
[----:B0-----:R-:W4:Y:S01]  /*206c0*/  LDL.LU R26, [R1+0x178] ;  /* 0x00017800011a7983 */ /* 0x001f220000300800 */
[----:B------:R-:W4:Y:S02]  /*206d0*/  LDL.LU R27, [R1+0x17c] ;  /* 0x00017c00011b7983 */ /* 0x000f240000300800 */
[----:B------:R0:W-:Y:S01]  /*206e0*/  STL.64 [R1+0xd48], R6 ;  /* 0x000d480601007387 */ /* 0x0001e20000100a00 */
[C---:B----4-:R-:W-:Y:S08]  /*206f0*/  HMMA.16816.F32 R24, R16.reuse, R6, R24 ;  /* 0x000000061018723c */ /* 0x050ff00000001818 */
[----:B---3--:R-:W-:Y:S01]  /*20700*/  HMMA.16816.F32 R16, R16, R10, R12 ;  /* 0x0000000a1010723c */ /* 0x008fe2000000180c */
[----:B0-----:R-:W2:Y:S11]  /*20710*/  LDL.LU.64 R6, [R1+0x58] ;  /* 0x0000580001067983 */ /* 0x001eb60000300a00 */
[----:B------:R-:W-:Y:S03]  /*20720*/  @!UPT UIADD3 URZ, URZ, URZ, URZ ;  /* 0x0000003f3f3ff290 */ /* 0x000fe6000fffe03f */
[----:B------:R-:W-:Y:S01]  /*20730*/  STL.64 [R1+0x170], R24 ;  /* 0x0001701801007387 */ /* 0x000fe20000100a00 */
[----:B------:R0:W-:Y:S02]  /*20740*/  STL.64 [R1+0x178], R26 ;  /* 0x0001781a01007387 */ /* 0x0001e40000100a00 */
[----:B------:R-:W3:Y:S05]  /*20750*/  LDL.LU R12, [R1+0x140] ;  /* 0x00014000010c7983 */ /* 0x000eea0000300800 */
[----:B------:R-:W-:Y:S01]  /*20760*/  STL.64 [R1+0x160], R16 ;  /* 0x0001601001007387 */ /* 0x000fe20000100a00 */
[----:B------:R-:W-:Y:S01]  /*20770*/  STL.64 [R1+0x168], R18 ;  /* 0x0001681201007387 */ /* 0x000fe20000100a00 */
[----:B------:R-:W3:Y:S02]  /*20780*/  LDL.LU R13, [R1+0x144] ;  /* 0x00014400010d7983 */ /* 0x000ee40000300800 */
[----:B------:R-:W3:Y:S02]  /*20790*/  LDL.LU R14, [R1+0x148] ;  /* 0x00014800010e7983 */ /* 0x000ee40000300800 */
[----:B------:R-:W3:Y:S01]  /*207a0*/  LDL.LU R15, [R1+0x14c] ;  /* 0x00014c00010f7983 */ /* 0x000ee20000300800 */
[----:B0-----:R-:W4:Y:S04]  /*207b0*/  LDL.LU.64 R26, [R1+0x28] ;  /* 0x00002800011a7983 */ /* 0x001f280000300a00 */
[----:B----4-:R0:W-:Y:S04]  /*207c0*/  STL.64 [R1+0xd28], R26 ;  /* 0x000d281a01007387 */ /* 0x0101e80000100a00 */
[----:B0-----:R-:W4:Y:S04]  /*207d0*/  LDL.LU.64 R26, [R1+0x38] ;  /* 0x00003800011a7983 */ /* 0x001f280000300a00 */
[----:B----4-:R0:W-:Y:S01]  /*207e0*/  STL.64 [R1+0xd30], R26 ;  /* 0x000d301a01007387 */ /* 0x0101e20000100a00 */
[----:B------:R-:W2:Y:S02]  /*207f0*/  LDL.LU R24, [R1+0x150] ;  /* 0x0001500001187983 */ /* 0x000ea40000300800 */
[----:B------:R-:W2:Y:S01]  /*20800*/  LDL.LU R25, [R1+0x154] ;  /* 0x0001540001197983 */ /* 0x000ea20000300800 */
[----:B0-----:R-:W2:Y:S01]  /*20810*/  LDL.LU R26, [R1+0x158] ;  /* 0x00015800011a7983 */ /* 0x001ea20000300800 */
[----:B------:R-:W2:Y:S02]  /*20820*/  LDL.LU R27, [R1+0x15c] ;  /* 0x00015c00011b7983 */ /* 0x000ea40000300800 */
[----:B------:R-:W4:Y:S02]  /*20830*/  LDL.LU R16, [R1+0x100] ;  /* 0x0001000001107983 */ /* 0x000f240000300800 */
[----:B------:R-:W4:Y:S01]  /*20840*/  LDL.LU R17, [R1+0x104] ;  /* 0x0001040001117983 */ /* 0x000f220000300800 */
[----:B------:R-:W2:Y:S01]  /*20850*/  LDL.LU R18, [R1+0x108] ;  /* 0x0001080001127983 */ /* 0x000ea20000300800 */
[----:B------:R-:W2:Y:S03]  /*20860*/  LDL.LU R19, [R1+0x10c] ;  /* 0x00010c0001137983 */ /* 0x000ea60000300800 */
        /* <DEDUP_REMOVED lines=10> */
[----:B------:R-:W4:Y:S02]  /*20910*/  LDL.LU R18, [R1+0x128] ;  /* 0x0001280001127983 */ /* 0x000f240000300800 */
[----:B------:R-:W4:Y:S01]  /*20920*/  LDL.LU R19, [R1+0x12c] ;  /* 0x00012c0001137983 */ /* 0x000f220000300800 */
[----:B------:R-:W-:Y:S01]  /*20930*/  HMMA.16816.F32 R24, R20, R6, R24 ;  /* 0x000000061418723c */ /* 0x000fe20000001818 */
[----:B------:R-:W-:-:S02]  /*20940*/  IMAD.MOV.U32 R3, RZ, RZ, R6 ;  /* 0x000000ffff037224 */ /* 0x000fc400078e0006 */
[----:B------:R-:W-:Y:S11]  /*20950*/  IMAD.MOV.U32 R2, RZ, RZ, R7 ;  /* 0x000000ffff027224 */ /* 0x000ff600078e0007 */
[----:B------:R-:W-:Y:S10]  /*20960*/  @!UPT UIADD3 URZ, URZ, URZ, URZ ;  /* 0x0000003f3f3ff290 */ /* 0x000ff4000fffe03f */
[----:B------:R-:W-:Y:S01]  /*20970*/  IMAD.MOV.U32 R8, RZ, RZ, R24 ;  /* 0x000000ffff087224 */ /* 0x000fe200078e0018 */
[----:B----4-:R0:W-:Y:S01]  /*20980*/  STL.64 [R1+0xd40], R18 ;  /* 0x000d401201007387 */ /* 0x0101e20000100a00 */
[----:B--2---:R-:W-:Y:S03]  /*20990*/  STL.64 [R1+0xd38], R16 ;  /* 0x000d381001007387 */ /* 0x004fe60000100a00 */
[----:B0-----:R-:W3:Y:S01]  /*209a0*/  LDL.LU.64 R18, [R1+0x48] ;  /* 0x0000480001127983 */ /* 0x001ee20000300a00 */
[----:B------:R-:W2:Y:S02]  /*209b0*/  LDL.LU.64 R6, [R1+0xd48] ;  /* 0x000d480001067983 */ /* 0x000ea40000300a00 */
[----:B------:R-:W-:Y:S02]  /*209c0*/  STL.64 [R1+0x150], R24 ;  /* 0x0001501801007387 */ /* 0x000fe40000100a00 */
[----:B------:R-:W-:Y:S01]  /*209d0*/  STL.64 [R1+0x158], R26 ;  /* 0x0001581a01007387 */ /* 0x000fe20000100a00 */
[----:B------:R0:W-:Y:S04]  /*209e0*/  STL [R1+0xb94], R8 ;  /* 0x000b940801007387 */ /* 0x0001e80000100800 */
[----:B0-----:R-:W4:Y:S01]  /*209f0*/  LDL.LU R8, [R1+0x344] ;  /* 0x0003440001087983 */ /* 0x001f220000300800 */
[----:B------:R-:W-:-:S05]  /*20a00*/  IMAD.MOV.U32 R4, RZ, RZ, R26 ;  /* 0x000000ffff047224 */ /* 0x000fca00078e001a */
[----:B------:R0:W-:Y:S01]  /*20a10*/  STL [R1+0xb90], R4 ;  /* 0x000b900401007387 */ /* 0x0001e20000100800 */
[----:B---3--:R-:W-:Y:S01]  /*20a20*/  HMMA.16816.F32 R24, R20, R18, R12 ;  /* 0x000000121418723c */ /* 0x008fe2000000180c */
[----:B0-----:R-:W-:-:S06]  /*20a30*/  IMAD.MOV.U32 R4, RZ, RZ, R19 ;  /* 0x000000ffff047224 */ /* 0x001fcc00078e0013 */
[----:B------:R-:W-:Y:S02]  /*20a40*/  IMAD.MOV.U32 R12, RZ, RZ, R18 ;  /* 0x000000ffff0c7224 */ /* 0x000fe400078e0012 */
[----:B------:R-:W3:Y:S01]  /*20a50*/  LDL.LU.64 R18, [R1+0xd40] ;  /* 0x000d400001127983 */ /* 0x000ee20000300a00 */
[----:B------:R-:W3:Y:S11]  /*20a60*/  LDL.LU.64 R16, [R1+0xd38] ;  /* 0x000d380001107983 */ /* 0x000ef60000300a00 */
[----:B------:R-:W-:Y:S03]  /*20a70*/  @!UPT UIADD3 URZ, URZ, URZ, URZ ;  /* 0x0000003f3f3ff290 */ /* 0x000fe6000fffe03f */
[----:B------:R-:W-:Y:S01]  /*20a80*/  IMAD.MOV.U32 R9, RZ, RZ, R24 ;  /* 0x000000ffff097224 */ /* 0x000fe200078e0018 */
[----:B------:R-:W-:Y:S01]  /*20a90*/  STL.64 [R1+0x140], R24 ;  /* 0x0001401801007387 */ /* 0x000fe20000100a00 */
[----:B------:R-:W-:Y:S02]  /*20aa0*/  IMAD.MOV.U32 R5, RZ, RZ, R26 ;  /* 0x000000ffff057224 */ /* 0x000fe400078e001a */
[----:B------:R0:W-:Y:S02]  /*20ab0*/  STL.64 [R1+0x148], R26 ;  /* 0x0001481a01007387 */ /* 0x0001e40000100a00 */
[----:B0-----:R-:W2:Y:S01]  /*20ac0*/  LDL.LU.64 R26, [R1+0xd30] ;  /* 0x000d3000011a7983 */ /* 0x001ea20000300a00 */
[----:B------:R-:W-:Y:S02]  /*20ad0*/  STL [R1+0xb9c], R9 ;  /* 0x000b9c0901007387 */ /* 0x000fe40000100800 */
[----:B------:R-:W-:Y:S02]  /*20ae0*/  STL.64 [R1+0xcf0], R10 ;  /* 0x000cf00a01007387 */ /* 0x000fe40000100a00 */
[----:B----4-:R0:W-:Y:S02]  /*20af0*/  STL [R1+0xce8], R8 ;  /* 0x000ce80801007387 */ /* 0x0101e40000100800 */
[----:B0-----:R-:W2:Y:S01]  /*20b00*/  LDL.LU R8, [R1+0x130] ;  /* 0x0001300001087983 */ /* 0x001ea20000300800 */
[----:B------:R-:W2:Y:S02]  /*20b10*/  LDL.LU R9, [R1+0x134] ;  /* 0x0001340001097983 */ /* 0x000ea40000300800 */
[----:B------:R-:W2:Y:S02]  /*20b20*/  LDL.LU R10, [R1+0x138] ;  /* 0x00013800010a7983 */ /* 0x000ea40000300800 */
[----:B------:R-:W2:Y:S01]  /*20b30*/  LDL.LU R11, [R1+0x13c] ;  /* 0x00013c00010b7983 */ /* 0x000ea20000300800 */
[----:B------:R0:W-:Y:S01]  /*20b40*/  STL [R1+0xb98], R5 ;  /* 0x000b980501007387 */ /* 0x0001e20000100800 */
[C---:B--2---:R-:W-:Y:S01]  /*20b50*/  HMMA.16816.F32 R8, R20.reuse, R26, R8 ;  /* 0x0000001a1408723c */ /* 0x044fe20000001808 */
[----:B0-----:R-:W-:Y:S11]  /*20b60*/  IMAD.MOV.U32 R5, RZ, RZ, R27 ;  /* 0x000000ffff057224 */ /* 0x001ff600078e001b */
[----:B------:R-:W-:Y:S11]  /*20b70*/  @!UPT UIADD3 URZ, URZ, URZ, URZ ;  /* 0x0000003f3f3ff290 */ /* 0x000ff6000fffe03f */
[----:B------:R0:W-:Y:S01]  /*20b80*/  STL.64 [R1+0x130], R8 ;  /* 0x0001300801007387 */ /* 0x0001e20000100a00 */
[----:B------:R1:W-:Y:S02]  /*20b90*/  STL.64 [R1+0x138], R10 ;  /* 0x0001380a01007387 */ /* 0x0003e40000100a00 */
[----:B0-----:R-:W-:Y:S02]  /*20ba0*/  IMAD.MOV.U32 R8, RZ, RZ, R26 ;  /* 0x000000ffff087224 */ /* 0x001fe400078e001a */
[----:B------:R-:W3:Y:S02]  /*20bb0*/  LDL.LU.64 R26, [R1+0xd28] ;  /* 0x000d2800011a7983 */ /* 0x000ee40000300a00 */
[C---:B---3--:R-:W-:Y:S01]  /*20bc0*/  HMMA.16816.F32 R16, R20.reuse, R26, R16 ;  /* 0x0000001a1410723c */ /* 0x048fe20000001810 */
[----:B-1----:R-:W-:Y:S02]  /*20bd0*/  IMAD.MOV.U32 R10, RZ, RZ, R26 ;  /* 0x000000ffff0a7224 */ /* 0x002fe400078e001a */
        /* <DEDUP_REMOVED lines=23> */
[----:B-1----:R-:W3:Y:S02]  /*20d50*/  LDL.LU R18, [R1+0x538] ;  /* 0x0005380001127983 */ /* 0x002ee40000300800 */
[----:B------:R-:W3:Y:S02]  /*20d60*/  LDL.LU R19, [R1+0x530] ;  /* 0x0005300001137983 */ /* 0x000ee40000300800 */
[----:B---3--:R-:W-:Y:S01]  /*20d70*/  STL.64 [R1+0xc30], R18 ;  /* 0x000c301201007387 */ /* 0x008fe20000100a00 */
[----:B--2---:R0:W-:Y:S03]  /*20d80*/  STL.64 [R1+0xc28], R16 ;  /* 0x000c281001007387 */ /* 0x0041e60000100a00 */
[----:B0-----:R-:W2:Y:S01]  /*20d90*/  LDL.LU R16, [R1+0x70] ;  /* 0x0000700001107983 */ /* 0x001ea20000300800 */
[----:B------:R-:W2:Y:S02]  /*20da0*/  LDL.LU R17, [R1+0x74] ;  /* 0x0000740001117983 */ /* 0x000ea40000300800 */
[----:B------:R-:W3:Y:S02]  /*20db0*/  LDL.LU R18, [R1+0x78] ;  /* 0x0000780001127983 */ /* 0x000ee40000300800 */
[----:B------:R-:W3:Y:S02]  /*20dc0*/  LDL.LU R19, [R1+0x7c] ;  /* 0x00007c0001137983 */ /* 0x000ee40000300800 */
[----:B------:R-:W-:-:S02]  /*20dd0*/  IMAD.MOV.U32 R15, RZ, RZ, R26 ;  /* 0x000000ffff0f7224 */ /* 0x000fc400078e001a */
[----:B------:R-:W-:Y:S01]  /*20de0*/  IMAD.MOV.U32 R14, RZ, RZ, R27 ;  /* 0x000000ffff0e7224 */ /* 0x000fe200078e001b */
[----:B---3--:R0:W-:Y:S01]  /*20df0*/  STL.64 [R1+0xc40], R18 ;  /* 0x000c401201007387 */ /* 0x0081e20000100a00 */
[----:B--2---:R-:W-:Y:S02]  /*20e00*/  STL.64 [R1+0xc38], R16 ;  /* 0x000c381001007387 */ /* 0x004fe40000100a00 */
[----:B0-----:R-:W-:Y:S02]  /*20e10*/  IMAD.MOV.U32 R18, RZ, RZ, R15 ;  /* 0x000000ffff127224 */ /* 0x001fe400078e000f */
        /* <DEDUP_REMOVED lines=13> */
[----:B------:R-:W-:Y:S01]  /*20ef0*/  STL.64 [R1+0xcb8], R18 ;  /* 0x000cb81201007387 */ /* 0x000fe20000100a00 */
[----:B------:R-:W2:Y:S02]  /*20f00*/  LDL.LU R15, [R1+0x528] ;  /* 0x00052800010f7983 */ /* 0x000ea40000300800 */
[----:B------:R-:W2:Y:S02]  /*20f10*/  LDL.LU R14, [R1+0x520] ;  /* 0x00052000010e7983 */ /* 0x000ea40000300800 */
[----:B------:R-:W3:Y:S01]  /*20f20*/  LDL.LU R13, [R1+0x334] ;  /* 0x00033400010d7983 */ /* 0x000ee20000300800 */
[----:B------:R-:W3:Y:S04]  /*20f30*/  LDL.LU R12, [R1+0x518] ;  /* 0x00051800010c7983 */ /* 0x000ee80000300800 */
[----:B--2---:R-:W-:Y:S01]  /*20f40*/  STL.64 [R1+0xc50], R14 ;  /* 0x000c500e01007387 */ /* 0x004fe20000100a00 */
[----:B---3--:R0:W-:Y:S03]  /*20f50*/  STL.64 [R1+0xc48], R12 ;  /* 0x000c480c01007387 */ /* 0x0081e60000100a00 */
[----:B0-----:R-:W2:Y:S01]  /*20f60*/  LDL.LU R12, [R1+0x80] ;  /* 0x00008000010c7983 */ /* 0x001ea20000300800 */
[----:B------:R-:W2:Y:S02]  /*20f70*/  LDL.LU R13, [R1+0x84] ;  /* 0x00008400010d7983 */ /* 0x000ea40000300800 */
[----:B------:R-:W3:Y:S02]  /*20f80*/  LDL.LU R14, [R1+0x88] ;  /* 0x00008800010e7983 */ /* 0x000ee40000300800 */
[----:B------:R-:W3:Y:S01]  /*20f90*/  LDL.LU R15, [R1+0x8c] ;  /* 0x00008c00010f7983 */ /* 0x000ee20000300800 */
[----:B------:R-:W4:Y:S01]  /*20fa0*/  LDL.LU R24, [R1+0xe0] ;  /* 0x0000e00001187983 */ /* 0x000f220000300800 */
[----:B------:R-:W4:Y:S02]  /*20fb0*/  LDL.LU R25, [R1+0xe4] ;  /* 0x0000e40001197983 */ /* 0x000f240000300800 */
[----:B------:R-:W4:Y:S02]  /*20fc0*/  LDL.LU R26, [R1+0xe8] ;  /* 0x0000e800011a7983 */ /* 0x000f240000300800 */
[----:B------:R-:W4:Y:S01]  /*20fd0*/  LDL.LU R27, [R1+0xec] ;  /* 0x0000ec00011b7983 */ /* 0x000f220000300800 */
[----:B------:R-:W4:Y:S01]  /*20fe0*/  LDL.LU R8, [R1+0xf0] ;  /* 0x0000f00001087983 */ /* 0x000f220000300800 */
[----:B------:R-:W4:Y:S02]  /*20ff0*/  LDL.LU R9, [R1+0xf4] ;  /* 0x0000f40001097983 */ /* 0x000f240000300800 */
[----:B------:R-:W4:Y:S02]  /*21000*/  LDL.LU R10, [R1+0xf8] ;  /* 0x0000f800010a7983 */ /* 0x000f240000300800 */
[----:B------:R-:W4:Y:S01]  /*21010*/  LDL.LU R11, [R1+0xfc] ;  /* 0x0000fc00010b7983 */ /* 0x000f220000300800 */
[----:B---3--:R-:W-:Y:S01]  /*21020*/  STL.64 [R1+0xc68], R14 ;  /* 0x000c680e01007387 */ /* 0x008fe20000100a00 */
[----:B--2---:R0:W-:Y:S03]  /*21030*/  STL.64 [R1+0xc60], R12 ;  /* 0x000c600c01007387 */ /* 0x0041e60000100a00 */
[----:B0-----:R-:W2:Y:S01]  /*21040*/  LDL.LU R12, [R1+0x90] ;  /* 0x00009000010c7983 */ /* 0x001ea20000300800 */
[----:B------:R-:W2:Y:S02]  /*21050*/  LDL.LU R13, [R1+0x94] ;  /* 0x00009400010d7983 */ /* 0x000ea40000300800 */
[----:B------:R-:W3:Y:S02]  /*21060*/  LDL.LU R14, [R1+0x98] ;  /* 0x00009800010e7983 */ /* 0x000ee40000300800 */
[----:B------:R-:W3:Y:S02]  /*21070*/  LDL.LU R15, [R1+0x9c] ;  /* 0x00009c00010f7983 */ /* 0x000ee40000300800 */
        /* <DEDUP_REMOVED lines=11> */
[----:B------:R-:W3:Y:S01]  /*21130*/  LDL.LU R15, [R1+0xbc] ;  /* 0x0000bc00010f7983 */ /* 0x000ee20000300800 */
[----:B----4-:R-:W-:Y:S01]  /*21140*/  HMMA.16816.F32 R8, R20, R6, R8 ;  /* 0x000000061408723c */ /* 0x010fe20000001808 */
        /* <DEDUP_REMOVED lines=8> */
[----:B---3--:R-:W-:Y:S01]  /*211d0*/  STL.64 [R1+0xcc8], R14 ;  /* 0x000cc80e01007387 */ /* 0x008fe20000100a00 */
[----:B--2---:R0:W-:Y:S03]  /*211e0*/  STL.64 [R1+0xcc0], R12 ;  /* 0x000cc00c01007387 */ /* 0x0041e60000100a00 */
[----:B0-----:R-:W2:Y:S01]  /*211f0*/  LDL.LU R12, [R1+0xd0] ;  /* 0x0000d000010c7983 */ /* 0x001ea20000300800 */
[----:B------:R-:W2:Y:S02]  /*21200*/  LDL.LU R13, [R1+0xd4] ;  /* 0x0000d400010d7983 */ /* 0x000ea40000300800 */
[----:B------:R-:W2:Y:S02]  /*21210*/  LDL.LU R14, [R1+0xd8] ;  /* 0x0000d800010e7983 */ /* 0x000ea40000300800 */
[----:B------:R-:W2:Y:S01]  /*21220*/  LDL.LU R15, [R1+0xdc] ;  /* 0x0000dc00010f7983 */ /* 0x000ea20000300800 */
[----:B------:R-:W3:Y:S01]  /*21230*/  LDL.LU R29, [R1+0x53c] ;  /* 0x00053c00011d7983 */ /* 0x000ee20000300800 */
[----:B------:R-:W4:Y:S02]  /*21240*/  LDL.LU R28, [R1+0x510] ;  /* 0x00051000011c7983 */ /* 0x000f240000300800 */
[----:B------:R-:W2:Y:S02]  /*21250*/  LDL.LU R3, [R1+0x534] ;  /* 0x0005340001037983 */ /* 0x000ea40000300800 */
[----:B------:R-:W2:Y:S01]  /*21260*/  LDL.LU R2, [R1+0x508] ;  /* 0x0005080001027983 */ /* 0x000ea20000300800 */
[----:B------:R-:W-:Y:S01]  /*21270*/  STL.64 [R1+0xf0], R8 ;  /* 0x0000f00801007387 */ /* 0x000fe20000100a00 */
[----:B------:R0:W-:Y:S03]  /*21280*/  STL.64 [R1+0xf8], R10 ;  /* 0x0000f80a01007387 */ /* 0x0001e60000100a00 */
[----:B0-----:R-:W2:Y:S01]  /*21290*/  LDL.LU.64 R10, [R1+0xcf0] ;  /* 0x000cf000010a7983 */ /* 0x001ea20000300a00 */
[----:B------:R-:W3:Y:S01]  /*212a0*/  LDL.LU R8, [R1+0xce8] ;  /* 0x000ce80001087983 */ /* 0x000ee20000300800 */
[----:B--2---:R-:W-:Y:S02]  /*212b0*/  HMMA.16816.F32 R20, R20, R10, R24 ;  /* 0x0000000a1414723c */ /* 0x004fe40000001818 */
        /* <DEDUP_REMOVED lines=8> */
[----:B------:R-:W-:Y:S02]  /*21340*/  IMAD.MOV.U32 R23, RZ, RZ, R0 ;  /* 0x000000ffff177224 */ /* 0x000fe400078e0000 */
[----:B------:R-:W3:Y:S01]  /*21350*/  LDL.LU R0, [R1+0xcd0] ;  /* 0x000cd00001007983 */ /* 0x000ee20000300800 */
[C---:B--2---:R-:W-:Y:S03]  /*21360*/  HMMA.16816.F32 R16, R24.reuse, R18, R12 ;  /* 0x000000121810723c */ /* 0x044fe6000000180c */
[----:B------:R-:W2:Y:S01]  /*21370*/  LDL.LU.64 R14, [R1+0xcc8] ;  /* 0x000cc800010e7983 */ /* 0x000ea20000300a00 */
[----:B------:R-:W2:Y:S11]  /*21380*/  LDL.LU.64 R12, [R1+0xcc0] ;  /* 0x000cc000010c7983 */ /* 0x000eb60000300a00 */
[----:B------:R-:W-:Y:S08]  /*21390*/  @!UPT UIADD3 URZ, URZ, URZ, URZ ;  /* 0x0000003f3f3ff290 */ /* 0x000ff0000fffe03f */
        /* <DEDUP_REMOVED lines=37> */
[----:B0-----:R-:W2:Y:S01]  /*215f0*/  LDL.LU.64 R18, [R1+0xc40] ;  /* 0x000c400001127983 */ /* 0x001ea20000300a00 */
[----:B------:R-:W2:Y:S01]  /*21600*/  LDL.LU.64 R16, [R1+0xc38] ;  /* 0x000c380001107983 */ /* 0x000ea20000300a00 */
[C---:B---3--:R-:W-:Y:S08]  /*21610*/  HMMA.16816.F32 R20, R24.reuse, R10, R20 ;  /* 0x0000000a1814723c */ /* 0x048ff00000001814 */
[----:B--2---:R-:W-:Y:S01]  /*21620*/  HMMA.16816.F32 R4, R24, R6, R16 ;  /* 0x000000061804723c */ /* 0x004fe20000001810 */
[----:B------:R-:W2:Y:S01]  /*21630*/  LDL.LU.64 R18, [R1+0xc30] ;  /* 0x000c300001127983 */ /* 0x000ea20000300a00 */
[----:B------:R-:W3:Y:S01]  /*21640*/  LDL.LU.64 R16, [R1+0xc28] ;  /* 0x000c280001107983 */ /* 0x000ee20000300a00 */
[----:B------:R-:W-:Y:S11]  /*21650*/  IADD3 R8, R8, 0x1, RZ ;  /* 0x0000000108087810 */ /* 0x000ff60007ffe0ff */
[----:B------:R-:W-:Y:S09]  /*21660*/  @!UPT UIADD3 URZ, URZ, URZ, URZ ;  /* 0x0000003f3f3ff290 */ /* 0x000ff2000fffe03f */
[----:B------:R0:W-:Y:S01]  /*21670*/  STL.64 [R1+0x70], R4 ;  /* 0x0000700401007387 */ /* 0x0001e20000100a00 */
[----:B------:R1:W-:Y:S02]  /*21680*/  STL.64 [R1+0x78], R6 ;  /* 0x0000780601007387 */ /* 0x0003e40000100a00 */
[----:B0-----:R-:W-:-:S04]  /*21690*/  IMAD.MOV.U32 R5, RZ, RZ, c[0x0][0x188] ;  /* 0x00006200ff057624 */ /* 0x001fc800078e00ff */
[----:B------:R-:W-:Y:S02]  /*216a0*/  IMAD.SHL.U32 R5, R5, 0x40, RZ ;  /* 0x0000004005057824 */ /* 0x000fe400078e00ff */
[----:B-1----:R-:W-:Y:S02]  /*216b0*/  IMAD.MOV.U32 R6, RZ, RZ, R23 ;  /* 0x000000ffff067224 */ /* 0x002fe400078e0017 */
[----:B------:R-:W-:Y:S02]  /*216c0*/  IMAD.SHL.U32 R5, R5, 0x2, RZ ;  /* 0x0000000205057824 */ /* 0x000fe400078e00ff */
[----:B------:R-:W-:Y:S01]  /*216d0*/  IMAD.MOV.U32 R7, RZ, RZ, R22 ;  /* 0x000000ffff077224 */ /* 0x000fe200078e0016 */
[----:B------:R-:W-:Y:S01]  /*216e0*/  STL.64 [R1+0x60], R20 ;  /* 0x0000601401007387 */ /* 0x000fe20000100a00 */
[----:B------:R-:W-:Y:S02]  /*216f0*/  STL.64 [R1+0x68], R22 ;  /* 0x0000681601007387 */ /* 0x000fe40000100a00 */
[----:B------:R-:W-:Y:S02]  /*21700*/  STL [R1+0x344], R8 ;  /* 0x0003440801007387 */ /* 0x000fe40000100800 */
[----:B------:R-:W-:Y:S01]  /*21710*/  STL [R1+0xba4], R6 ;  /* 0x000ba40601007387 */ /* 0x000fe20000100800 */
[----:B------:R-:W-:Y:S01]  /*21720*/  STL [R1+0xba0], R7 ;  /* 0x000ba00701007387 */ /* 0x000fe20000100800 */
[----:B------:R-:W-:-:S02]  /*21730*/  IADD3 R15, P2, R15, R5, RZ ;  /* 0x000000050f0f7210 */ /* 0x000fc40007f5e0ff */
[-C--:B------:R-:W-:Y:S02]  /*21740*/  IADD3 R14, P3, R14, R5.reuse, RZ ;  /* 0x000000050e0e7210 */ /* 0x080fe40007f7e0ff */
[-C--:B---3--:R-:W-:Y:S02]  /*21750*/  IADD3 R16, P4, R16, R5.reuse, RZ ;  /* 0x0000000510107210 */ /* 0x088fe40007f9e0ff */
[-C--:B------:R-:W-:Y:S02]  /*21760*/  IADD3 R17, P5, R17, R5.reuse, RZ ;  /* 0x0000000511117210 */ /* 0x080fe40007fbe0ff */
[-C--:B--2---:R-:W-:Y:S02]  /*21770*/  IADD3 R18, P6, R18, R5.reuse, RZ ;  /* 0x0000000512127210 */ /* 0x084fe40007fde0ff */
[----:B------:R-:W-:Y:S01]  /*21780*/  IADD3 R19, P1, R19, R5, RZ ;  /* 0x0000000513137210 */ /* 0x000fe20007f3e0ff */
[----:B------:R-:W-:Y:S01]  /*21790*/  STL [R1+0x338], R16 ;  /* 0x0003381001007387 */ /* 0x000fe20000100800 */
[----:B------:R-:W-:Y:S02]  /*217a0*/  STL [R1+0x540], R17 ;  /* 0x0005401101007387 */ /* 0x000fe40000100800 */
[----:B------:R-:W-:-:S02]  /*217b0*/  IMAD.X R13, R13, 0x1, R0, P4 ;  /* 0x000000010d0d7824 */ /* 0x000fc400020e0600 */
[----:B------:R-:W-:Y:S01]  /*217c0*/  STL [R1+0x538], R18 ;  /* 0x0005381201007387 */ /* 0x000fe20000100800 */
[-C--:B------:R-:W-:Y:S01]  /*217d0*/  IADD3 R12, P4, R12, R5.reuse, RZ ;  /* 0x000000050c0c7210 */ /* 0x080fe20007f9e0ff */
[----:B------:R-:W-:Y:S01]  /*217e0*/  STL [R1+0x530], R19 ;  /* 0x0005301301007387 */ /* 0x000fe20000100800 */
[--C-:B------:R-:W-:Y:S02]  /*217f0*/  IMAD.X R29, R29, 0x1, R0.reuse, P5 ;  /* 0x000000011d1d7824 */ /* 0x100fe400028e0600 */
[----:B------:R-:W-:Y:S02]  /*21800*/  STL [R1+0x528], R15 ;  /* 0x0005280f01007387 */ /* 0x000fe40000100800 */
[----:B------:R-:W-:Y:S01]  /*21810*/  STL [R1+0x520], R14 ;  /* 0x0005200e01007387 */ /* 0x000fe20000100800 */
[----:B----4-:R-:W-:Y:S01]  /*21820*/  IADD3 R28, P5, R28, R5, RZ ;  /* 0x000000051c1c7210 */ /* 0x010fe20007fbe0ff */
[----:B------:R-:W-:Y:S01]  /*21830*/  STL [R1+0x334], R13 ;  /* 0x0003340d01007387 */ /* 0x000fe20000100800 */
[----:B------:R-:W-:-:S02]  /*21840*/  IMAD.X R3, R3, 0x1, R0, P6 ;  /* 0x0000000103037824 */ /* 0x000fc400030e0600 */
[----:B------:R-:W-:Y:S02]  /*21850*/  STL [R1+0x518], R12 ;  /* 0x0005180c01007387 */ /* 0x000fe40000100800 */
[----:B------:R-:W-:Y:S01]  /*21860*/  STL [R1+0x53c], R29 ;  /* 0x00053c1d01007387 */ /* 0x000fe20000100800 */
[----:B------:R0:W-:Y:S01]  /*21870*/  STL [R1+0xc24], R5 ;  /* 0x000c240501007387 */ /* 0x0001e20000100800 */
[----:B------:R-:W-:Y:S01]  /*21880*/  IADD3 R2, P6, R2, R5, RZ ;  /* 0x0000000502027210 */ /* 0x000fe20007fde0ff */
[----:B------:R-:W-:Y:S02]  /*21890*/  STL [R1+0x510], R28 ;  /* 0x0005101c01007387 */ /* 0x000fe40000100800 */
[----:B0-----:R-:W2:Y:S01]  /*218a0*/  LDL.LU R5, [R1+0x52c] ;  /* 0x00052c0001057983 */ /* 0x001ea20000300800 */
[----:B------:R-:W-:Y:S02]  /*218b0*/  STL [R1+0x534], R3 ;  /* 0x0005340301007387 */ /* 0x000fe40000100800 */
[----:B------:R-:W3:Y:S02]  /*218c0*/  LDL.LU R7, [R1+0x51c] ;  /* 0x00051c0001077983 */ /* 0x000ee40000300800 */
[----:B------:R-:W-:Y:S01]  /*218d0*/  STL [R1+0x508], R2 ;  /* 0x0005080201007387 */ /* 0x000fe20000100800 */
[----:B---3--:R0:W-:Y:S04]  /*218e0*/  STL [R1+0xc18], R7 ;  /* 0x000c180701007387 */ /* 0x0081e80000100800 */
[----:B0-----:R-:W3:Y:S01]  /*218f0*/  LDL.LU R7, [R1+0x4f8] ;  /* 0x0004f80001077983 */ /* 0x001ee20000300800 */
[----:B------:R-:W-:-:S03]  /*21900*/  IMAD.MOV.U32 R9, RZ, RZ, 0x3f ;  /* 0x0000003fff097424 */ /* 0x000fc600078e00ff */
[----:B---3--:R0:W-:Y:S04]  /*21910*/  STL [R1+0xc1c], R7 ;  /* 0x000c1c0701007387 */ /* 0x0081e80000100800 */
[----:B0-----:R-:W3:Y:S01]  /*21920*/  LDL.LU R7, [R1+0x524] ;  /* 0x0005240001077983 */ /* 0x001ee20000300800 */
[----:B------:R-:W-:-:S04]  /*21930*/  IADD3 R9, R9, c[0x0][0x180], RZ ;  /* 0x0000600009097a10 */ /* 0x000fc80007ffe0ff */
[----:B------:R-:W-:-:S04]  /*21940*/  SHF.R.S32.HI R4, RZ, 0x1f, R9 ;  /* 0x0000001fff047819 */ /* 0x000fc80000011409 */
[----:B------:R-:W-:-:S04]  /*21950*/  LEA.HI R4, R4, R9, RZ, 0x6 ;  /* 0x0000000904047211 */ /* 0x000fc800078f30ff */
[----:B------:R-:W-:-:S04]  /*21960*/  SHF.R.S32.HI R4, RZ, 0x6, R4 ;  /* 0x00000006ff047819 */ /* 0x000fc80000011404 */
[----:B------:R-:W-:Y:S01]  /*21970*/  ISETP.NE.U32.AND P0, PT, R8, R4, PT ;  /* 0x000000040800720c */ /* 0x000fe20003f05070 */
[----:B--2---:R-:W-:Y:S01]  /*21980*/  IMAD.X R5, R5, 0x1, R0, P1 ;  /* 0x0000000105057824 */ /* 0x004fe200008e0600 */
[----:B---3--:R0:W-:Y:S04]  /*21990*/  STL [R1+0xc20], R7 ;  /* 0x000c200701007387 */ /* 0x0081e80000100800 */
[----:B0-----:R-:W2:Y:S01]  /*219a0*/  LDL.LU R7, [R1+0x500] ;  /* 0x0005000001077983 */ /* 0x001ea20000300800 */
[----:B------:R-:W3:Y:S02]  /*219b0*/  LDL.LU R6, [R1+0x4f0] ;  /* 0x0004f00001067983 */ /* 0x000ee40000300800 */
[----:B------:R-:W4:Y:S02]  /*219c0*/  LDL.LU R24, [R1+0x514] ;  /* 0x0005140001187983 */ /* 0x000f240000300800 */
[----:B------:R-:W2:Y:S01]  /*219d0*/  LDL.LU R25, [R1+0x4e8] ;  /* 0x0004e80001197983 */ /* 0x000ea20000300800 */
[----:B------:R-:W2:Y:S01]  /*219e0*/  LDL.LU R26, [R1+0x50c] ;  /* 0x00050c00011a7983 */ /* 0x000ea20000300800 */
[----:B------:R-:W2:Y:S02]  /*219f0*/  LDL.LU R27, [R1+0x4e0] ;  /* 0x0004e000011b7983 */ /* 0x000ea40000300800 */
[----:B------:R-:W2:Y:S02]  /*21a00*/  LDL.LU R10, [R1+0x504] ;  /* 0x00050400010a7983 */ /* 0x000ea40000300800 */
        /* <DEDUP_REMOVED lines=20> */
[----:B------:R0:W-:Y:S02]  /*21b50*/  STL [R1+0x52c], R5 ;  /* 0x00052c0501007387 */ /* 0x0001e40000100800 */
[----:B0-----:R-:W2:Y:S02]  /*21b60*/  LDL.LU R5, [R1+0xc24] ;  /* 0x000c240001057983 */ /* 0x001ea40000300800 */
[----:B--2---:R-:W-:-:S05]  /*21b70*/  IADD3 R7, P1, R7, R5, RZ ;  /* 0x0000000507077210 */ /* 0x004fca0007f3e0ff */
[----:B------:R0:W-:Y:S04]  /*21b80*/  STL [R1+0x500], R7 ;  /* 0x0005000701007387 */ /* 0x0001e80000100800 */
[----:B0-----:R-:W2:Y:S02]  /*21b90*/  LDL.LU R7, [R1+0xc20] ;  /* 0x000c200001077983 */ /* 0x001ea40000300800 */
[----:B--2---:R-:W-:-:S05]  /*21ba0*/  IMAD.X R7, R7, 0x1, R0, P2 ;  /* 0x0000000107077824 */ /* 0x004fca00010e0600 */
[----:B------:R0:W-:Y:S04]  /*21bb0*/  STL [R1+0x524], R7 ;  /* 0x0005240701007387 */ /* 0x0001e80000100800 */
[----:B0-----:R-:W2:Y:S02]  /*21bc0*/  LDL.LU R7, [R1+0xc1c] ;  /* 0x000c1c0001077983 */ /* 0x001ea40000300800 */
[----:B--2---:R-:W-:-:S05]  /*21bd0*/  IADD3 R7, P2, R7, R5, RZ ;  /* 0x0000000507077210 */ /* 0x004fca0007f5e0ff */
[----:B------:R0:W-:Y:S04]  /*21be0*/  STL [R1+0x4f8], R7 ;  /* 0x0004f80701007387 */ /* 0x0001e80000100800 */
[----:B0-----:R-:W2:Y:S01]  /*21bf0*/  LDL.LU R7, [R1+0xc18] ;  /* 0x000c180001077983 */ /* 0x001ea20000300800 */
[--C-:B----4-:R-:W-:Y:S01]  /*21c00*/  IMAD.X R24, R24, 0x1, R0.reuse, P4 ;  /* 0x0000000118187824 */ /* 0x110fe200020e0600 */
[-C--:B------:R-:W-:Y:S01]  /*21c10*/  IADD3 R25, P4, R25, R5.reuse, RZ ;  /* 0x0000000519197210 */ /* 0x080fe20007f9e0ff */
[--C-:B------:R-:W-:Y:S01]  /*21c20*/  IMAD.X R26, R26, 0x1, R0.reuse, P5 ;  /* 0x000000011a1a7824 */ /* 0x100fe200028e0600 */
        /* <DEDUP_REMOVED lines=16> */
[----:B------:R-:W-:Y:S01]  /*21d30*/  IADD3 R29, P2, R29, R5, RZ ;  /* 0x000000051d1d7210 */ /* 0x000fe20007f5e0ff */
[----:B------:R-:W-:-:S02]  /*21d40*/  IMAD.X R2, R2, 0x1, R0, P4 ;  /* 0x0000000102027824 */ /* 0x000fc400020e0600 */
[----:B--2---:R-:W-:Y:S01]  /*21d50*/  IMAD.X R7, R7, 0x1, R0, P3 ;  /* 0x0000000107077824 */ /* 0x004fe200018e0600 */
[----:B---3--:R-:W-:-:S04]  /*21d60*/  IADD3 R6, P3, R6, R5, RZ ;  /* 0x0000000506067210 */ /* 0x008fc80007f7e0ff */
[----:B------:R-:W-:Y:S01]  /*21d70*/  STL [R1+0x51c], R7 ;  /* 0x00051c0701007387 */ /* 0x000fe20000100800 */
[----:B------:R-:W-:Y:S02]  /*21d80*/  STL [R1+0x4f0], R6 ;  /* 0x0004f00601007387 */ /* 0x000fe40000100800 */
[----:B------:R-:W-:Y:S02]  /*21d90*/  STL [R1+0x514], R24 ;  /* 0x0005141801007387 */ /* 0x000fe40000100800 */
[----:B------:R-:W-:Y:S01]  /*21da0*/  STL [R1+0x4e8], R25 ;  /* 0x0004e81901007387 */ /* 0x000fe20000100800 */
[----:B------:R-:W-:Y:S01]  /*21db0*/  STL [R1+0x50c], R26 ;  /* 0x00050c1a01007387 */ /* 0x000fe20000100800 */
[----:B------:R-:W-:Y:S02]  /*21dc0*/  STL [R1+0x4e0], R27 ;  /* 0x0004e01b01007387 */ /* 0x000fe40000100800 */
[----:B------:R-:W-:Y:S02]  /*21dd0*/  STL [R1+0x504], R10 ;  /* 0x0005040a01007387 */ /* 0x000fe40000100800 */
[----:B------:R-:W-:Y:S02]  /*21de0*/  STL [R1+0x4d8], R11 ;  /* 0x0004d80b01007387 */ /* 0x000fe40000100800 */
[--C-:B------:R-:W-:Y:S01]  /*21df0*/  IMAD.X R9, R9, 0x1, R0.reuse, P3 ;  /* 0x0000000109097824 */ /* 0x100fe200018e0600 */
[----:B------:R-:W-:Y:S01]  /*21e00*/  STL [R1+0x4fc], R20 ;  /* 0x0004fc1401007387 */ /* 0x000fe20000100800 */
[----:B------:R-:W-:Y:S01]  /*21e10*/  IADD3 R4, P3, R4, R5, RZ ;  /* 0x0000000504047210 */ /* 0x000fe20007f7e0ff */
[----:B------:R-:W-:Y:S02]  /*21e20*/  STL [R1+0x4d0], R21 ;  /* 0x0004d01501007387 */ /* 0x000fe40000100800 */
[----:B------:R-:W-:Y:S01]  /*21e30*/  STL [R1+0x4f4], R22 ;  /* 0x0004f41601007387 */ /* 0x000fe20000100800 */
[----:B------:R-:W-:Y:S01]  /*21e40*/  STL [R1+0x4c8], R23 ;  /* 0x0004c81701007387 */ /* 0x000fe20000100800 */
[----:B------:R-:W-:Y:S02]  /*21e50*/  STL [R1+0x4ec], R9 ;  /* 0x0004ec0901007387 */ /* 0x000fe40000100800 */
        /* <DEDUP_REMOVED lines=8> */
[----:B------:R-:W-:-:S02]  /*21ee0*/  IMAD.X R28, R28, 0x1, R0, P3 ;  /* 0x000000011c1c7824 */ /* 0x000fc400018e0600 */
[----:B------:R-:W-:Y:S01]  /*21ef0*/  STL [R1+0x4a0], R13 ;  /* 0x0004a00d01007387 */ /* 0x000fe20000100800 */
[-C--:B------:R-:W-:Y:S01]  /*21f00*/  IADD3 R3, P3, R3, R5.reuse, RZ ;  /* 0x0000000503037210 */ /* 0x080fe20007f7e0ff */
[----:B------:R-:W-:Y:S01]  /*21f10*/  STL [R1+0x4c4], R12 ;  /* 0x0004c40c01007387 */ /* 0x000fe20000100800 */
[----:B------:R-:W-:Y:S02]  /*21f20*/  STL [R1+0x498], R29 ;  /* 0x0004981d01007387 */ /* 0x000fe40000100800 */
[----:B------:R0:W-:Y:S02]  /*21f30*/  STL [R1+0xc14], R0 ;  /* 0x000c140001007387 */ /* 0x0001e40000100800 */
[----:B------:R-:W-:Y:S01]  /*21f40*/  STL [R1+0x4bc], R28 ;  /* 0x0004bc1c01007387 */ /* 0x000fe20000100800 */
[----:B0-----:R-:W2:Y:S01]  /*21f50*/  LDL.LU R0, [R1+0x488] ;  /* 0x0004880001007983 */ /* 0x001ea20000300800 */
[----:B------:R-:W-:Y:S02]  /*21f60*/  STL [R1+0x490], R3 ;  /* 0x0004900301007387 */ /* 0x000fe40000100800 */
[----:B------:R-:W3:Y:S02]  /*21f70*/  LDL.LU R7, [R1+0x478] ;  /* 0x0004780001077983 */ /* 0x000ee40000300800 */
[----:B------:R-:W-:Y:S01]  /*21f80*/  STL [R1+0x4b4], R2 ;  /* 0x0004b40201007387 */ /* 0x000fe20000100800 */
[----:B---3--:R0:W-:Y:S04]  /*21f90*/  STL [R1+0xc08], R7 ;  /* 0x000c080701007387 */ /* 0x0081e80000100800 */
[----:B0-----:R-:W3:Y:S04]  /*21fa0*/  LDL.LU R7, [R1+0x4a4] ;  /* 0x0004a40001077983 */ /* 0x001ee80000300800 */
[----:B---3--:R0:W-:Y:S04]  /*21fb0*/  STL [R1+0xc0c], R7 ;  /* 0x000c0c0701007387 */ /* 0x0081e80000100800 */
[----:B0-----:R-:W3:Y:S01]  /*21fc0*/  LDL.LU R7, [R1+0x480] ;  /* 0x0004800001077983 */ /* 0x001ee20000300800 */
[----:B--2---:R-:W-:-:S03]  /*21fd0*/  IADD3 R0, P4, R0, R5, RZ ;  /* 0x0000000500007210 */ /* 0x004fc60007f9e0ff */
        /* <DEDUP_REMOVED lines=30> */
[----:B--2---:R-:W-:-:S05]  /*221c0*/  IMAD.X R7, R7, 0x1, R0, P5 ;  /* 0x0000000107077824 */ /* 0x004fca00028e0600 */
[----:B------:R0:W-:Y:S04]  /*221d0*/  STL [R1+0x4ac], R7 ;  /* 0x0004ac0701007387 */ /* 0x0001e80000100800 */
[----:B0-----:R-:W2:Y:S02]  /*221e0*/  LDL.LU R7, [R1+0xc10] ;  /* 0x000c100001077983 */ /* 0x001ea40000300800 */
[----:B--2---:R-:W-:-:S05]  /*221f0*/  IADD3 R7, P5, R7, R5, RZ ;  /* 0x0000000507077210 */ /* 0x004fca0007fbe0ff */
[----:B------:R0:W-:Y:S04]  /*22200*/  STL [R1+0x480], R7 ;  /* 0x0004800701007387 */ /* 0x0001e80000100800 */
[----:B0-----:R-:W2:Y:S02]  /*22210*/  LDL.LU R7, [R1+0xc0c] ;  /* 0x000c0c0001077983 */ /* 0x001ea40000300800 */
[----:B--2---:R-:W-:-:S05]  /*22220*/  IMAD.X R7, R7, 0x1, R0, P6 ;  /* 0x0000000107077824 */ /* 0x004fca00030e0600 */
[----:B------:R0:W-:Y:S04]  /*22230*/  STL [R1+0x4a4], R7 ;  /* 0x0004a40701007387 */ /* 0x0001e80000100800 */
[----:B0-----:R-:W2:Y:S01]  /*22240*/  LDL.LU R7, [R1+0xc08] ;  /* 0x000c080001077983 */ /* 0x001ea20000300800 */
[--C-:B---3--:R-:W-:Y:S01]  /*22250*/  IMAD.X R6, R6, 0x1, R0.reuse, P1 ;  /* 0x0000000106067824 */ /* 0x108fe200008e0600 */
[-C--:B----4-:R-:W-:Y:S01]  /*22260*/  IADD3 R24, P1, R24, R5.reuse, RZ ;  /* 0x0000000518187210 */ /* 0x090fe20007f3e0ff */
        /* <DEDUP_REMOVED lines=18> */
[----:B------:R-:W-:Y:S01]  /*22390*/  IMAD.X R3, R3, 0x1, R0, P1 ;  /* 0x0000000103037824 */ /* 0x000fe200008e0600 */
[----:B------:R-:W-:-:S02]  /*223a0*/  IADD3 R2, P1, R2, R5, RZ ;  /* 0x0000000502027210 */ /* 0x000fc40007f3e0ff */
[----:B--2---:R-:W-:-:S05]  /*223b0*/  IADD3 R7, P6, R7, R5, RZ ;  /* 0x0000000507077210 */ /* 0x004fca0007fde0ff */
[----:B------:R-:W-:Y:S01]  /*223c0*/  STL [R1+0x478], R7 ;  /* 0x0004780701007387 */ /* 0x000fe20000100800 */
[----:B------:R-:W-:Y:S02]  /*223d0*/  STL [R1+0x49c], R6 ;  /* 0x00049c0601007387 */ /* 0x000fe40000100800 */
[----:B------:R-:W-:Y:S02]  /*223e0*/  STL [R1+0x470], R24 ;  /* 0x0004701801007387 */ /* 0x000fe40000100800 */
[----:B------:R-:W-:Y:S01]  /*223f0*/  STL [R1+0x494], R25 ;  /* 0x0004941901007387 */ /* 0x000fe20000100800 */
[----:B------:R-:W-:Y:S01]  /*22400*/  STL [R1+0x468], R26 ;  /* 0x0004681a01007387 */ /* 0x000fe20000100800 */
        /* <DEDUP_REMOVED lines=16> */
[----:B------:R-:W-:-:S02]  /*22510*/  IMAD.X R29, R29, 0x1, R0, P6 ;  /* 0x000000011d1d7824 */ /* 0x000fc400030e0600 */
[----:B------:R-:W-:Y:S02]  /*22520*/  STL [R1+0x454], R15 ;  /* 0x0004540f01007387 */ /* 0x000fe40000100800 */
[----:B------:R-:W-:Y:S01]  /*22530*/  STL [R1+0x428], R14 ;  /* 0x0004280e01007387 */ /* 0x000fe20000100800 */
[----:B------:R-:W-:Y:S01]  /*22540*/  IADD3 R28, P6, R28, R5, RZ ;  /* 0x000000051c1c7210 */ /* 0x000fe20007fde0ff */
[----:B------:R-:W-:Y:S01]  /*22550*/  STL [R1+0x44c], R13 ;  /* 0x00044c0d01007387 */ /* 0x000fe20000100800 */
[----:B------:R-:W-:Y:S02]  /*22560*/  STL [R1+0x420], R12 ;  /* 0x0004200c01007387 */ /* 0x000fe40000100800 */
[----:B------:R-:W-:Y:S02]  /*22570*/  STL [R1+0x444], R29 ;  /* 0x0004441d01007387 */ /* 0x000fe40000100800 */
[----:B------:R0:W-:Y:S01]  /*22580*/  STL [R1+0xc04], R5 ;  /* 0x000c040501007387 */ /* 0x0001e20000100800 */
[----:B------:R-:W-:Y:S04]  /*22590*/  STL [R1+0x418], R28 ;  /* 0x0004181c01007387 */ /* 0x000fe80000100800 */
        /* <DEDUP_REMOVED lines=8> */
[----:B--2---:R-:W-:-:S03]  /*22620*/  IMAD.X R5, R5, 0x1, R0, P2 ;  /* 0x0000000105057824 */ /* 0x004fc600010e0600 */
        /* <DEDUP_REMOVED lines=104> */
[----:B------:R-:W3:Y:S01]  /*22cb0*/  LDL.LU R25, [R1+0x39c] ;  /* 0x00039c0001197983 */ /* 0x000ee20000300800 */
        /* <DEDUP_REMOVED lines=22> */
[----:B------:R0:W-:Y:S02]  /*22e20*/  STL [R1+0x390], R2 ;  /* 0x0003900201007387 */ /* 0x0001e40000100800 */
[----:B0-----:R-:W3:Y:S01]  /*22e30*/  LDL.LU R2, [R1+0x8f4] ;  /* 0x0008f40001027983 */ /* 0x001ee20000300800 */
        /* <DEDUP_REMOVED lines=19> */
[--C-:B------:R-:W-:Y:S01]  /*22f70*/  IMAD.X R4, R4, 0x1, R0.reuse, P2 ;  /* 0x0000000104047824 */ /* 0x100fe200010e0600 */
[----:B------:R-:W-:Y:S01]  /*22f80*/  IADD3 R8, P2, R8, UR8, RZ ;  /* 0x0000000808087c10 */ /* 0x000fe2000ff5e0ff */
[--C-:B------:R-:W-:Y:S01]  /*22f90*/  IMAD.X R16, R16, 0x1, R0.reuse, P3 ;  /* 0x0000000110107824 */ /* 0x100fe200018e0600 */
[----:B------:R-:W-:Y:S01]  /*22fa0*/  IADD3 R17, P3, R17, UR8, RZ ;  /* 0x0000000811117c10 */ /* 0x000fe2000ff7e0ff */
[--C-:B------:R-:W-:Y:S01]  /*22fb0*/  IMAD.X R18, R18, 0x1, R0.reuse, P4 ;  /* 0x0000000112127824 */ /* 0x100fe200020e0600 */
[----:B------:R-:W-:Y:S01]  /*22fc0*/  IADD3 R19, P4, R19, UR8, RZ ;  /* 0x0000000813137c10 */ /* 0x000fe2000ff9e0ff */
[--C-:B------:R-:W-:Y:S01]  /*22fd0*/  IMAD.X R15, R15, 0x1, R0.reuse, P5 ;  /* 0x000000010f0f7824 */ /* 0x100fe200028e0600 */
[----:B------:R-:W-:Y:S01]  /*22fe0*/  IADD3 R14, P5, R14, UR8, RZ ;  /* 0x000000080e0e7c10 */ /* 0x000fe2000ffbe0ff */
[----:B------:R-:W-:Y:S01]  /*22ff0*/  IMAD.X R13, R13, 0x1, R0, P6 ;  /* 0x000000010d0d7824 */ /* 0x000fe200030e0600 */
[----:B------:R-:W-:-:S02]  /*23000*/  IADD3 R12, P6, R12, UR8, RZ ;  /* 0x000000080c0c7c10 */ /* 0x000fc4000ffde0ff */
        /* <DEDUP_REMOVED lines=25> */
[----:B------:R0:W-:Y:S01]  /*231a0*/  STL [R1+0xba8], R0 ;  /* 0x000ba80001007387 */ /* 0x0001e20000100800 */
[----:B------:R-:W-:Y:S02]  /*231b0*/  STL [R1+0x354], R13 ;  /* 0x0003540d01007387 */ /* 0x000fe40000100800 */
[----:B------:R-:W-:Y:S02]  /*231c0*/  STL [R1+0x8fc], R12 ;  /* 0x0008fc0c01007387 */ /* 0x000fe40000100800 */
[----:B------:R-:W-:Y:S01]  /*231d0*/  STL [R1+0x34c], R29 ;  /* 0x00034c1d01007387 */ /* 0x000fe20000100800 */
[----:B0-----:R-:W2:Y:S01]  /*231e0*/  LDL.LU R0, [R1+0x554] ;  /* 0x0005540001007983 */ /* 0x001ea20000300800 */
[----:B------:R-:W-:Y:S02]  /*231f0*/  IADD3 R28, P1, R28, UR8, RZ ;  /* 0x000000081c1c7c10 */ /* 0x000fe4000ff3e0ff */
[----:B------:R-:W-:-:S03]  /*23200*/  IADD3.X R3, R3, UR5, RZ, P2, !PT ;  /* 0x0000000503037c10 */ /* 0x000fc600097fe4ff */
[----:B------:R-:W-:Y:S04]  /*23210*/  STL [R1+0x8f8], R28 ;  /* 0x0008f81c01007387 */ /* 0x000fe80000100800 */
[----:B--2---:R0:W-:Y:S01]  /*23220*/  STL [R1+0xbe4], R0 ;  /* 0x000be40001007387 */ /* 0x0041e20000100800 */
[----:B------:R-:W-:Y:S03]  /*23230*/  STL [R1+0x55c], R3 ;  /* 0x00055c0301007387 */ /* 0x000fe60000100800 */
[----:B0-----:R-:W2:Y:S01]  /*23240*/  LDL.LU R0, [R1+0x8f0] ;  /* 0x0008f00001007983 */ /* 0x001ea20000300800 */
[----:B------:R-:W-:-:S05]  /*23250*/  IADD3 R2, P2, R2, UR8, RZ ;  /* 0x0000000802027c10 */ /* 0x000fca000ff5e0ff */
[----:B------:R-:W-:Y:S04]  /*23260*/  STL [R1+0x8f4], R2 ;  /* 0x0008f40201007387 */ /* 0x000fe80000100800 */
[----:B--2---:R0:W-:Y:S04]  /*23270*/  STL [R1+0xbe8], R0 ;  /* 0x000be80001007387 */ /* 0x0041e80000100800 */
        /* <DEDUP_REMOVED lines=29> */
[----:B--2---:R-:W-:-:S05]  /*23450*/  IADD3.X R0, R0, UR5, RZ, P3, !PT ;  /* 0x0000000500007c10 */ /* 0x004fca0009ffe4ff */
[----:B------:R0:W-:Y:S04]  /*23460*/  STL [R1+0x348], R0 ;  /* 0x0003480001007387 */ /* 0x0001e80000100800 */
[----:B0-----:R-:W2:Y:S02]  /*23470*/  LDL.LU R0, [R1+0xbe8] ;  /* 0x000be80001007983 */ /* 0x001ea40000300800 */
[----:B--2---:R-:W-:-:S05]  /*23480*/  IADD3 R0, P3, R0, UR8, RZ ;  /* 0x0000000800007c10 */ /* 0x004fca000ff7e0ff */
[----:B------:R0:W-:Y:S04]  /*23490*/  STL [R1+0x8f0], R0 ;  /* 0x0008f00001007387 */ /* 0x0001e80000100800 */
[----:B0-----:R-:W2:Y:S01]  /*234a0*/  LDL.LU R0, [R1+0xbe4] ;  /* 0x000be40001007983 */ /* 0x001ea20000300800 */
[----:B----4-:R-:W-:Y:S01]  /*234b0*/  IADD3.X R6, R6, UR5, RZ, P5, !PT ;  /* 0x0000000506067c10 */ /* 0x010fe2000affe4ff */
[----:B---3--:R-:W-:Y:S01]  /*234c0*/  IADD3 R24, P5, R24, UR8, RZ ;  /* 0x0000000818187c10 */ /* 0x008fe2000ffbe0ff */
[----:B------:R-:W-:Y:S01]  /*234d0*/  IADD3.X R25, R25, UR5, RZ, P6, !PT ;  /* 0x0000000519197c10 */ /* 0x000fe2000b7fe4ff */
[----:B------:R-:W-:Y:S01]  /*234e0*/  IADD3 R26, P6, R26, UR8, RZ ;  /* 0x000000081a1a7c10 */ /* 0x000fe2000ffde0ff */
        /* <DEDUP_REMOVED lines=16> */
[----:B--2---:R-:W-:Y:S01]  /*235f0*/  IADD3.X R0, R0, UR5, RZ, P4, !PT ;  /* 0x0000000500007c10 */ /* 0x004fe2000a7fe4ff */
[----:B------:R-:W-:-:S04]  /*23600*/  IADD3 R7, P4, R7, UR8, RZ ;  /* 0x0000000807077c10 */ /* 0x000fc8000ff9e0ff */
[----:B------:R0:W-:Y:S01]  /*23610*/  STL [R1+0x554], R0 ;  /* 0x0005540001007387 */ /* 0x0001e20000100800 */
[----:B------:R-:W-:Y:S02]  /*23620*/  STL [R1+0x8e8], R7 ;  /* 0x0008e80701007387 */ /* 0x000fe40000100800 */
[----:B------:R-:W-:Y:S02]  /*23630*/  STL [R1+0x550], R6 ;  /* 0x0005500601007387 */ /* 0x000fe40000100800 */
[----:B------:R-:W-:Y:S01]  /*23640*/  STL [R1+0x8e0], R24 ;  /* 0x0008e01801007387 */ /* 0x000fe20000100800 */
[----:B------:R-:W-:Y:S01]  /*23650*/  STL [R1+0x54c], R25 ;  /* 0x00054c1901007387 */ /* 0x000fe20000100800 */
[----:B------:R-:W-:Y:S02]  /*23660*/  STL [R1+0x8d8], R26 ;  /* 0x0008d81a01007387 */ /* 0x000fe40000100800 */
[----:B------:R-:W-:Y:S02]  /*23670*/  STL [R1+0x548], R27 ;  /* 0x0005481b01007387 */ /* 0x000fe40000100800 */
[----:B------:R-:W-:Y:S01]  /*23680*/  STL [R1+0x8d0], R10 ;  /* 0x0008d00a01007387 */ /* 0x000fe20000100800 */
[----:B------:R-:W-:Y:S01]  /*23690*/  IADD3.X R23, R23, UR5, RZ, P4, !PT ;  /* 0x0000000517177c10 */ /* 0x000fe2000a7fe4ff */
[----:B------:R-:W-:Y:S01]  /*236a0*/  STL [R1+0x544], R11 ;  /* 0x0005440b01007387 */ /* 0x000fe20000100800 */
[----:B------:R-:W-:Y:S01]  /*236b0*/  IADD3 R5, P4, R5, UR8, RZ ;  /* 0x0000000805057c10 */ /* 0x000fe2000ff9e0ff */
        /* <DEDUP_REMOVED lines=11> */
[----:B------:R-:W-:Y:S01]  /*23770*/  IADD3.X R12, R12, UR5, RZ, P4, !PT ;  /* 0x000000050c0c7c10 */ /* 0x000fe2000a7fe4ff */
[----:B------:R-:W-:Y:S01]  /*23780*/  STL [R1+0x8c4], R19 ;  /* 0x0008c41301007387 */ /* 0x000fe20000100800 */
[----:B------:R-:W-:Y:S01]  /*23790*/  IADD3 R29, P4, R29, UR8, RZ ;  /* 0x000000081d1d7c10 */ /* 0x000fe2000ff9e0ff */
[----:B------:R-:W-:Y:S01]  /*237a0*/  STL [R1+0x898], R15 ;  /* 0x0008980f01007387 */ /* 0x000fe20000100800 */
[----:B------:R-:W-:Y:S02]  /*237b0*/  STL [R1+0x8bc], R14 ;  /* 0x0008bc0e01007387 */ /* 0x000fe40000100800 */
[----:B------:R-:W-:Y:S02]  /*237c0*/  STL [R1+0x890], R13 ;  /* 0x0008900d01007387 */ /* 0x000fe40000100800 */
[----:B------:R-:W-:Y:S01]  /*237d0*/  STL [R1+0x8b4], R12 ;  /* 0x0008b40c01007387 */ /* 0x000fe20000100800 */
[----:B------:R-:W-:Y:S01]  /*237e0*/  STL [R1+0x888], R29 ;  /* 0x0008881d01007387 */ /* 0x000fe20000100800 */
[----:B0-----:R-:W2:Y:S01]  /*237f0*/  LDL.LU R0, [R1+0x870] ;  /* 0x0008700001007983 */ /* 0x001ea20000300800 */
[----:B------:R-:W-:Y:S01]  /*23800*/  IADD3.X R28, R28, UR5, RZ, P5, !PT ;  /* 0x000000051c1c7c10 */ /* 0x000fe2000affe4ff */
[----:B------:R-:W-:-:S04]  /*23810*/  IADD3 R3, P5, R3, UR8, RZ ;  /* 0x0000000803037c10 */ /* 0x000fc8000ffbe0ff */
[----:B------:R-:W-:Y:S04]  /*23820*/  STL [R1+0x8ac], R28 ;  /* 0x0008ac1c01007387 */ /* 0x000fe80000100800 */
[----:B--2---:R0:W-:Y:S01]  /*23830*/  STL [R1+0xbdc], R0 ;  /* 0x000bdc0001007387 */ /* 0x0041e20000100800 */
[----:B------:R-:W-:Y:S03]  /*23840*/  STL [R1+0x880], R3 ;  /* 0x0008800301007387 */ /* 0x000fe60000100800 */
[----:B0-----:R-:W2:Y:S01]  /*23850*/  LDL.LU R0, [R1+0x89c] ;  /* 0x00089c0001007983 */ /* 0x001ea20000300800 */
[----:B------:R-:W-:-:S05]  /*23860*/  IADD3.X R2, R2, UR5, RZ, P6, !PT ;  /* 0x0000000502027c10 */ /* 0x000fca000b7fe4ff */
        /* <DEDUP_REMOVED lines=31> */
[----:B--2---:R-:W-:-:S05]  /*23a60*/  IADD3 R0, P6, R0, UR8, RZ ;  /* 0x0000000800007c10 */ /* 0x004fca000ffde0ff */
[----:B------:R0:W-:Y:S04]  /*23a70*/  STL [R1+0x878], R0 ;  /* 0x0008780001007387 */ /* 0x0001e80000100800 */
[----:B0-----:R-:W2:Y:S02]  /*23a80*/  LDL.LU R0, [R1+0xbe0] ;  /* 0x000be00001007983 */ /* 0x001ea40000300800 */
[----:B--2---:R-:W-:-:S05]  /*23a90*/  IADD3.X R0, R0, UR5, RZ, P1, !PT ;  /* 0x0000000500007c10 */ /* 0x004fca0008ffe4ff */
[----:B------:R0:W-:Y:S04]  /*23aa0*/  STL [R1+0x89c], R0 ;  /* 0x00089c0001007387 */ /* 0x0001e80000100800 */
[----:B0-----:R-:W2:Y:S01]  /*23ab0*/  LDL.LU R0, [R1+0xbdc] ;  /* 0x000bdc0001007983 */ /* 0x001ea20000300800 */
[----:B---3--:R-:W-:Y:S01]  /*23ac0*/  IADD3.X R7, R7, UR5, RZ, P2, !PT ;  /* 0x0000000507077c10 */ /* 0x008fe200097fe4ff */
[----:B----4-:R-:W-:Y:S01]  /*23ad0*/  IADD3 R6, P2, R6, UR8, RZ ;  /* 0x0000000806067c10 */ /* 0x010fe2000ff5e0ff */
        /* <DEDUP_REMOVED lines=18> */
[----:B------:R-:W-:-:S02]  /*23c00*/  IADD3.X R29, R29, UR5, RZ, P2, !PT ;  /* 0x000000051d1d7c10 */ /* 0x000fc400097fe4ff */
[----:B--2---:R-:W-:-:S05]  /*23c10*/  IADD3 R0, P1, R0, UR8, RZ ;  /* 0x0000000800007c10 */ /* 0x004fca000ff3e0ff */
[----:B------:R0:W-:Y:S01]  /*23c20*/  STL [R1+0x870], R0 ;  /* 0x0008700001007387 */ /* 0x0001e20000100800 */
[----:B------:R-:W-:Y:S02]  /*23c30*/  STL [R1+0x894], R7 ;  /* 0x0008940701007387 */ /* 0x000fe40000100800 */
[----:B------:R-:W-:Y:S02]  /*23c40*/  STL [R1+0x868], R6 ;  /* 0x0008680601007387 */ /* 0x000fe40000100800 */
[----:B------:R-:W-:Y:S01]  /*23c50*/  STL [R1+0x88c], R24 ;  /* 0x00088c1801007387 */ /* 0x000fe20000100800 */
[----:B------:R-:W-:Y:S01]  /*23c60*/  STL [R1+0x860], R25 ;  /* 0x0008601901007387 */ /* 0x000fe20000100800 */
        /* <DEDUP_REMOVED lines=24> */
[----:B------:R-:W-:Y:S02]  /*23df0*/  STL [R1+0x834], R29 ;  /* 0x0008341d01007387 */ /* 0x000fe40000100800 */
[----:B0-----:R-:W2:Y:S01]  /*23e00*/  LDL.LU R0, [R1+0x81c] ;  /* 0x00081c0001007983 */ /* 0x001ea20000300800 */
[----:B------:R-:W-:-:S02]  /*23e10*/  IADD3 R28, P2, R28, UR8, RZ ;  /* 0x000000081c1c7c10 */ /* 0x000fc4000ff5e0ff */
        /* <DEDUP_REMOVED lines=549> */
[----:B------:R-:W-:Y:S02]  /*26070*/  IADD3.X R16, R16, UR5, RZ, P6, !PT ;  /* 0x0000000510107c10 */ /* 0x000fe4000b7fe4ff */
[----:B------:R-:W-:Y:S02]  /*26080*/  IADD3.X R17, R17, UR5, RZ, P1, !PT ;  /* 0x0000000511117c10 */ /* 0x000fe40008ffe4ff */
[----:B------:R-:W-:Y:S02]  /*26090*/  IADD3.X R19, R19, UR5, RZ, P3, !PT ;  /* 0x0000000513137c10 */ /* 0x000fe40009ffe4ff */
[----:B------:R-:W-:Y:S02]  /*260a0*/  IADD3.X R18, R18, UR5, RZ, P2, !PT ;  /* 0x0000000512127c10 */ /* 0x000fe400097fe4ff */
[----:B--2---:R-:W-:-:S05]  /*260b0*/  IADD3 R0, P4, R0, UR8, RZ ;  /* 0x0000000800007c10 */ /* 0x004fca000ff9e0ff */
[----:B------:R0:W-:Y:S04]  /*260c0*/  STL [R1+0x588], R0 ;  /* 0x0005880001007387 */ /* 0x0001e80000100800 */
[----:B0-----:R0:W5:Y:S01]  /*260d0*/  LDL.LU R0, [R1+0xba8] ;  /* 0x000ba80001007983 */ /* 0x0011620000300800 */
[----:B------:R1:W-:Y:S03]  /*260e0*/  STL [R1+0x5ac], R6 ;  /* 0x0005ac0601007387 */ /* 0x0003e60000100800 */
[----:B-1----:R0:W5:Y:S01]  /*260f0*/  LDL.LU R6, [R1+0xba4] ;  /* 0x000ba40001067983 */ /* 0x0021620000300800 */
[----:B------:R1:W-:Y:S03]  /*26100*/  STL [R1+0x580], R7 ;  /* 0x0005800701007387 */ /* 0x0003e60000100800 */
[----:B-1----:R0:W5:Y:S01]  /*26110*/  LDL.LU R7, [R1+0xba0] ;  /* 0x000ba00001077983 */ /* 0x0021620000300800 */
[----:B------:R1:W-:Y:S03]  /*26120*/  STL [R1+0x5a4], R9 ;  /* 0x0005a40901007387 */ /* 0x0003e60000100800 */
[----:B-1----:R0:W5:Y:S01]  /*26130*/  LDL.LU R9, [R1+0xb9c] ;  /* 0x000b9c0001097983 */ /* 0x0021620000300800 */
[----:B------:R1:W-:Y:S01]  /*26140*/  STL [R1+0x910], R5 ;  /* 0x0009100501007387 */ /* 0x0003e20000100800 */
[----:B------:R-:W-:-:S02]  /*26150*/  IADD3.X R28, R28, UR5, RZ, P4, !PT ;  /* 0x000000051c1c7c10 */ /* 0x000fc4000a7fe4ff */
[----:B-1----:R0:W5:Y:S01]  /*26160*/  LDL.LU R5, [R1+0xb98] ;  /* 0x000b980001057983 */ /* 0x0021620000300800 */
[----:B------:R1:W-:Y:S01]  /*26170*/  STL [R1+0x59c], R8 ;  /* 0x00059c0801007387 */ /* 0x0003e20000100800 */
[----:B------:R-:W-:Y:S02]  /*26180*/  IADD3 R29, P4, R29, UR8, RZ ;  /* 0x000000081d1d7c10 */ /* 0x000fe4000ff9e0ff */
[----:B-1----:R0:W5:Y:S01]  /*26190*/  LDL.LU R8, [R1+0xb94] ;  /* 0x000b940001087983 */ /* 0x0021620000300800 */
[----:B------:R1:W-:Y:S03]  /*261a0*/  STL [R1+0x918], R4 ;  /* 0x0009180401007387 */ /* 0x0003e60000100800 */
        /* <DEDUP_REMOVED lines=14> */
[----:B------:R1:W-:Y:S03]  /*26290*/  STL [R1+0x57c], R2 ;  /* 0x00057c0201007387 */ /* 0x0003e60000100800 */
[----:B-1----:R0:W5:Y:S01]  /*262a0*/  LDL.LU R2, [R1+0xb74] ;  /* 0x000b740001027983 */ /* 0x0021620000300800 */
[----:B------:R1:W-:Y:S03]  /*262b0*/  STL [R1+0x934], R3 ;  /* 0x0009340301007387 */ /* 0x0003e60000100800 */
[----:B-1----:R0:W5:Y:S01]  /*262c0*/  LDL.LU R3, [R1+0xb70] ;  /* 0x000b700001037983 */ /* 0x0021620000300800 */
[----:B------:R0:W-:Y:S02]  /*262d0*/  STL [R1+0x578], R24 ;  /* 0x0005781801007387 */ /* 0x0001e40000100800 */
[----:B------:R0:W-:Y:S02]  /*262e0*/  STL [R1+0x930], R25 ;  /* 0x0009301901007387 */ /* 0x0001e40000100800 */
[----:B------:R0:W-:Y:S01]  /*262f0*/  STL [R1+0x574], R26 ;  /* 0x0005741a01007387 */ /* 0x0001e20000100800 */
[----:B------:R0:W-:Y:S01]  /*26300*/  STL [R1+0x92c], R27 ;  /* 0x00092c1b01007387 */ /* 0x0001e20000100800 */
        /* <DEDUP_REMOVED lines=9> */
[----:B------:R0:W-:Y:S01]  /*263a0*/  STL [R1+0x914], R18 ;  /* 0x0009141201007387 */ /* 0x0001e20000100800 */
[----:B------:R-:W-:Y:S01]  /*263b0*/  @!P0 CALL.REL.NOINC `(.L_x_2) ;  /* 0x0000001000008944 */ /* 0x000fe20003c00000 */
[----:B------:R-:W-:Y:S05]  /*263c0*/  BRA `(.L_x_3) ;  /* 0xfffeba7000007947 */ /* 0x000fea000383ffff */
.L_x_2:
[----:B-----5:R-:W2:Y:S04]  /*263d0*/  LDL.LU R0, [R1+0x180] ;  /* 0x0001800001007983 */ /* 0x020ea80000300800 */
[----:B--2---:R1:W-:Y:S04]  /*263e0*/  STL [R1+0xc04], R0 ;  /* 0x000c040001007387 */ /* 0x0043e80000100800 */
[----:B-1----:R-:W2:Y:S04]  /*263f0*/  LDL.LU R0, [R1+0x16c] ;  /* 0x00016c0001007983 */ /* 0x002ea80000300800 */
        /* <DEDUP_REMOVED lines=31> */
[----:B0-----:R-:W2:Y:S01]  /*265f0*/  LDL.LU R24, [R1+0x194] ;  /* 0x0001940001187983 */ /* 0x001ea20000300800 */
[----:B-1----:R-:W-:-:S03]  /*26600*/  IMAD.MOV.U32 R0, RZ, RZ, R7 ;  /* 0x000000ffff007224 */ /* 0x002fc600078e0007 */
[----:B--2---:R0:W-:Y:S04]  /*26610*/  STL [R1+0xc0c], R24 ;  /* 0x000c0c1801007387 */ /* 0x0041e80000100800 */
[----:B0-----:R-:W2:Y:S04]  /*26620*/  LDL.LU R24, [R1+0x114] ;  /* 0x0001140001187983 */ /* 0x001ea80000300800 */
        /* <DEDUP_REMOVED lines=29> */
[----:B------:R-:W2:Y:S04]  /*26800*/  LDL.LU R25, [R1+0x190] ;  /* 0x0001900001197983 */ /* 0x000ea80000300800 */
[----:B------:R-:W3:Y:S01]  /*26810*/  LDL.LU R26, [R1+0x1ec] ;  /* 0x0001ec00011a7983 */ /* 0x000ee20000300800 */
[----:B0-----:R-:W-:-:S03]  /*26820*/  IMAD.MOV.U32 R24, RZ, RZ, R6 ;  /* 0x000000ffff187224 */ /* 0x001fc600078e0006 */
[----:B------:R-:W3:Y:S04]  /*26830*/  LDL.LU R27, [R1+0x1e8] ;  /* 0x0001e800011b7983 */ /* 0x000ee80000300800 */
[----:B------:R-:W4:Y:S04]  /*26840*/  LDL.LU R10, [R1+0x1fc] ;  /* 0x0001fc00010a7983 */ /* 0x000f280000300800 */
[----:B------:R-:W4:Y:S04]  /*26850*/  LDL.LU R11, [R1+0x1f8] ;  /* 0x0001f800010b7983 */ /* 0x000f280000300800 */
[----:B------:R-:W2:Y:S04]  /*26860*/  LDL.LU R6, [R1+0x20c] ;  /* 0x00020c0001067983 */ /* 0x000ea80000300800 */
        /* <DEDUP_REMOVED lines=19> */
[----:B------:R0:W-:Y:S01]  /*269a0*/  STL [R1+0xb98], R14 ;  /* 0x000b980e01007387 */ /* 0x0001e20000100800 */
[----:B------:R-:W-:-:S03]  /*269b0*/  F2FP.PACK_AB R0, R24, R0 ;  /* 0x000000001800723e */ /* 0x000fc600000000ff */
        /* <DEDUP_REMOVED lines=13> */
[----:B------:R-:W2:Y:S04]  /*26a90*/  LDL.LU R24, [R1+0xc84] ;  /* 0x000c840001187983 */ /* 0x000ea80000300800 */
[----:B------:R0:W-:Y:S04]  /*26aa0*/  STL [R1+0x26c], R0 ;  /* 0x00026c0001007387 */ /* 0x0001e80000100800 */
[----:B0-----:R-:W2:Y:S02]  /*26ab0*/  LDL.LU R0, [R1+0xc80] ;  /* 0x000c800001007983 */ /* 0x001ea40000300800 */
[----:B--2---:R-:W-:-:S02]  /*26ac0*/  F2FP.PACK_AB R0, R24, R0 ;  /* 0x000000001800723e */ /* 0x004fc400000000ff */
        /* <DEDUP_REMOVED lines=58> */
[----:B0-----:R-:W2:Y:S01]  /*26e70*/  LDL.LU R0, [R1+0xc08] ;  /* 0x000c080001007983 */ /* 0x001ea20000300800 */
[----:B------:R-:W-:Y:S02]  /*26e80*/  F2FP.PACK_AB R2, R2, R29 ;  /* 0x0000001d0202723e */ /* 0x000fe400000000ff */
[----:B------:R-:W-:-:S02]  /*26e90*/  F2FP.PACK_AB R12, R28, R12 ;  /* 0x0000000c1c0c723e */ /* 0x000fc400000000ff */
[----:B--2---:R-:W-:Y:S02]  /*26ea0*/  F2FP.PACK_AB R3, R0, R3 ;  /* 0x000000030003723e */ /* 0x004fe400000000ff */
[----:B------:R-:W2:Y:S04]  /*26eb0*/  LDL.LU R0, [R1+0xc04] ;  /* 0x000c040001007983 */ /* 0x000ea80000300800 */
[----:B------:R0:W-:Y:S01]  /*26ec0*/  STL [R1+0x5c], R3 ;  /* 0x00005c0301007387 */ /* 0x0001e20000100800 */
[----:B------:R-:W-:-:S03]  /*26ed0*/  F2FP.PACK_AB R4, R9, R4 ;  /* 0x000000040904723e */ /* 0x000fc600000000ff */
[----:B------:R1:W-:Y:S01]  /*26ee0*/  STL [R1+0x58], R2 ;  /* 0x0000580201007387 */ /* 0x0003e20000100800 */
[----:B0-----:R-:W-:-:S03]  /*26ef0*/  F2FP.PACK_AB R3, R13, R14 ;  /* 0x0000000e0d03723e */ /* 0x001fc600000000ff */
[----:B------:R-:W-:Y:S01]  /*26f00*/  STL [R1+0x54], R12 ;  /* 0x0000540c01007387 */ /* 0x000fe20000100800 */
[----:B-1----:R-:W-:-:S03]  /*26f10*/  F2FP.PACK_AB R2, R15, R8 ;  /* 0x000000080f02723e */ /* 0x002fc600000000ff */
[----:B------:R-:W-:Y:S04]  /*26f20*/  STL [R1+0x50], R3 ;  /* 0x0000500301007387 */ /* 0x000fe80000100800 */
[----:B------:R0:W-:Y:S04]  /*26f30*/  STL [R1+0x4c], R2 ;  /* 0x00004c0201007387 */ /* 0x0001e80000100800 */
[----:B------:R-:W-:Y:S01]  /*26f40*/  STL [R1+0x48], R4 ;  /* 0x0000480401007387 */ /* 0x000fe20000100800 */
[----:B0-----:R-:W-:Y:S02]  /*26f50*/  F2FP.PACK_AB R2, R24, R25 ;  /* 0x000000191802723e */ /* 0x001fe400000000ff */
[----:B--2---:R-:W-:-:S02]  /*26f60*/  F2FP.PACK_AB R3, R5, R0 ;  /* 0x000000000503723e */ /* 0x004fc400000000ff */
[----:B---3--:R-:W-:-:S03]  /*26f70*/  F2FP.PACK_AB R0, R26, R27 ;  /* 0x0000001b1a00723e */ /* 0x008fc600000000ff */
[----:B------:R4:W-:Y:S04]  /*26f80*/  STL [R1+0x44], R3 ;  /* 0x0000440301007387 */ /* 0x0009e80000100800 */
[----:B------:R0:W-:Y:S01]  /*26f90*/  STL [R1+0x40], R2 ;  /* 0x0000400201007387 */ /* 0x0001e20000100800 */
[----:B----4-:R-:W-:-:S03]  /*26fa0*/  F2FP.PACK_AB R3, R10, R11 ;  /* 0x0000000b0a03723e */ /* 0x010fc600000000ff */
[----:B------:R1:W-:Y:S01]  /*26fb0*/  STL [R1+0x3c], R0 ;  /* 0x00003c0001007387 */ /* 0x0003e20000100800 */
[----:B0-----:R-:W-:-:S03]  /*26fc0*/  F2FP.PACK_AB R2, R6, R7 ;  /* 0x000000070602723e */ /* 0x001fc600000000ff */
[----:B------:R0:W-:Y:S01]  /*26fd0*/  STL [R1+0x38], R3 ;  /* 0x0000380301007387 */ /* 0x0001e20000100800 */
[----:B-1----:R-:W-:-:S03]  /*26fe0*/  F2FP.PACK_AB R0, R20, R21 ;  /* 0x000000151400723e */ /* 0x002fc600000000ff */
[----:B------:R1:W-:Y:S01]  /*26ff0*/  STL [R1+0x34], R2 ;  /* 0x0000340201007387 */ /* 0x0003e20000100800 */
[----:B0-----:R-:W-:-:S03]  /*27000*/  F2FP.PACK_AB R3, R22, R23 ;  /* 0x000000171603723e */ /* 0x001fc600000000ff */
[----:B------:R0:W-:Y:S04]  /*27010*/  STL [R1+0x30], R0 ;  /* 0x0000300001007387 */ /* 0x0001e80000100800 */
[----:B------:R-:W-:Y:S04]  /*27020*/  STL [R1+0x2c], R3 ;  /* 0x00002c0301007387 */ /* 0x000fe80000100800 */
[----:B------:R-:W2:Y:S01]  /*27030*/  LDL.LU R7, [R1+0x128] ;  /* 0x0001280001077983 */ /* 0x000ea20000300800 */
[----:B-1----:R-:W-:Y:S02]  /*27040*/  F2FP.PACK_AB R2, R16, R17 ;  /* 0x000000111002723e */ /* 0x002fe400000000ff */
[----:B0-----:R-:W-:-:S03]  /*27050*/  F2FP.PACK_AB R0, R18, R19 ;  /* 0x000000131200723e */ /* 0x001fc600000000ff */
        /* <DEDUP_REMOVED lines=20> */
[----:B------:R-:W3:Y:S04]  /*271a0*/  LDL.LU R5, [R1+0x13c] ;  /* 0x00013c0001057983 */ /* 0x000ee80000300800 */
[----:B---3--:R0:W-:Y:S04]  /*271b0*/  STL [R1+0xbb8], R5 ;  /* 0x000bb80501007387 */ /* 0x0081e80000100800 */
[----:B0-----:R-:W3:Y:S04]  /*271c0*/  LDL.LU R5, [R1+0x12c] ;  /* 0x00012c0001057983 */ /* 0x001ee80000300800 */
        /* <DEDUP_REMOVED lines=17> */
[----:B0-----:R-:W2:Y:S04]  /*272e0*/  LDL.LU R5, [R1+0x214] ;  /* 0x0002140001057983 */ /* 0x001ea80000300800 */
[----:B------:R-:W3:Y:S04]  /*272f0*/  LDL.LU R6, [R1+0x138] ;  /* 0x0001380001067983 */ /* 0x000ee80000300800 */
[----:B------:R-:W4:Y:S04]  /*27300*/  LDL.LU R4, [R1+0x14c] ;  /* 0x00014c0001047983 */ /* 0x000f280000300800 */
[----:B------:R-:W2:Y:S04]  /*27310*/  LDL.LU R11, [R1+0x120] ;  /* 0x00012000010b7983 */ /* 0x000ea80000300800 */
[----:B--2---:R0:W-:Y:S04]  /*27320*/  STL [R1+0xbac], R11 ;  /* 0x000bac0b01007387 */ /* 0x0041e80000100800 */
[----:B0-----:R-:W2:Y:S04]  /*27330*/  LDL.LU R11, [R1+0x15c] ;  /* 0x00015c00010b7983 */ /* 0x001ea80000300800 */
[----:B------:R-:W2:Y:S04]  /*27340*/  LDL.LU R9, [R1+0x134] ;  /* 0x0001340001097983 */ /* 0x000ea80000300800 */
[----:B--2---:R0:W-:Y:S04]  /*27350*/  STL [R1+0xba8], R9 ;  /* 0x000ba80901007387 */ /* 0x0041e80000100800 */
[----:B0-----:R-:W2:Y:S04]  /*27360*/  LDL.LU R9, [R1+0x124] ;  /* 0x0001240001097983 */ /* 0x001ea80000300800 */
[----:B------:R-:W2:Y:S04]  /*27370*/  LDL.LU R10, [R1+0x130] ;  /* 0x00013000010a7983 */ /* 0x000ea80000300800 */
[----:B------:R-:W2:Y:S04]  /*27380*/  LDL.LU R8, [R1+0x144] ;  /* 0x0001440001087983 */ /* 0x000ea80000300800 */
[----:B------:R-:W2:Y:S04]  /*27390*/  LDL.LU R15, [R1+0x154] ;  /* 0x00015400010f7983 */ /* 0x000ea80000300800 */
[----:B------:R-:W2:Y:S04]  /*273a0*/  LDL.LU R14, [R1+0x1ac] ;  /* 0x0001ac00010e7983 */ /* 0x000ea80000300800 */
[----:B------:R-:W2:Y:S04]  /*273b0*/  LDL.LU R13, [R1+0x1bc] ;  /* 0x0001bc00010d7983 */ /* 0x000ea80000300800 */
[----:B------:R-:W2:Y:S04]  /*273c0*/  LDL.LU R12, [R1+0x1cc] ;  /* 0x0001cc00010c7983 */ /* 0x000ea80000300800 */
[----:B------:R-:W2:Y:S04]  /*273d0*/  LDL.LU R19, [R1+0x1a0] ;  /* 0x0001a00001137983 */ /* 0x000ea80000300800 */
[----:B--2---:R0:W-:Y:S04]  /*273e0*/  STL [R1+0xb8c], R19 ;  /* 0x000b8c1301007387 */ /* 0x0041e80000100800 */
[----:B0-----:R-:W2:Y:S04]  /*273f0*/  LDL.LU R19, [R1+0x1dc] ;  /* 0x0001dc0001137983 */ /* 0x001ea80000300800 */
[----:B------:R-:W2:Y:S04]  /*27400*/  LDL.LU R18, [R1+0x1b0] ;  /* 0x0001b00001127983 */ /* 0x000ea80000300800 */
[----:B--2---:R0:W-:Y:S04]  /*27410*/  STL [R1+0xb88], R18 ;  /* 0x000b881201007387 */ /* 0x0041e80000100800 */
[----:B0-----:R-:W2:Y:S04]  /*27420*/  LDL.LU R18, [R1+0x1a4] ;  /* 0x0001a40001127983 */ /* 0x001ea80000300800 */
[----:B------:R-:W2:Y:S04]  /*27430*/  LDL.LU R17, [R1+0x1c0] ;  /* 0x0001c00001117983 */ /* 0x000ea80000300800 */
[----:B--2---:R0:W-:Y:S04]  /*27440*/  STL [R1+0xb84], R17 ;  /* 0x000b841101007387 */ /* 0x0041e80000100800 */
[----:B0-----:R-:W2:Y:S04]  /*27450*/  LDL.LU R17, [R1+0x1b4] ;  /* 0x0001b40001117983 */ /* 0x001ea80000300800 */
[----:B------:R-:W2:Y:S01]  /*27460*/  LDL.LU R28, [R1+0x1d4] ;  /* 0x0001d400011c7983 */ /* 0x000ea20000300800 */
[----:B------:R-:W-:-:S03]  /*27470*/  F2FP.PACK_AB R7, R5, R7 ;  /* 0x000000070507723e */ /* 0x000fc600000000ff */
        /* <DEDUP_REMOVED lines=48> */
[----:B------:R0:W-:Y:S04]  /*27780*/  STL [R1], R7 ;  /* 0x0000000701007387 */ /* 0x0001e80000100800 */
[----:B0-----:R-:W2:Y:S02]  /*27790*/  LDL.LU R7, [R1+0xbbc] ;  /* 0x000bbc0001077983 */ /* 0x001ea40000300800 */
[----:B--2---:R-:W-:-:S02]  /*277a0*/  F2FP.PACK_AB R7, R5, R7 ;  /* 0x000000070507723e */ /* 0x004fc400000000ff */
[----:B------:R-:W3:Y:S02]  /*277b0*/  LDL.LU R5, [R1+0xbb8] ;  /* 0x000bb80001057983 */ /* 0x000ee40000300800 */
[----:B---3--:R-:W-:Y:S02]  /*277c0*/  F2FP.PACK_AB R6, R5, R6 ;  /* 0x000000060506723e */ /* 0x008fe400000000ff */
[----:B------:R-:W4:Y:S02]  /*277d0*/  LDL.LU R5, [R1+0xbb4] ;  /* 0x000bb40001057983 */ /* 0x000f240000300800 */
[----:B----4-:R-:W-:Y:S02]  /*277e0*/  F2FP.PACK_AB R5, R4, R5 ;  /* 0x000000050405723e */ /* 0x010fe400000000ff */
[----:B------:R-:W2:Y:S02]  /*277f0*/  LDL.LU R4, [R1+0xbb0] ;  /* 0x000bb00001047983 */ /* 0x000ea40000300800 */
[----:B--2---:R-:W-:-:S02]  /*27800*/  F2FP.PACK_AB R4, R11, R4 ;  /* 0x000000040b04723e */ /* 0x004fc400000000ff */
[----:B------:R-:W2:Y:S02]  /*27810*/  LDL.LU R11, [R1+0xbac] ;  /* 0x000bac00010b7983 */ /* 0x000ea40000300800 */
[----:B--2---:R-:W-:Y:S02]  /*27820*/  F2FP.PACK_AB R11, R9, R11 ;  /* 0x0000000b090b723e */ /* 0x004fe400000000ff */
[----:B------:R-:W2:Y:S02]  /*27830*/  LDL.LU R9, [R1+0xba8] ;  /* 0x000ba80001097983 */ /* 0x000ea40000300800 */
[----:B--2---:R-:W-:Y:S02]  /*27840*/  F2FP.PACK_AB R10, R9, R10 ;  /* 0x0000000a090a723e */ /* 0x004fe400000000ff */
        /* <DEDUP_REMOVED lines=18> */
[----:B------:R-:W2:Y:S01]  /*27970*/  LDL.LU R28, [R1+0xb80] ;  /* 0x000b8000011c7983 */ /* 0x000ea20000300800 */
[----:B------:R-:W-:Y:S02]  /*27980*/  F2FP.PACK_AB R23, R29, R23 ;  /* 0x000000171d17723e */ /* 0x000fe400000000ff */
[----:B------:R-:W-:-:S02]  /*27990*/  F2FP.PACK_AB R22, R2, R22 ;  /* 0x000000160216723e */ /* 0x000fc400000000ff */
[----:B------:R-:W-:Y:S02]  /*279a0*/  F2FP.PACK_AB R21, R3, R21 ;  /* 0x000000150315723e */ /* 0x000fe400000000ff */
[----:B--2---:R-:W-:Y:S02]  /*279b0*/  F2FP.PACK_AB R16, R28, R16 ;  /* 0x000000101c10723e */ /* 0x004fe400000000ff */
[----:B------:R-:W2:Y:S04]  /*279c0*/  LDL.LU R28, [R1+0xb7c] ;  /* 0x000b7c00011c7983 */ /* 0x000ea80000300800 */
[----:B------:R-:W2:Y:S04]  /*279d0*/  LDL.LU R29, [R1+0xb78] ;  /* 0x000b7800011d7983 */ /* 0x000ea80000300800 */
[----:B------:R-:W3:Y:S04]  /*279e0*/  LDL.LU R2, [R1+0xb74] ;  /* 0x000b740001027983 */ /* 0x000ee80000300800 */
[----:B------:R-:W3:Y:S01]  /*279f0*/  LDL.LU R3, [R1+0xb70] ;  /* 0x000b700001037983 */ /* 0x000ee20000300800 */
[----:B------:R-:W-:-:S02]  /*27a00*/  F2FP.PACK_AB R27, R24, R27 ;  /* 0x0000001b181b723e */ /* 0x000fc400000000ff */
[----:B------:R-:W-:Y:S02]  /*27a10*/  F2FP.PACK_AB R26, R25, R26 ;  /* 0x0000001a191a723e */ /* 0x000fe400000000ff */
[----:B------:R-:W-:Y:S02]  /*27a20*/  F2FP.PACK_AB R20, R0, R20 ;  /* 0x000000140014723e */ /* 0x000fe400000000ff */
[----:B--2---:R-:W-:Y:S02]  /*27a30*/  F2FP.PACK_AB R25, R29, R28 ;  /* 0x0000001c1d19723e */ /* 0x004fe400000000ff */
[----:B---3--:R-:W-:Y:S02]  /*27a40*/  F2FP.PACK_AB R24, R3, R2 ;  /* 0x000000020318723e */ /* 0x008fe400000000ff */
.L_x_1:
[----:B------:R-:W2:Y:S04]  /*27a50*/  LDL.LU R29, [R1+0x960] ;  /* 0x00096000011d7983 */ /* 0x000ea80000300800 */
[----:B------:R-:W1:Y:S02]  /*27a60*/  S2R R28, SR_TID.X ;  /* 0x00000000001c7919 */ /* 0x000e640000002100 */
[----:B-1----:R-:W-:-:S02]  /*27a70*/  IMAD.SHL.U32 R3, R28, 0x100, RZ ;  /* 0x000001001c037824 */ /* 0x002fc400078e00ff */
[C---:B0-----:R-:W-:Y:S02]  /*27a80*/  IMAD.SHL.U32 R0, R28.reuse, 0x400, RZ ;  /* 0x000004001c007824 */ /* 0x041fe400078e00ff */
[C---:B------:R-:W-:Y:S01]  /*27a90*/  IMAD.SHL.U32 R2, R28.reuse, 0x4, RZ ;  /* 0x000000041c027824 */ /* 0x040fe200078e00ff */
[----:B------:R-:W-:Y:S02]  /*27aa0*/  LOP3.LUT R3, R3, 0x1800, RZ, 0xc0, !PT ;  /* 0x0000180003037812 */ /* 0x000fe400078ec0ff */
[----:B------:R-:W-:Y:S02]  /*27ab0*/  LOP3.LUT R28, R28, 0x3f, RZ, 0xc0, !PT ;  /* 0x0000003f1c1c7812 */ /* 0x000fe400078ec0ff */
[----:B------:R-:W-:-:S05]  /*27ac0*/  LOP3.LUT R0, R0, 0x1800, RZ, 0xc0, !PT ;  /* 0x0000180000007812 */ /* 0x000fca00078ec0ff */
[----:B------:R-:W-:Y:S01]  /*27ad0*/  IMAD R28, R28, 0x10, R0 ;  /* 0x000000101c1c7824 */ /* 0x000fe200078e0200 */
[----:B------:R-:W-:Y:S01]  /*27ae0*/  BAR.SYNC.DEFER_BLOCKING 0x0 ;  /* 0x0000000000007b1d */ /* 0x000fe20000010000 */
[----:B--2---:R-:W-:-:S05]  /*27af0*/  LOP3.LUT R3, R3, 0x460, R29, 0xf8, !PT ;  /* 0x0000046003037812 */ /* 0x004fca00078ef81d */
[----:B------:R-:W2:Y:S01]  /*27b00*/  LDL.LU R29, [R1+0x970] ;  /* 0x00097000011d7983 */ /* 0x000ea20000300800 */
[----:B------:R-:W-:-:S03]  /*27b10*/  LOP3.LUT R3, R3, 0x70, R2, 0x78, !PT ;  /* 0x0000007003037812 */ /* 0x000fc600078e7802 */
[----:B------:R-:W3:Y:S04]  /*27b20*/  LDL.LU R0, [R1+0x974] ;  /* 0x0009740001007983 */ /* 0x000ee80000300800 */
[----:B------:R-:W4:Y:S04]  /*27b30*/  LDL.LU R2, [R1+0x980] ;  /* 0x0009800001027983 */ /* 0x000f280000300800 */
[----:B------:R0:W-:Y:S04]  /*27b40*/  STS.128 [R3], R24 ;  /* 0x0000001803007388 */ /* 0x0001e80000000c00 */
[----:B------:R1:W-:Y:S04]  /*27b50*/  STS.128 [R3+0x80], R20 ;  /* 0x0000801403007388 */ /* 0x0003e80000000c00 */
[----:B------:R5:W-:Y:S04]  /*27b60*/  STS.128 [R3+0x100], R16 ;  /* 0x0001001003007388 */ /* 0x000be80000000c00 */
[----:B0-----:R-:W4:Y:S04]  /*27b70*/  LDL.LU R24, [R1+0x10] ;  /* 0x0000100001187983 */ /* 0x001f280000300800 */
[----:B------:R-:W4:Y:S04]  /*27b80*/  LDL.LU R25, [R1+0x14] ;  /* 0x0000140001197983 */ /* 0x000f280000300800 */
[----:B------:R-:W4:Y:S04]  /*27b90*/  LDL.LU R26, [R1+0x18] ;  /* 0x00001800011a7983 */ /* 0x000f280000300800 */
[----:B------:R-:W4:Y:S04]  /*27ba0*/  LDL.LU R27, [R1+0x1c] ;  /* 0x00001c00011b7983 */ /* 0x000f280000300800 */
[----:B-1----:R-:W4:Y:S04]  /*27bb0*/  LDL.LU R22, [R1+0x97c] ;  /* 0x00097c0001167983 */ /* 0x002f280000300800 */
[----:B------:R-:W4:Y:S04]  /*27bc0*/  LDL.LU R23, [R1+0x978] ;  /* 0x0009780001177983 */ /* 0x000f280000300800 */
[----:B-----5:R-:W5:Y:S04]  /*27bd0*/  LDL.LU R16, [R1] ;  /* 0x0000000001107983 */ /* 0x020f680000300800 */
[----:B------:R-:W5:Y:S04]  /*27be0*/  LDL.LU R17, [R1+0x4] ;  /* 0x0000040001117983 */ /* 0x000f680000300800 */
[----:B------:R-:W5:Y:S04]  /*27bf0*/  LDL.LU R18, [R1+0x8] ;  /* 0x0000080001127983 */ /* 0x000f680000300800 */
[----:B------:R-:W5:Y:S04]  /*27c00*/  LDL.LU R19, [R1+0xc] ;  /* 0x00000c0001137983 */ /* 0x000f680000300800 */
[----:B------:R-:W-:Y:S04]  /*27c10*/  STS.128 [R3+0x180], R12 ;  /* 0x0001800c03007388 */ /* 0x000fe80000000c00 */
[----:B------:R0:W-:Y:S04]  /*27c20*/  STS.128 [R3+0x200], R8 ;  /* 0x0002000803007388 */ /* 0x0001e80000000c00 */
[----:B------:R-:W-:Y:S01]  /*27c30*/  STS.128 [R3+0x280], R4 ;  /* 0x0002800403007388 */ /* 0x000fe20000000c00 */
[----:B0-----:R-:W-:-:S02]  /*27c40*/  LOP3.LUT R8, R28, 0x20, RZ, 0x3c, !PT ;  /* 0x000000201c087812 */ /* 0x001fc400078e3cff */
[----:B--2---:R-:W-:-:S04]  /*27c50*/  ISETP.GE.AND P0, PT, R29, c[0x0][0x178], PT ;  /* 0x00005e001d007a0c */ /* 0x004fc80003f06270 */
[----:B---3--:R-:W-:Y:S02]  /*27c60*/  ISETP.LT.AND P3, PT, R0, c[0x0][0x17c], !P0 ;  /* 0x00005f0000007a0c */ /* 0x008fe40004761270 */
[----:B------:R-:W-:Y:S02]  /*27c70*/  LOP3.LUT R0, R28, 0x40, RZ, 0x3c, !PT ;  /* 0x000000401c007812 */ /* 0x000fe400078e3cff */
[----:B----4-:R-:W-:Y:S01]  /*27c80*/  ISETP.LT.AND P5, PT, R2, c[0x0][0x17c], !P0 ;  /* 0x00005f0002007a0c */ /* 0x010fe200047a1270 */
[----:B------:R-:W-:Y:S01]  /*27c90*/  IMAD R2, R29, c[0x0][0x194], RZ ;  /* 0x000065001d027a24 */ /* 0x000fe200078e02ff */
[----:B------:R-:W-:Y:S01]  /*27ca0*/  STS.128 [R3+0x380], R24 ;  /* 0x0003801803007388 */ /* 0x000fe20000000c00 */
[----:B------:R-:W-:Y:S02]  /*27cb0*/  ISETP.LT.AND P1, PT, R22, c[0x0][0x17c], !P0 ;  /* 0x00005f0016007a0c */ /* 0x000fe40004721270 */
[----:B------:R-:W-:Y:S01]  /*27cc0*/  ISETP.LT.AND P4, PT, R23, c[0x0][0x17c], !P0 ;  /* 0x00005f0017007a0c */ /* 0x000fe20004781270 */
[----:B-----5:R-:W-:Y:S04]  /*27cd0*/  STS.128 [R3+0x300], R16 ;  /* 0x0003001003007388 */ /* 0x020fe80000000c00 */
[----:B------:R-:W-:Y:S06]  /*27ce0*/  BAR.SYNC.DEFER_BLOCKING 0x0 ;  /* 0x0000000000007b1d */ /* 0x000fec0000010000 */
[----:B------:R-:W0:Y:S04]  /*27cf0*/  LDS.128 R24, [R28] ;  /* 0x000000001c187984 */ /* 0x000e280000000c00 */
[----:B------:R-:W1:Y:S04]  /*27d00*/  LDS.128 R4, [R8] ;  /* 0x0000000008047984 */ /* 0x000e680000000c00 */
[----:B------:R-:W2:Y:S04]  /*27d10*/  LDS.128 R20, [R28+0x400] ;  /* 0x000400001c147984 */ /* 0x000ea80000000c00 */
[----:B------:R-:W3:Y:S04]  /*27d20*/  LDS.128 R8, [R8+0x400] ;  /* 0x0004000008087984 */ /* 0x000ee80000000c00 */
[----:B------:R-:W4:Y:S04]  /*27d30*/  LDS.128 R12, [R0] ;  /* 0x00000000000c7984 */ /* 0x000f280000000c00 */
[----:B0-----:R0:W-:Y:S04]  /*27d40*/  STL [R1+0xbb8], R25 ;  /* 0x000bb81901007387 */ /* 0x0011e80000100800 */
[----:B------:R-:W-:Y:S04]  /*27d50*/  STL [R1+0xb9c], R26 ;  /* 0x000b9c1a01007387 */ /* 0x000fe80000100800 */
[----:B------:R-:W-:Y:S01]  /*27d60*/  STL [R1+0xb98], R27 ;  /* 0x000b981b01007387 */ /* 0x000fe20000100800 */
[----:B0-----:R-:W-:-:S03]  /*27d70*/  LOP3.LUT R25, R28, 0x60, RZ, 0x3c, !PT ;  /* 0x000000601c197812 */ /* 0x001fc600078e3cff */
[----:B-1----:R-:W-:Y:S04]  /*27d80*/  STL [R1+0xb94], R7 ;  /* 0x000b940701007387 */ /* 0x002fe80000100800 */
[----:B------:R-:W-:Y:S04]  /*27d90*/  STL [R1+0xc40], R6 ;  /* 0x000c400601007387 */ /* 0x000fe80000100800 */
[----:B------:R-:W-:Y:S04]  /*27da0*/  STL.64 [R1+0xc38], R4 ;  /* 0x000c380401007387 */ /* 0x000fe80000100a00 */
[----:B------:R-:W0:Y:S04]  /*27db0*/  LDS.128 R4, [R0+0x400] ;  /* 0x0004000000047984 */ /* 0x000e280000000c00 */
[----:B--2---:R-:W-:Y:S04]  /*27dc0*/  STL.64 [R1+0xba0], R22 ;  /* 0x000ba01601007387 */ /* 0x004fe80000100a00 */
[----:B------:R-:W-:Y:S04]  /*27dd0*/  STL.64 [R1+0xc00], R20 ;  /* 0x000c001401007387 */ /* 0x000fe80000100a00 */
[----:B---3--:R-:W-:Y:S04]  /*27de0*/  STL.64 [R1+0xba8], R10 ;  /* 0x000ba80a01007387 */ /* 0x008fe80000100a00 */
[----:B----4-:R0:W-:Y:S04]  /*27df0*/  STL.64 [R1+0xbb0], R14 ;  /* 0x000bb00e01007387 */ /* 0x0101e80000100a00 */
[----:B------:R-:W-:Y:S01]  /*27e00*/  LDS.128 R16, [R25] ;  /* 0x0000000019107984 */ /* 0x000fe20000000c00 */
[----:B0-----:R-:W-:-:S03]  /*27e10*/  IMAD.MOV.U32 R14, RZ, RZ, R4 ;  /* 0x000000ffff0e7224 */ /* 0x001fc600078e0004 */
[----:B------:R-:W-:Y:S01]  /*27e20*/  STL [R1+0x14], R5 ;  /* 0x0000140501007387 */ /* 0x000fe20000100800 */
[----:B------:R-:W-:-:S03]  /*27e30*/  IMAD.MOV.U32 R27, RZ, RZ, R6 ;  /* 0x000000ffff1b7224 */ /* 0x000fc600078e0006 */
[----:B------:R-:W-:Y:S04]  /*27e40*/  STL [R1+0x1c], R7 ;  /* 0x00001c0701007387 */ /* 0x000fe80000100800 */
[----:B------:R-:W-:Y:S04]  /*27e50*/  STL [R1+0xbc8], R14 ;  /* 0x000bc80e01007387 */ /* 0x000fe80000100800 */
[----:B------:R0:W-:Y:S04]  /*27e60*/  STL.64 [R1+0xbc0], R12 ;  /* 0x000bc00c01007387 */ /* 0x0001e80000100a00 */
[----:B------:R-:W1:Y:S04]  /*27e70*/  LDS.128 R4, [R25+0x400] ;  /* 0x0004000019047984 */ /* 0x000e680000000c00 */
[----:B0-----:R-:W2:Y:S04]  /*27e80*/  LDL.LU R12, [R1+0x260] ;  /* 0x00026000010c7983 */ /* 0x001ea80000300800 */
[----:B------:R-:W2:Y:S04]  /*27e90*/  LDL.LU R13, [R1+0x264] ;  /* 0x00026400010d7983 */ /* 0x000ea80000300800 */
[----:B------:R-:W3:Y:S04]  /*27ea0*/  LDL.LU R14, [R1+0x268] ;  /* 0x00026800010e7983 */ /* 0x000ee80000300800 */
[----:B------:R-:W3:Y:S04]  /*27eb0*/  LDL.LU R15, [R1+0x26c] ;  /* 0x00026c00010f7983 */ /* 0x000ee80000300800 */
[----:B------:R-:W4:Y:S04]  /*27ec0*/  LDL.LU R20, [R1+0x50] ;  /* 0x0000500001147983 */ /* 0x000f280000300800 */
[----:B------:R-:W4:Y:S04]  /*27ed0*/  LDL.LU R21, [R1+0x54] ;  /* 0x0000540001157983 */ /* 0x000f280000300800 */
[----:B------:R-:W5:Y:S04]  /*27ee0*/  LDL.LU R22, [R1+0x58] ;  /* 0x0000580001167983 */ /* 0x000f680000300800 */
[----:B------:R-:W5:Y:S04]  /*27ef0*/  LDL.LU R23, [R1+0x5c] ;  /* 0x00005c0001177983 */ /* 0x000f680000300800 */
[----:B------:R-:W-:Y:S06]  /*27f00*/  BAR.SYNC.DEFER_BLOCKING 0x0 ;  /* 0x0000000000007b1d */ /* 0x000fec0000010000 */
[----:B-----5:R-:W-:Y:S04]  /*27f10*/  STL.64 [R1+0xc10], R22 ;  /* 0x000c101601007387 */ /* 0x020fe80000100a00 */
[----:B----4-:R0:W-:Y:S04]  /*27f20*/  STL.64 [R1+0xc08], R20 ;  /* 0x000c081401007387 */ /* 0x0101e80000100a00 */
[----:B0-----:R-:W4:Y:S04]  /*27f30*/  LDL.LU R20, [R1+0x40] ;  /* 0x0000400001147983 */ /* 0x001f280000300800 */
[----:B------:R-:W4:Y:S04]  /*27f40*/  LDL.LU R21, [R1+0x44] ;  /* 0x0000440001157983 */ /* 0x000f280000300800 */
[----:B------:R-:W5:Y:S04]  /*27f50*/  LDL.LU R22, [R1+0x48] ;  /* 0x0000480001167983 */ /* 0x000f680000300800 */
[----:B------:R-:W5:Y:S04]  /*27f60*/  LDL.LU R23, [R1+0x4c] ;  /* 0x00004c0001177983 */ /* 0x000f680000300800 */
        /* <DEDUP_REMOVED lines=10> */
[----:B------:R-:W4:Y:S04]  /*28010*/  LDL.LU R22, [R1+0x28] ;  /* 0x0000280001167983 */ /* 0x000f280000300800 */
[----:B------:R-:W4:Y:S04]  /*28020*/  LDL.LU R23, [R1+0x2c] ;  /* 0x00002c0001177983 */ /* 0x000f280000300800 */
[----:B---3--:R-:W-:Y:S04]  /*28030*/  STL.64 [R1+0xbd8], R14 ;  /* 0x000bd80e01007387 */ /* 0x008fe80000100a00 */
[----:B--2---:R0:W-:Y:S04]  /*28040*/  STL.64 [R1+0xbd0], R12 ;  /* 0x000bd00c01007387 */ /* 0x0041e80000100a00 */
[----:B0-----:R-:W2:Y:S04]  /*28050*/  LDL.LU R12, [R1+0x80] ;  /* 0x00008000010c7983 */ /* 0x001ea80000300800 */
[----:B------:R-:W2:Y:S04]  /*28060*/  LDL.LU R13, [R1+0x84] ;  /* 0x00008400010d7983 */ /* 0x000ea80000300800 */
[----:B------:R-:W3:Y:S04]  /*28070*/  LDL.LU R14, [R1+0x88] ;  /* 0x00008800010e7983 */ /* 0x000ee80000300800 */
[----:B------:R-:W3:Y:S04]  /*28080*/  LDL.LU R15, [R1+0x8c] ;  /* 0x00008c00010f7983 */ /* 0x000ee80000300800 */
[----:B------:R-:W5:Y:S04]  /*28090*/  LDL.LU R0, [R1+0x32c] ;  /* 0x00032c0001007983 */ /* 0x000f680000300800 */
[----:B---3--:R-:W-:Y:S04]  /*280a0*/  STL.64 [R1+0xbe8], R14 ;  /* 0x000be80e01007387 */ /* 0x008fe80000100a00 */
[----:B--2---:R0:W-:Y:S04]  /*280b0*/  STL.64 [R1+0xbe0], R12 ;  /* 0x000be00c01007387 */ /* 0x0041e80000100a00 */
[----:B0-----:R-:W2:Y:S04]  /*280c0*/  LDL.LU R12, [R1+0x70] ;  /* 0x00007000010c7983 */ /* 0x001ea80000300800 */
[----:B------:R-:W2:Y:S04]  /*280d0*/  LDL.LU R13, [R1+0x74] ;  /* 0x00007400010d7983 */ /* 0x000ea80000300800 */
[----:B------:R-:W3:Y:S04]  /*280e0*/  LDL.LU R14, [R1+0x78] ;  /* 0x00007800010e7983 */ /* 0x000ee80000300800 */
[----:B------:R-:W3:Y:S01]  /*280f0*/  LDL.LU R15, [R1+0x7c] ;  /* 0x00007c00010f7983 */ /* 0x000ee20000300800 */
[----:B-1----:R-:W-:-:S02]  /*28100*/  IMAD.MOV.U32 R10, RZ, RZ, R4 ;  /* 0x000000ffff0a7224 */ /* 0x002fc400078e0004 */
[----:B------:R-:W-:Y:S01]  /*28110*/  IMAD.MOV.U32 R26, RZ, RZ, R5 ;  /* 0x000000ffff1a7224 */ /* 0x000fe200078e0005 */
[----:B----4-:R-:W-:Y:S04]  /*28120*/  STS.128 [R3], R20 ;  /* 0x0000001403007388 */ /* 0x010fe80000000c00 */
[----:B---3--:R-:W-:Y:S04]  /*28130*/  STL.64 [R1+0xbf8], R14 ;  /* 0x000bf80e01007387 */ /* 0x008fe80000100a00 */
[----:B--2---:R0:W-:Y:S04]  /*28140*/  STL.64 [R1+0xbf0], R12 ;  /* 0x000bf00c01007387 */ /* 0x0041e80000100a00 */
[----:B0-----:R-:W2:Y:S04]  /*28150*/  LDL.LU R12, [R1+0x60] ;  /* 0x00006000010c7983 */ /* 0x001ea80000300800 */
[----:B------:R-:W2:Y:S04]  /*28160*/  LDL.LU R13, [R1+0x64] ;  /* 0x00006400010d7983 */ /* 0x000ea80000300800 */
[----:B------:R-:W2:Y:S04]  /*28170*/  LDL.LU R14, [R1+0x68] ;  /* 0x00006800010e7983 */ /* 0x000ea80000300800 */
[----:B------:R-:W2:Y:S04]  /*28180*/  LDL.LU R15, [R1+0x6c] ;  /* 0x00006c00010f7983 */ /* 0x000ea80000300800 */
[----:B------:R0:W-:Y:S02]  /*28190*/  STL [R1+0x9c], R7 ;  /* 0x00009c0701007387 */ /* 0x0001e40000100800 */
[----:B0-----:R-:W-:-:S02]  /*281a0*/  IMAD.MOV.U32 R7, RZ, RZ, R6 ;  /* 0x000000ffff077224 */ /* 0x001fc400078e0006 */
[----:B------:R-:W3:Y:S04]  /*281b0*/  LDL.LU R6, [R1+0xc40] ;  /* 0x000c400001067983 */ /* 0x000ee80000300800 */
[----:B------:R-:W4:Y:S04]  /*281c0*/  LDL.LU.64 R4, [R1+0xc38] ;  /* 0x000c380001047983 */ /* 0x000f280000300a00 */
[----:B------:R-:W2:Y:S04]  /*281d0*/  LDL.LU.64 R22, [R1+0xc30] ;  /* 0x000c300001167983 */ /* 0x000ea80000300a00 */
[----:B------:R-:W2:Y:S01]  /*281e0*/  LDL.LU.64 R20, [R1+0xc28] ;  /* 0x000c280001147983 */ /* 0x000ea20000300a00 */
[C---:B-----5:R-:W-:Y:S01]  /*281f0*/  ISETP.LT.AND P2, PT, R0.reuse, c[0x0][0x17c], !P0 ;  /* 0x00005f0000007a0c */ /* 0x060fe20004741270 */
[----:B------:R-:W-:Y:S01]  /*28200*/  IMAD R28, R0, c[0x0][0x198], RZ ;  /* 0x00006600001c7a24 */ /* 0x000fe200078e02ff */
[C---:B------:R-:W-:Y:S01]  /*28210*/  LEA R0, P6, R2.reuse, c[0x0][0x170], 0x1 ;  /* 0x00005c0002007a11 */ /* 0x040fe200078c08ff */
[----:B--2---:R0:W-:Y:S04]  /*28220*/  STS.128 [R3+0x80], R20 ;  /* 0x0000801403007388 */ /* 0x0041e80000000c00 */
[----:B0-----:R-:W2:Y:S04]  /*28230*/  LDL.LU.64 R22, [R1+0xc20] ;  /* 0x000c200001167983 */ /* 0x001ea80000300a00 */
[----:B------:R-:W2:Y:S04]  /*28240*/  LDL.LU.64 R20, [R1+0xc18] ;  /* 0x000c180001147983 */ /* 0x000ea80000300a00 */
[----:B--2---:R0:W-:Y:S04]  /*28250*/  STS.128 [R3+0x100], R20 ;  /* 0x0001001403007388 */ /* 0x0041e80000000c00 */
[----:B0-----:R-:W2:Y:S04]  /*28260*/  LDL.LU.64 R22, [R1+0xc10] ;  /* 0x000c100001167983 */ /* 0x001ea80000300a00 */
[----:B------:R-:W2:Y:S04]  /*28270*/  LDL.LU.64 R20, [R1+0xc08] ;  /* 0x000c080001147983 */ /* 0x000ea80000300a00 */
[----:B------:R-:W-:Y:S04]  /*28280*/  STS.128 [R3+0x200], R12 ;  /* 0x0002000c03007388 */ /* 0x000fe80000000c00 */
[----:B--2---:R0:W-:Y:S04]  /*28290*/  STS.128 [R3+0x180], R20 ;  /* 0x0001801403007388 */ /* 0x0041e80000000c00 */
[----:B0-----:R-:W2:Y:S01]  /*282a0*/  LDL.LU.64 R20, [R1+0xc00] ;  /* 0x000c000001147983 */ /* 0x001ea20000300a00 */
[----:B------:R-:W-:-:S02]  /*282b0*/  LEA.HI.X.SX32 R2, R2, c[0x0][0x174], 0x1, P6 ;  /* 0x00005d0002027a11 */ /* 0x000fc400030f0eff */
[C---:B------:R-:W-:Y:S01]  /*282c0*/  LEA R22, P6, R28.reuse, R0, 0x1 ;  /* 0x000000001c167211 */ /* 0x040fe200078c08ff */
[----:B------:R-:W5:Y:S04]  /*282d0*/  LDL.LU.64 R14, [R1+0xbf8] ;  /* 0x000bf800010e7983 */ /* 0x000f680000300a00 */
[----:B------:R-:W5:Y:S04]  /*282e0*/  LDL.LU.64 R12, [R1+0xbf0] ;  /* 0x000bf000010c7983 */ /* 0x000f680000300a00 */
[----:B-----5:R0:W-:Y:S04]  /*282f0*/  STS.128 [R3+0x280], R12 ;  /* 0x0002800c03007388 */ /* 0x0201e80000000c00 */
[----:B0-----:R-:W5:Y:S04]  /*28300*/  LDL.LU.64 R14, [R1+0xbe8] ;  /* 0x000be800010e7983 */ /* 0x001f680000300a00 */
[----:B------:R-:W5:Y:S04]  /*28310*/  LDL.LU.64 R12, [R1+0xbe0] ;  /* 0x000be000010c7983 */ /* 0x000f680000300a00 */
[----:B------:R-:W2:Y:S01]  /*28320*/  LDL.LU R11, [R1+0x988] ;  /* 0x00098800010b7983 */ /* 0x000ea20000300800 */
[----:B------:R-:W-:-:S02]  /*28330*/  IADD3 R29, R28, c[0x0][0x198], RZ ;  /* 0x000066001c1d7a10 */ /* 0x000fc40007ffe0ff */
[----:B------:R-:W-:Y:S01]  /*28340*/  LEA.HI.X.SX32 R23, R28, R2, 0x1, P6 ;  /* 0x000000021c177211 */ /* 0x000fe200030f0eff */
[----:B-----5:R0:W-:Y:S04]  /*28350*/  STS.128 [R3+0x300], R12 ;  /* 0x0003000c03007388 */ /* 0x0201e80000000c00 */
[----:B0-----:R-:W5:Y:S04]  /*28360*/  LDL.LU.64 R14, [R1+0xbd8] ;  /* 0x000bd800010e7983 */ /* 0x001f680000300a00 */
[----:B------:R-:W5:Y:S01]  /*28370*/  LDL.LU.64 R12, [R1+0xbd0] ;  /* 0x000bd000010c7983 */ /* 0x000f620000300a00 */
[----:B------:R-:W-:-:S03]  /*28380*/  LEA R28, P6, R29, R0, 0x1 ;  /* 0x000000001d1c7211 */ /* 0x000fc600078c08ff */
[----:B-----5:R0:W-:Y:S04]  /*28390*/  STS.128 [R3+0x380], R12 ;  /* 0x0003800c03007388 */ /* 0x0201e80000000c00 */
[----:B------:R-:W-:Y:S06]  /*283a0*/  BAR.SYNC.DEFER_BLOCKING 0x0 ;  /* 0x0000000000007b1d */ /* 0x000fec0000010000 */
[----:B0-----:R-:W5:Y:S04]  /*283b0*/  LDL.LU R14, [R1+0xbc8] ;  /* 0x000bc800010e7983 */ /* 0x001f680000300800 */
[----:B------:R-:W3:Y:S04]  /*283c0*/  LDL.LU.64 R12, [R1+0xbc0] ;  /* 0x000bc000010c7983 */ /* 0x000ee80000300a00 */
[----:B------:R-:W3:Y:S04]  /*283d0*/  LDL.LU R3, [R1+0x984] ;  /* 0x0009840001037983 */ /* 0x000ee80000300800 */
[----:B------:R-:W5:Y:S01]  /*283e0*/  LDL.LU R15, [R1+0x98c] ;  /* 0x00098c00010f7983 */ /* 0x000f620000300800 */
[----:B------:R-:W-:-:S02]  /*283f0*/  IADD3 R25, R29, c[0x0][0x198], RZ ;  /* 0x000066001d197a10 */ /* 0x000fc40007ffe0ff */
[----:B------:R-:W-:Y:S01]  /*28400*/  LEA.HI.X.SX32 R29, R29, R2, 0x1, P6 ;  /* 0x000000021d1d7211 */ /* 0x000fe200030f0eff */
[----:B------:R0:W-:Y:S02]  /*28410*/  @P2 STG.E.U16 [R22.64], R24 ;  /* 0x0000001816002986 */ /* 0x0001e4000c101506 */
[----:B0-----:R-:W-:Y:S02]  /*28420*/  PRMT R24, R24, 0x7632, R24 ;  /* 0x0000763218187816 */ /* 0x001fe40000000018 */
[----:B------:R-:W-:-:S03]  /*28430*/  LEA R22, P6, R25, R0, 0x1 ;  /* 0x0000000019167211 */ /* 0x000fc600078c08ff */
[----:B------:R0:W-:Y:S01]  /*28440*/  @P1 STG.E.U16 [R28.64], R24 ;  /* 0x000000181c001986 */ /* 0x0001e2000c101506 */
[----:B------:R-:W-:Y:S02]  /*28450*/  LEA.HI.X.SX32 R23, R25, R2, 0x1, P6 ;  /* 0x0000000219177211 */ /* 0x000fe400030f0eff */
[----:B--2---:R-:W-:-:S03]  /*28460*/  ISETP.LT.AND P1, PT, R11, c[0x0][0x17c], !P0 ;  /* 0x00005f000b007a0c */ /* 0x004fc60004721270 */
[----:B----4-:R1:W-:Y:S01]  /*28470*/  @P4 STG.E.U16 [R22.64], R4 ;  /* 0x0000000416004986 */ /* 0x0103e2000c101506 */
[----:B---3--:R-:W-:Y:S02]  /*28480*/  ISETP.LT.AND P2, PT, R3, c[0x0][0x17c], !P0 ;  /* 0x00005f0003007a0c */ /* 0x008fe40004741270 */
[----:B------:R-:W-:Y:S02]  /*28490*/  IADD3 R3, R25, c[0x0][0x198], RZ ;  /* 0x0000660019037a10 */ /* 0x000fe40007ffe0ff */
[----:B------:R-:W2:Y:S02]  /*284a0*/  LDL.LU R25, [R1+0xbb8] ;  /* 0x000bb80001197983 */ /* 0x000ea40000300800 */
[C---:B0-----:R-:W-:Y:S02]  /*284b0*/  LEA R28, P6, R3.reuse, R0, 0x1 ;  /* 0x00000000031c7211 */ /* 0x041fe400078c08ff */
[C---:B------:R-:W-:Y:S01]  /*284c0*/  IADD3 R24, R3.reuse, c[0x0][0x198], RZ ;  /* 0x0000660003187a10 */ /* 0x040fe20007ffe0ff */
[----:B------:R-:W3:Y:S01]  /*284d0*/  LDL.LU R11, [R1+0x994] ;  /* 0x00099400010b7983 */ /* 0x000ee20000300800 */
[----:B------:R-:W-:-:S02]  /*284e0*/  LEA.HI.X.SX32 R29, R3, R2, 0x1, P6 ;  /* 0x00000002031d7211 */ /* 0x000fc400030f0eff */
[C---:B-1----:R-:W-:Y:S02]  /*284f0*/  LEA R22, P6, R24.reuse, R0, 0x1 ;  /* 0x0000000018167211 */ /* 0x042fe400078c08ff */
[----:B-----5:R-:W-:Y:S02]  /*28500*/  ISETP.LT.AND P4, PT, R15, c[0x0][0x17c], !P0 ;  /* 0x00005f000f007a0c */ /* 0x020fe40004781270 */
[----:B------:R-:W4:Y:S01]  /*28510*/  LDL.LU R15, [R1+0x998] ;  /* 0x00099800010f7983 */ /* 0x000f220000300800 */
[C---:B------:R-:W-:Y:S02]  /*28520*/  IADD3 R3, R24.reuse, c[0x0][0x198], RZ ;  /* 0x0000660018037a10 */ /* 0x040fe40007ffe0ff */
[----:B------:R-:W-:Y:S02]  /*28530*/  LEA.HI.X.SX32 R23, R24, R2, 0x1, P6 ;  /* 0x0000000218177211 */ /* 0x000fe400030f0eff */
[----:B------:R-:W5:Y:S01]  /*28540*/  LDL.LU R24, [R1+0x990] ;  /* 0x0009900001187983 */ /* 0x000f620000300800 */
[----:B------:R-:W-:-:S05]  /*28550*/  PRMT R4, R4, 0x7632, R4 ;  /* 0x0000763204047816 */ /* 0x000fca0000000004 */
[----:B------:R0:W-:Y:S04]  /*28560*/  @P3 STG.E.U16 [R28.64], R4 ;  /* 0x000000041c003986 */ /* 0x0001e8000c101506 */
[----:B------:R1:W-:Y:S01]  /*28570*/  @P5 STG.E.U16 [R22.64], R12 ;  /* 0x0000000c16005986 */ /* 0x0003e2000c101506 */
[----:B0-----:R-:W-:-:S04]  /*28580*/  LEA R28, P6, R3, R0, 0x1 ;  /* 0x00000000031c7211 */ /* 0x001fc800078c08ff */
[----:B------:R-:W-:Y:S02]  /*28590*/  LEA.HI.X.SX32 R29, R3, R2, 0x1, P6 ;  /* 0x00000002031d7211 */ /* 0x000fe400030f0eff */
[----:B-1----:R-:W-:-:S05]  /*285a0*/  PRMT R12, R12, 0x7632, R12 ;  /* 0x000076320c0c7816 */ /* 0x002fca000000000c */
[----:B------:R0:W-:Y:S01]  /*285b0*/  @P2 STG.E.U16 [R28.64], R12 ;  /* 0x0000000c1c002986 */ /* 0x0001e2000c101506 */
[----:B---3--:R-:W-:Y:S02]  /*285c0*/  ISETP.LT.AND P5, PT, R11, c[0x0][0x17c], !P0 ;  /* 0x00005f000b007a0c */ /* 0x008fe400047a1270 */
[----:B-----5:R-:W-:Y:S02]  /*285d0*/  ISETP.LT.AND P3, PT, R24, c[0x0][0x17c], !P0 ;  /* 0x00005f0018007a0c */ /* 0x020fe40004761270 */
[----:B------:R-:W3:Y:S04]  /*285e0*/  LDL.LU R24, [R1+0x99c] ;  /* 0x00099c0001187983 */ /* 0x000ee80000300800 */
[----:B------:R-:W5:Y:S01]  /*285f0*/  LDL.LU R11, [R1+0x9a0] ;  /* 0x0009a000010b7983 */ /* 0x000f620000300800 */
[----:B----4-:R-:W-:-:S03]  /*28600*/  ISETP.LT.AND P2, PT, R15, c[0x0][0x17c], !P0 ;  /* 0x00005f000f007a0c */ /* 0x010fc60004741270 */
[----:B------:R-:W4:Y:S01]  /*28610*/  LDL.LU R15, [R1+0x9a4] ;  /* 0x0009a400010f7983 */ /* 0x000f220000300800 */
[----:B------:R-:W-:-:S04]  /*28620*/  IADD3 R4, R3, c[0x0][0x198], RZ ;  /* 0x0000660003047a10 */ /* 0x000fc80007ffe0ff */
[C---:B------:R-:W-:Y:S02]  /*28630*/  LEA R22, P6, R4.reuse, R0, 0x1 ;  /* 0x0000000004167211 */ /* 0x040fe400078c08ff */
[C---:B------:R-:W-:Y:S02]  /*28640*/  IADD3 R3, R4.reuse, c[0x0][0x198], RZ ;  /* 0x0000660004037a10 */ /* 0x040fe40007ffe0ff */
[----:B------:R-:W-:Y:S02]  /*28650*/  LEA.HI.X.SX32 R23, R4, R2, 0x1, P6 ;  /* 0x0000000204177211 */ /* 0x000fe400030f0eff */
[----:B0-----:R-:W-:-:S03]  /*28660*/  LEA R28, P6, R3, R0, 0x1 ;  /* 0x00000000031c7211 */ /* 0x001fc600078c08ff */
[----:B------:R0:W-:Y:S01]  /*28670*/  @P1 STG.E.U16 [R22.64], R16 ;  /* 0x0000001016001986 */ /* 0x0001e2000c101506 */
[C---:B------:R-:W-:Y:S02]  /*28680*/  LEA.HI.X.SX32 R29, R3.reuse, R2, 0x1, P6 ;  /* 0x00000002031d7211 */ /* 0x040fe400030f0eff */
[----:B------:R-:W-:Y:S02]  /*28690*/  IADD3 R12, R3, c[0x0][0x198], RZ ;  /* 0x00006600030c7a10 */ /* 0x000fe40007ffe0ff */
[----:B0-----:R-:W-:Y:S02]  /*286a0*/  PRMT R16, R16, 0x7632, R16 ;  /* 0x0000763210107816 */ /* 0x001fe40000000010 */
[----:B------:R-:W-:-:S03]  /*286b0*/  LEA R22, P6, R12, R0, 0x1 ;  /* 0x000000000c167211 */ /* 0x000fc600078c08ff */
[----:B------:R0:W-:Y:S01]  /*286c0*/  @P4 STG.E.U16 [R28.64], R16 ;  /* 0x000000101c004986 */ /* 0x0001e2000c101506 */
[----:B------:R-:W-:-:S05]  /*286d0*/  LEA.HI.X.SX32 R23, R12, R2, 0x1, P6 ;  /* 0x000000020c177211 */ /* 0x000fca00030f0eff */
[----:B------:R1:W-:Y:S01]  /*286e0*/  @P3 STG.E.U16 [R22.64], R20 ;  /* 0x0000001416003986 */ /* 0x0003e2000c101506 */
[----:B---3--:R-:W-:-:S03]  /*286f0*/  ISETP.LT.AND P1, PT, R24, c[0x0][0x17c], !P0 ;  /* 0x00005f0018007a0c */ /* 0x008fc60004721270 */
[----:B------:R-:W3:Y:S01]  /*28700*/  LDL.LU R24, [R1+0x9a8] ;  /* 0x0009a80001187983 */ /* 0x000ee20000300800 */
[----:B-----5:R-:W-:-:S03]  /*28710*/  ISETP.LT.AND P4, PT, R11, c[0x0][0x17c], !P0 ;  /* 0x00005f000b007a0c */ /* 0x020fc60004781270 */
[----:B------:R-:W5:Y:S01]  /*28720*/  LDL.LU R11, [R1+0x9ac] ;  /* 0x0009ac00010b7983 */ /* 0x000f620000300800 */
[----:B----4-:R-:W-:-:S03]  /*28730*/  ISETP.LT.AND P3, PT, R15, c[0x0][0x17c], !P0 ;  /* 0x00005f000f007a0c */ /* 0x010fc60004761270 */
[----:B------:R-:W4:Y:S04]  /*28740*/  LDL.LU R15, [R1+0x9b0] ;  /* 0x0009b000010f7983 */ /* 0x000f280000300800 */
[----:B0-----:R-:W2:Y:S01]  /*28750*/  LDL.LU R16, [R1+0x9b4] ;  /* 0x0009b40001107983 */ /* 0x001ea20000300800 */
[----:B------:R-:W-:-:S04]  /*28760*/  IADD3 R4, R12, c[0x0][0x198], RZ ;  /* 0x000066000c047a10 */ /* 0x000fc80007ffe0ff */
[C---:B------:R-:W-:Y:S02]  /*28770*/  LEA R28, P6, R4.reuse, R0, 0x1 ;  /* 0x00000000041c7211 */ /* 0x040fe400078c08ff */
[C---:B------:R-:W-:Y:S02]  /*28780*/  IADD3 R3, R4.reuse, c[0x0][0x198], RZ ;  /* 0x0000660004037a10 */ /* 0x040fe40007ffe0ff */
[----:B------:R-:W-:Y:S02]  /*28790*/  LEA.HI.X.SX32 R29, R4, R2, 0x1, P6 ;  /* 0x00000002041d7211 */ /* 0x000fe400030f0eff */
[----:B-1----:R-:W-:Y:S02]  /*287a0*/  PRMT R20, R20, 0x7632, R20 ;  /* 0x0000763214147816 */ /* 0x002fe40000000014 */
[C---:B------:R-:W-:Y:S02]  /*287b0*/  LEA R22, P6, R3.reuse, R0, 0x1 ;  /* 0x0000000003167211 */ /* 0x040fe400078c08ff */
[C---:B------:R-:W-:Y:S01]  /*287c0*/  IADD3 R4, R3.reuse, c[0x0][0x198], RZ ;  /* 0x0000660003047a10 */ /* 0x040fe20007ffe0ff */
[----:B------:R0:W-:Y:S01]  /*287d0*/  @P5 STG.E.U16 [R28.64], R20 ;  /* 0x000000141c005986 */ /* 0x0001e2000c101506 */
[----:B------:R-:W-:-:S02]  /*287e0*/  LEA.HI.X.SX32 R23, R3, R2, 0x1, P6 ;  /* 0x0000000203177211 */ /* 0x000fc400030f0eff */
[----:B------:R-:W-:-:S03]  /*287f0*/  IADD3 R3, R4, c[0x0][0x198], RZ ;  /* 0x0000660004037a10 */ /* 0x000fc60007ffe0ff */
[----:B------:R1:W-:Y:S01]  /*28800*/  @P2 STG.E.U16 [R22.64], R8 ;  /* 0x0000000816002986 */ /* 0x0003e2000c101506 */
[----:B0-----:R-:W-:-:S04]  /*28810*/  LEA R28, P6, R4, R0, 0x1 ;  /* 0x00000000041c7211 */ /* 0x001fc800078c08ff */
[----:B------:R-:W-:Y:S02]  /*28820*/  LEA.HI.X.SX32 R29, R4, R2, 0x1, P6 ;  /* 0x00000002041d7211 */ /* 0x000fe400030f0eff */
[----:B-1----:R-:W-:Y:S02]  /*28830*/  PRMT R8, R8, 0x7632, R8 ;  /* 0x0000763208087816 */ /* 0x002fe40000000008 */
[C---:B------:R-:W-:Y:S02]  /*28840*/  LEA R22, P6, R3.reuse, R0, 0x1 ;  /* 0x0000000003167211 */ /* 0x040fe400078c08ff */
[C---:B------:R-:W-:Y:S01]  /*28850*/  IADD3 R4, R3.reuse, c[0x0][0x198], RZ ;  /* 0x0000660003047a10 */ /* 0x040fe20007ffe0ff */
[----:B------:R0:W-:Y:S01]  /*28860*/  @P1 STG.E.U16 [R28.64], R8 ;  /* 0x000000081c001986 */ /* 0x0001e2000c101506 */
[----:B------:R-:W-:Y:S02]  /*28870*/  LEA.HI.X.SX32 R23, R3, R2, 0x1, P6 ;  /* 0x0000000203177211 */ /* 0x000fe400030f0eff */
[----:B------:R-:W-:-:S03]  /*28880*/  IADD3 R3, R4, c[0x0][0x198], RZ ;  /* 0x0000660004037a10 */ /* 0x000fc60007ffe0ff */
[----:B------:R1:W-:Y:S01]  /*28890*/  @P4 STG.E.U16 [R22.64], R14 ;  /* 0x0000000e16004986 */ /* 0x0003e2000c101506 */
[----:B0-----:R-:W-:Y:S02]  /*288a0*/  LEA R28, P6, R4, R0, 0x1 ;  /* 0x00000000041c7211 */ /* 0x001fe400078c08ff */
[----:B------:R-:W-:Y:S02]  /*288b0*/  PRMT R8, R14, 0x7632, R8 ;  /* 0x000076320e087816 */ /* 0x000fe40000000008 */
[----:B------:R-:W-:Y:S02]  /*288c0*/  LEA.HI.X.SX32 R29, R4, R2, 0x1, P6 ;  /* 0x00000002041d7211 */ /* 0x000fe400030f0eff */
[----:B-1----:R-:W-:-:S03]  /*288d0*/  LEA R14, P6, R3, R0, 0x1 ;  /* 0x00000000030e7211 */ /* 0x002fc600078c08ff */
[----:B------:R-:W-:Y:S01]  /*288e0*/  @P3 STG.E.U16 [R28.64], R8 ;  /* 0x000000081c003986 */ /* 0x000fe2000c101506 */
[----:B---3--:R-:W-:Y:S02]  /*288f0*/  ISETP.LT.AND P5, PT, R24, c[0x0][0x17c], !P0 ;  /* 0x00005f0018007a0c */ /* 0x008fe400047a1270 */
[----:B-----5:R-:W-:Y:S02]  /*28900*/  ISETP.LT.AND P2, PT, R11, c[0x0][0x17c], !P0 ;  /* 0x00005f000b007a0c */ /* 0x020fe40004741270 */
[----:B------:R-:W3:Y:S04]  /*28910*/  LDL.LU R11, [R1+0x9b8] ;  /* 0x0009b800010b7983 */ /* 0x000ee80000300800 */
[----:B------:R-:W5:Y:S01]  /*28920*/  LDL.LU R23, [R1+0x9bc] ;  /* 0x0009bc0001177983 */ /* 0x000f620000300800 */
[----:B----4-:R-:W-:-:S03]  /*28930*/  ISETP.LT.AND P1, PT, R15, c[0x0][0x17c], !P0 ;  /* 0x00005f000f007a0c */ /* 0x010fc60004721270 */
[----:B------:R-:W4:Y:S01]  /*28940*/  LDL.LU R22, [R1+0x9c0] ;  /* 0x0009c00001167983 */ /* 0x000f220000300800 */
[----:B------:R-:W-:Y:S02]  /*28950*/  LEA.HI.X.SX32 R15, R3, R2, 0x1, P6 ;  /* 0x00000002030f7211 */ /* 0x000fe400030f0eff */
[----:B--2---:R-:W-:-:S03]  /*28960*/  ISETP.LT.AND P4, PT, R16, c[0x0][0x17c], !P0 ;  /* 0x00005f0010007a0c */ /* 0x004fc60004781270 */
[----:B------:R0:W-:Y:S04]  /*28970*/  @P5 STG.E.U16 [R14.64], R10 ;  /* 0x0000000a0e005986 */ /* 0x0001e8000c101506 */
[----:B0-----:R-:W2:Y:S04]  /*28980*/  LDL.LU.64 R14, [R1+0xbb0] ;  /* 0x000bb000010e7983 */ /* 0x001ea80000300a00 */
[----:B------:R-:W2:Y:S04]  /*28990*/  LDL.LU R20, [R1+0x9c4] ;  /* 0x0009c40001147983 */ /* 0x000ea80000300800 */
[----:B------:R-:W2:Y:S01]  /*289a0*/  LDL.LU R16, [R1+0x9c8] ;  /* 0x0009c80001107983 */ /* 0x000ea20000300800 */
[----:B------:R-:W-:-:S04]  /*289b0*/  IADD3 R4, R3, c[0x0][0x198], RZ ;  /* 0x0000660003047a10 */ /* 0x000fc80007ffe0ff */
[C---:B------:R-:W-:Y:S02]  /*289c0*/  LEA R28, P6, R4.reuse, R0, 0x1 ;  /* 0x00000000041c7211 */ /* 0x040fe400078c08ff */
[C---:B------:R-:W-:Y:S02]  /*289d0*/  IADD3 R3, R4.reuse, c[0x0][0x198], RZ ;  /* 0x0000660004037a10 */ /* 0x040fe40007ffe0ff */
[----:B------:R-:W-:Y:S02]  /*289e0*/  LEA.HI.X.SX32 R29, R4, R2, 0x1, P6 ;  /* 0x00000002041d7211 */ /* 0x000fe400030f0eff */
[----:B------:R-:W-:Y:S02]  /*289f0*/  PRMT R8, R10, 0x7632, R8 ;  /* 0x000076320a087816 */ /* 0x000fe40000000008 */
[C---:B------:R-:W-:Y:S02]  /*28a00*/  LEA R10, P6, R3.reuse, R0, 0x1 ;  /* 0x00000000030a7211 */ /* 0x040fe400078c08ff */
[----:B------:R-:W-:Y:S01]  /*28a10*/  IADD3 R4, R3, c[0x0][0x198], RZ ;  /* 0x0000660003047a10 */ /* 0x000fe20007ffe0ff */
[----:B------:R0:W-:Y:S02]  /*28a20*/  @P2 STG.E.U16 [R28.64], R8 ;  /* 0x000000081c002986 */ /* 0x0001e4000c101506 */
[----:B0-----:R-:W-:Y:S01]  /*28a30*/  IMAD.MOV.U32 R28, RZ, RZ, R10 ;  /* 0x000000ffff1c7224 */ /* 0x001fe200078e000a */
[----:B---3--:R-:W-:-:S02]  /*28a40*/  ISETP.LT.AND P3, PT, R11, c[0x0][0x17c], !P0 ;  /* 0x00005f000b007a0c */ /* 0x008fc40004761270 */
[----:B------:R-:W-:Y:S02]  /*28a50*/  LEA.HI.X.SX32 R11, R3, R2, 0x1, P6 ;  /* 0x00000002030b7211 */ /* 0x000fe400030f0eff */
[----:B------:R-:W-:-:S03]  /*28a60*/  IADD3 R3, R4, c[0x0][0x198], RZ ;  /* 0x0000660004037a10 */ /* 0x000fc60007ffe0ff */
[----:B------:R-:W-:Y:S01]  /*28a70*/  IMAD.MOV.U32 R29, RZ, RZ, R11 ;  /* 0x000000ffff1d7224 */ /* 0x000fe200078e000b */
[----:B----4-:R-:W-:Y:S01]  /*28a80*/  ISETP.LT.AND P2, PT, R22, c[0x0][0x17c], !P0 ;  /* 0x00005f0016007a0c */ /* 0x010fe20004741270 */
[----:B------:R-:W3:Y:S01]  /*28a90*/  LDL.LU.64 R10, [R1+0xba8] ;  /* 0x000ba800010a7983 */ /* 0x000ee20000300a00 */
[----:B------:R-:W-:-:S03]  /*28aa0*/  LEA R22, P6, R4, R0, 0x1 ;  /* 0x0000000004167211 */ /* 0x000fc600078c08ff */
[----:B------:R-:W4:Y:S01]  /*28ab0*/  LDL.LU R8, [R1+0x9cc] ;  /* 0x0009cc0001087983 */ /* 0x000f220000300800 */
[----:B-----5:R-:W-:Y:S02]  /*28ac0*/  ISETP.LT.AND P5, PT, R23, c[0x0][0x17c], !P0 ;  /* 0x00005f0017007a0c */ /* 0x020fe400047a1270 */
[----:B------:R-:W-:Y:S01]  /*28ad0*/  LEA.HI.X.SX32 R23, R4, R2, 0x1, P6 ;  /* 0x0000000204177211 */ /* 0x000fe200030f0eff */
[----:B------:R0:W-:Y:S02]  /*28ae0*/  @P1 STG.E.U16 [R28.64], R25 ;  /* 0x000000191c001986 */ /* 0x0001e4000c101506 */
[----:B0-----:R-:W-:Y:S02]  /*28af0*/  PRMT R25, R25, 0x7632, R25 ;  /* 0x0000763219197816 */ /* 0x001fe40000000019 */
[----:B------:R-:W-:-:S03]  /*28b00*/  LEA R28, P6, R3, R0, 0x1 ;  /* 0x00000000031c7211 */ /* 0x000fc600078c08ff */
[----:B------:R0:W-:Y:S01]  /*28b10*/  @P4 STG.E.U16 [R22.64], R25 ;  /* 0x0000001916004986 */ /* 0x0001e2000c101506 */
[C---:B------:R-:W-:Y:S02]  /*28b20*/  LEA.HI.X.SX32 R29, R3.reuse, R2, 0x1, P6 ;  /* 0x00000002031d7211 */ /* 0x040fe400030f0eff */
[----:B--2---:R-:W-:Y:S02]  /*28b30*/  ISETP.LT.AND P4, PT, R16, c[0x0][0x17c], !P0 ;  /* 0x00005f0010007a0c */ /* 0x004fe40004781270 */
[----:B------:R-:W-:Y:S01]  /*28b40*/  ISETP.LT.AND P1, PT, R20, c[0x0][0x17c], !P0 ;  /* 0x00005f0014007a0c */ /* 0x000fe20004721270 */
[----:B------:R1:W-:Y:S04]  /*28b50*/  @P3 STG.E.U16 [R28.64], R5 ;  /* 0x000000051c003986 */ /* 0x0003e8000c101506 */
[----:B0-----:R-:W2:Y:S04]  /*28b60*/  LDL.LU.64 R22, [R1+0xba0] ;  /* 0x000ba00001167983 */ /* 0x001ea80000300a00 */
[----:B------:R-:W5:Y:S04]  /*28b70*/  LDL.LU R16, [R1+0x9d4] ;  /* 0x0009d40001107983 */ /* 0x000f680000300800 */
[----:B-1----:R-:W2:Y:S04]  /*28b80*/  LDL.LU R29, [R1+0x9d0] ;  /* 0x0009d000011d7983 */ /* 0x002ea80000300800 */
[----:B------:R-:W2:Y:S01]  /*28b90*/  LDL.LU R20, [R1+0x9d8] ;  /* 0x0009d80001147983 */ /* 0x000ea20000300800 */
[----:B------:R-:W-:-:S02]  /*28ba0*/  IADD3 R4, R3, c[0x0][0x198], RZ ;  /* 0x0000660003047a10 */ /* 0x000fc40007ffe0ff */
[----:B------:R-:W-:Y:S01]  /*28bb0*/  PRMT R12, R5, 0x7632, R12 ;  /* 0x00007632050c7816 */ /* 0x000fe2000000000c */
[----:B------:R-:W3:Y:S01]  /*28bc0*/  LDL.LU R28, [R1+0x9dc] ;  /* 0x0009dc00011c7983 */ /* 0x000ee20000300800 */
[C---:B------:R-:W-:Y:S02]  /*28bd0*/  LEA R24, P6, R4.reuse, R0, 0x1 ;  /* 0x0000000004187211 */ /* 0x040fe400078c08ff */
[C---:B------:R-:W-:Y:S02]  /*28be0*/  IADD3 R3, R4.reuse, c[0x0][0x198], RZ ;  /* 0x0000660004037a10 */ /* 0x040fe40007ffe0ff */
[----:B------:R-:W-:Y:S02]  /*28bf0*/  LEA.HI.X.SX32 R25, R4, R2, 0x1, P6 ;  /* 0x0000000204197211 */ /* 0x000fe400030f0eff */
[----:B------:R-:W-:-:S03]  /*28c00*/  LEA R4, P6, R3, R0, 0x1 ;  /* 0x0000000003047211 */ /* 0x000fc600078c08ff */
[----:B------:R-:W-:Y:S01]  /*28c10*/  @P5 STG.E.U16 [R24.64], R12 ;  /* 0x0000000c18005986 */ /* 0x000fe2000c101506 */
[----:B------:R-:W-:-:S05]  /*28c20*/  LEA.HI.X.SX32 R5, R3, R2, 0x1, P6 ;  /* 0x0000000203057211 */ /* 0x000fca00030f0eff */
[----:B------:R0:W-:Y:S02]  /*28c30*/  @P2 STG.E.U16 [R4.64], R13 ;  /* 0x0000000d04002986 */ /* 0x0001e4000c101506 */
[----:B0-----:R-:W-:Y:S02]  /*28c40*/  PRMT R13, R13, 0x7632, R13 ;  /* 0x000076320d0d7816 */ /* 0x001fe4000000000d */
[----:B----4-:R-:W-:Y:S02]  /*28c50*/  ISETP.LT.AND P3, PT, R8, c[0x0][0x17c], !P0 ;  /* 0x00005f0008007a0c */ /* 0x010fe40004761270 */
[----:B------:R-:W-:-:S04]  /*28c60*/  IADD3 R8, R3, c[0x0][0x198], RZ ;  /* 0x0000660003087a10 */ /* 0x000fc80007ffe0ff */
[----:B------:R-:W-:-:S04]  /*28c70*/  LEA R24, P6, R8, R0, 0x1 ;  /* 0x0000000008187211 */ /* 0x000fc800078c08ff */
[----:B------:R-:W-:-:S05]  /*28c80*/  LEA.HI.X.SX32 R25, R8, R2, 0x1, P6 ;  /* 0x0000000208197211 */ /* 0x000fca00030f0eff */
[----:B------:R0:W-:Y:S01]  /*28c90*/  @P1 STG.E.U16 [R24.64], R13 ;  /* 0x0000000d18001986 */ /* 0x0001e2000c101506 */
[----:B-----5:R-:W-:-:S03]  /*28ca0*/  ISETP.LT.AND P2, PT, R16, c[0x0][0x17c], !P0 ;  /* 0x00005f0010007a0c */ /* 0x020fc60004741270 */
[----:B------:R-:W4:Y:S01]  /*28cb0*/  LDL.LU R16, [R1+0x9e0] ;  /* 0x0009e00001107983 */ /* 0x000f220000300800 */
[----:B--2---:R-:W-:-:S03]  /*28cc0*/  ISETP.LT.AND P1, PT, R20, c[0x0][0x17c], !P0 ;  /* 0x00005f0014007a0c */ /* 0x004fc60004721270 */
[----:B------:R-:W2:Y:S01]  /*28cd0*/  LDL.LU R20, [R1+0x9e4] ;  /* 0x0009e40001147983 */ /* 0x000ea20000300800 */
[----:B------:R-:W-:Y:S02]  /*28ce0*/  IADD3 R3, R8, c[0x0][0x198], RZ ;  /* 0x0000660008037a10 */ /* 0x000fe40007ffe0ff */
[----:B------:R-:W-:Y:S01]  /*28cf0*/  ISETP.LT.AND P5, PT, R29, c[0x0][0x17c], !P0 ;  /* 0x00005f001d007a0c */ /* 0x000fe200047a1270 */
[----:B0-----:R-:W5:Y:S01]  /*28d00*/  LDL.LU R25, [R1+0x9e8] ;  /* 0x0009e80001197983 */ /* 0x001f620000300800 */
[C---:B------:R-:W-:Y:S02]  /*28d10*/  LEA R4, P6, R3.reuse, R0, 0x1 ;  /* 0x0000000003047211 */ /* 0x040fe400078c08ff */
[C---:B------:R-:W-:Y:S01]  /*28d20*/  IADD3 R8, R3.reuse, c[0x0][0x198], RZ ;  /* 0x0000660003087a10 */ /* 0x040fe20007ffe0ff */
[----:B------:R-:W3:Y:S01]  /*28d30*/  LDL.LU R29, [R1+0x14] ;  /* 0x00001400011d7983 */ /* 0x000ee20000300800 */
[----:B------:R-:W-:Y:S02]  /*28d40*/  LEA.HI.X.SX32 R5, R3, R2, 0x1, P6 ;  /* 0x0000000203057211 */ /* 0x000fe400030f0eff */
[C---:B------:R-:W-:Y:S01]  /*28d50*/  LEA R12, P6, R8.reuse, R0, 0x1 ;  /* 0x00000000080c7211 */ /* 0x040fe200078c08ff */
[----:B------:R-:W3:Y:S01]  /*28d60*/  LDL.LU R24, [R1+0x9ec] ;  /* 0x0009ec0001187983 */ /* 0x000ee20000300800 */
[----:B------:R-:W-:-:S02]  /*28d70*/  IADD3 R3, R8, c[0x0][0x198], RZ ;  /* 0x0000660008037a10 */ /* 0x000fc40007ffe0ff */
[----:B------:R-:W-:Y:S01]  /*28d80*/  LEA.HI.X.SX32 R13, R8, R2, 0x1, P6 ;  /* 0x00000002080d7211 */ /* 0x000fe200030f0eff */
[----:B------:R0:W-:Y:S02]  /*28d90*/  @P4 STG.E.U16 [R4.64], R17 ;  /* 0x0000001104004986 */ /* 0x0001e4000c101506 */
[----:B0-----:R-:W-:Y:S02]  /*28da0*/  PRMT R17, R17, 0x7632, R17 ;  /* 0x0000763211117816 */ /* 0x001fe40000000011 */
[----:B------:R-:W-:-:S03]  /*28db0*/  LEA R4, P6, R3, R0, 0x1 ;  /* 0x0000000003047211 */ /* 0x000fc600078c08ff */
[----:B------:R0:W-:Y:S01]  /*28dc0*/  @P3 STG.E.U16 [R12.64], R17 ;  /* 0x000000110c003986 */ /* 0x0001e2000c101506 */
[----:B------:R-:W-:-:S05]  /*28dd0*/  LEA.HI.X.SX32 R5, R3, R2, 0x1, P6 ;  /* 0x0000000203057211 */ /* 0x000fca00030f0eff */
[----:B------:R1:W-:Y:S01]  /*28de0*/  @P5 STG.E.U16 [R4.64], R21 ;  /* 0x0000001504005986 */ /* 0x0003e2000c101506 */
[----:B----4-:R-:W-:-:S03]  /*28df0*/  ISETP.LT.AND P3, PT, R16, c[0x0][0x17c], !P0 ;  /* 0x00005f0010007a0c */ /* 0x010fc60004761270 */
[----:B------:R-:W4:Y:S01]  /*28e00*/  LDL.LU R16, [R1+0x9f0] ;  /* 0x0009f00001107983 */ /* 0x000f220000300800 */
[----:B--2---:R-:W-:-:S03]  /*28e10*/  ISETP.LT.AND P5, PT, R20, c[0x0][0x17c], !P0 ;  /* 0x00005f0014007a0c */ /* 0x004fc600047a1270 */
[----:B------:R-:W2:Y:S04]  /*28e20*/  LDL.LU R20, [R1+0x9f4] ;  /* 0x0009f40001147983 */ /* 0x000ea80000300800 */
[----:B0-----:R-:W2:Y:S01]  /*28e30*/  LDL.LU R17, [R1+0x9f8] ;  /* 0x0009f80001117983 */ /* 0x001ea20000300800 */
[----:B------:R-:W-:-:S04]  /*28e40*/  IADD3 R8, R3, c[0x0][0x198], RZ ;  /* 0x0000660003087a10 */ /* 0x000fc80007ffe0ff */
[C---:B------:R-:W-:Y:S02]  /*28e50*/  LEA R12, P6, R8.reuse, R0, 0x1 ;  /* 0x00000000080c7211 */ /* 0x040fe400078c08ff */
[C---:B------:R-:W-:Y:S02]  /*28e60*/  IADD3 R3, R8.reuse, c[0x0][0x198], RZ ;  /* 0x0000660008037a10 */ /* 0x040fe40007ffe0ff */
[----:B------:R-:W-:Y:S02]  /*28e70*/  LEA.HI.X.SX32 R13, R8, R2, 0x1, P6 ;  /* 0x00000002080d7211 */ /* 0x000fe400030f0eff */
[----:B-1----:R-:W-:Y:S02]  /*28e80*/  PRMT R21, R21, 0x7632, R21 ;  /* 0x0000763215157816 */ /* 0x002fe40000000015 */
[C---:B------:R-:W-:Y:S02]  /*28e90*/  LEA R4, P6, R3.reuse, R0, 0x1 ;  /* 0x0000000003047211 */ /* 0x040fe400078c08ff */
[----:B------:R-:W-:-:S02]  /*28ea0*/  IADD3 R8, R3, c[0x0][0x198], RZ ;  /* 0x0000660003087a10 */ /* 0x000fc40007ffe0ff */
[----:B---3--:R-:W-:Y:S01]  /*28eb0*/  ISETP.LT.AND P4, PT, R28, c[0x0][0x17c], !P0 ;  /* 0x00005f001c007a0c */ /* 0x008fe20004781270 */
[----:B------:R0:W-:Y:S01]  /*28ec0*/  @P2 STG.E.U16 [R12.64], R21 ;  /* 0x000000150c002986 */ /* 0x0001e2000c101506 */
[----:B------:R-:W-:Y:S02]  /*28ed0*/  LEA.HI.X.SX32 R5, R3, R2, 0x1, P6 ;  /* 0x0000000203057211 */ /* 0x000fe400030f0eff */
[----:B------:R-:W-:-:S03]  /*28ee0*/  IADD3 R3, R8, c[0x0][0x198], RZ ;  /* 0x0000660008037a10 */ /* 0x000fc60007ffe0ff */
[----:B------:R1:W-:Y:S01]  /*28ef0*/  @P1 STG.E.U16 [R4.64], R9 ;  /* 0x0000000904001986 */ /* 0x0003e2000c101506 */
[----:B0-----:R-:W-:-:S04]  /*28f00*/  LEA R12, P6, R8, R0, 0x1 ;  /* 0x00000000080c7211 */ /* 0x001fc800078c08ff */
[----:B------:R-:W-:Y:S02]  /*28f10*/  LEA.HI.X.SX32 R13, R8, R2, 0x1, P6 ;  /* 0x00000002080d7211 */ /* 0x000fe400030f0eff */
[----:B------:R-:W-:Y:S02]  /*28f20*/  PRMT R8, R9, 0x7632, R8 ;  /* 0x0000763209087816 */ /* 0x000fe40000000008 */
[C---:B-1----:R-:W-:Y:S02]  /*28f30*/  LEA R4, P6, R3.reuse, R0, 0x1 ;  /* 0x0000000003047211 */ /* 0x042fe400078c08ff */
[C---:B------:R-:W-:Y:S01]  /*28f40*/  IADD3 R9, R3.reuse, c[0x0][0x198], RZ ;  /* 0x0000660003097a10 */ /* 0x040fe20007ffe0ff */
[----:B------:R0:W-:Y:S01]  /*28f50*/  @P4 STG.E.U16 [R12.64], R8 ;  /* 0x000000080c004986 */ /* 0x0001e2000c101506 */
[----:B------:R-:W-:Y:S02]  /*28f60*/  LEA.HI.X.SX32 R5, R3, R2, 0x1, P6 ;  /* 0x0000000203057211 */ /* 0x000fe400030f0eff */
[----:B-----5:R-:W-:-:S02]  /*28f70*/  ISETP.LT.AND P2, PT, R25, c[0x0][0x17c], !P0 ;  /* 0x00005f0019007a0c */ /* 0x020fc40004741270 */
[C---:B------:R-:W-:Y:S01]  /*28f80*/  IADD3 R3, R9.reuse, c[0x0][0x198], RZ ;  /* 0x0000660009037a10 */ /* 0x040fe20007ffe0ff */
[----:B------:R1:W-:Y:S01]  /*28f90*/  @P3 STG.E.U16 [R4.64], R29 ;  /* 0x0000001d04003986 */ /* 0x0003e2000c101506 */
[----:B0-----:R-:W-:-:S04]  /*28fa0*/  LEA R8, P6, R9, R0, 0x1 ;  /* 0x0000000009087211 */ /* 0x001fc800078c08ff */
[----:B------:R-:W-:Y:S02]  /*28fb0*/  LEA.HI.X.SX32 R9, R9, R2, 0x1, P6 ;  /* 0x0000000209097211 */ /* 0x000fe400030f0eff */
[----:B-1----:R-:W-:Y:S02]  /*28fc0*/  LEA R4, P6, R3, R0, 0x1 ;  /* 0x0000000003047211 */ /* 0x002fe400078c08ff */
[----:B------:R-:W-:Y:S02]  /*28fd0*/  PRMT R13, R29, 0x7632, R13 ;  /* 0x000076321d0d7816 */ /* 0x000fe4000000000d */
[----:B------:R-:W-:Y:S02]  /*28fe0*/  LEA.HI.X.SX32 R5, R3, R2, 0x1, P6 ;  /* 0x0000000203057211 */ /* 0x000fe400030f0eff */
[----:B------:R-:W-:Y:S01]  /*28ff0*/  ISETP.LT.AND P1, PT, R24, c[0x0][0x17c], !P0 ;  /* 0x00005f0018007a0c */ /* 0x000fe20004721270 */
[----:B------:R0:W-:Y:S04]  /*29000*/  @P5 STG.E.U16 [R8.64], R13 ;  /* 0x0000000d08005986 */ /* 0x0001e8000c101506 */
[----:B------:R1:W-:Y:S01]  /*29010*/  @P2 STG.E.U16 [R4.64], R26 ;  /* 0x0000001a04002986 */ /* 0x0003e2000c101506 */
[----:B0-----:R-:W-:-:S02]  /*29020*/  PRMT R13, R26, 0x7632, R13 ;  /* 0x000076321a0d7816 */ /* 0x001fc4000000000d */
[----:B----4-:R-:W-:Y:S02]  /*29030*/  ISETP.LT.AND P4, PT, R16, c[0x0][0x17c], !P0 ;  /* 0x00005f0010007a0c */ /* 0x010fe40004781270 */
[----:B------:R-:W3:Y:S04]  /*29040*/  LDL.LU R16, [R1+0x9fc] ;  /* 0x0009fc0001107983 */ /* 0x000ee80000300800 */
[----:B------:R-:W4:Y:S01]  /*29050*/  LDL.LU R24, [R1+0xa00] ;  /* 0x000a000001187983 */ /* 0x000f220000300800 */
[----:B--2---:R-:W-:-:S03]  /*29060*/  ISETP.LT.AND P3, PT, R20, c[0x0][0x17c], !P0 ;  /* 0x00005f0014007a0c */ /* 0x004fc60004761270 */
[----:B------:R-:W2:Y:S04]  /*29070*/  LDL.LU R21, [R1+0xa04] ;  /* 0x000a040001157983 */ /* 0x000ea80000300800 */
[----:B------:R-:W5:Y:S04]  /*29080*/  LDL.LU R20, [R1+0xa08] ;  /* 0x000a080001147983 */ /* 0x000f680000300800 */
[----:B-1----:R-:W2:Y:S01]  /*29090*/  LDL.LU R26, [R1+0xb9c] ;  /* 0x000b9c00011a7983 */ /* 0x002ea20000300800 */
[----:B------:R-:W-:-:S03]  /*290a0*/  ISETP.LT.AND P5, PT, R17, c[0x0][0x17c], !P0 ;  /* 0x00005f0011007a0c */ /* 0x000fc600047a1270 */
[----:B------:R-:W5:Y:S01]  /*290b0*/  LDL.LU R17, [R1+0xa10] ;  /* 0x000a100001117983 */ /* 0x000f620000300800 */
[----:B------:R-:W-:-:S04]  /*290c0*/  IADD3 R12, R3, c[0x0][0x198], RZ ;  /* 0x00006600030c7a10 */ /* 0x000fc80007ffe0ff */
[C---:B------:R-:W-:Y:S02]  /*290d0*/  LEA R8, P6, R12.reuse, R0, 0x1 ;  /* 0x000000000c087211 */ /* 0x040fe400078c08ff */
[C---:B------:R-:W-:Y:S02]  /*290e0*/  IADD3 R3, R12.reuse, c[0x0][0x198], RZ ;  /* 0x000066000c037a10 */ /* 0x040fe40007ffe0ff */
[----:B------:R-:W-:Y:S02]  /*290f0*/  LEA.HI.X.SX32 R9, R12, R2, 0x1, P6 ;  /* 0x000000020c097211 */ /* 0x000fe400030f0eff */
[C---:B------:R-:W-:Y:S02]  /*29100*/  LEA R4, P6, R3.reuse, R0, 0x1 ;  /* 0x0000000003047211 */ /* 0x040fe400078c08ff */
[C---:B------:R-:W-:Y:S01]  /*29110*/  IADD3 R12, R3.reuse, c[0x0][0x198], RZ ;  /* 0x00006600030c7a10 */ /* 0x040fe20007ffe0ff */
[----:B------:R0:W-:Y:S01]  /*29120*/  @P1 STG.E.U16 [R8.64], R13 ;  /* 0x0000000d08001986 */ /* 0x0001e2000c101506 */
[----:B------:R-:W-:-:S02]  /*29130*/  LEA.HI.X.SX32 R5, R3, R2, 0x1, P6 ;  /* 0x0000000203057211 */ /* 0x000fc400030f0eff */
[C---:B------:R-:W-:Y:S02]  /*29140*/  IADD3 R3, R12.reuse, c[0x0][0x198], RZ ;  /* 0x000066000c037a10 */ /* 0x040fe40007ffe0ff */
[----:B0-----:R-:W-:-:S04]  /*29150*/  LEA R8, P6, R12, R0, 0x1 ;  /* 0x000000000c087211 */ /* 0x001fc800078c08ff */
[----:B------:R-:W-:Y:S02]  /*29160*/  LEA.HI.X.SX32 R9, R12, R2, 0x1, P6 ;  /* 0x000000020c097211 */ /* 0x000fe400030f0eff */
[----:B---3--:R-:W-:Y:S02]  /*29170*/  ISETP.LT.AND P2, PT, R16, c[0x0][0x17c], !P0 ;  /* 0x00005f0010007a0c */ /* 0x008fe40004741270 */
[----:B------:R-:W3:Y:S01]  /*29180*/  LDL.LU R16, [R1+0xa0c] ;  /* 0x000a0c0001107983 */ /* 0x000ee20000300800 */
[----:B----4-:R-:W-:-:S03]  /*29190*/  ISETP.LT.AND P1, PT, R24, c[0x0][0x17c], !P0 ;  /* 0x00005f0018007a0c */ /* 0x010fc60004721270 */
[----:B------:R-:W4:Y:S04]  /*291a0*/  LDL.LU R24, [R1+0xa18] ;  /* 0x000a180001187983 */ /* 0x000f280000300800 */
[----:B------:R-:W4:Y:S04]  /*291b0*/  LDL.LU R13, [R1+0xa14] ;  /* 0x000a1400010d7983 */ /* 0x000f280000300800 */
[----:B--2---:R0:W-:Y:S01]  /*291c0*/  @P4 STG.E.U16 [R4.64], R26 ;  /* 0x0000001a04004986 */ /* 0x0041e2000c101506 */
[----:B------:R-:W-:-:S03]  /*291d0*/  ISETP.LT.AND P4, PT, R21, c[0x0][0x17c], !P0 ;  /* 0x00005f0015007a0c */ /* 0x000fc60004781270 */
[----:B------:R-:W2:Y:S01]  /*291e0*/  LDL.LU R21, [R1+0xa20] ;  /* 0x000a200001157983 */ /* 0x000ea20000300800 */
[----:B0-----:R-:W-:Y:S02]  /*291f0*/  PRMT R26, R26, 0x7632, R26 ;  /* 0x000076321a1a7816 */ /* 0x001fe4000000001a */
[----:B------:R-:W-:-:S03]  /*29200*/  LEA R4, P6, R3, R0, 0x1 ;  /* 0x0000000003047211 */ /* 0x000fc600078c08ff */
[----:B------:R0:W-:Y:S01]  /*29210*/  @P3 STG.E.U16 [R8.64], R26 ;  /* 0x0000001a08003986 */ /* 0x0001e2000c101506 */
[----:B-----5:R-:W-:Y:S02]  /*29220*/  ISETP.LT.AND P3, PT, R20, c[0x0][0x17c], !P0 ;  /* 0x00005f0014007a0c */ /* 0x020fe40004761270 */
[----:B------:R-:W-:Y:S01]  /*29230*/  LEA.HI.X.SX32 R5, R3, R2, 0x1, P6 ;  /* 0x0000000203057211 */ /* 0x000fe200030f0eff */
[----:B------:R-:W5:Y:S04]  /*29240*/  LDL.LU R20, [R1+0xa1c] ;  /* 0x000a1c0001147983 */ /* 0x000f680000300800 */
[----:B------:R1:W-:Y:S01]  /*29250*/  @P5 STG.E.U16 [R4.64], R6 ;  /* 0x0000000604005986 */ /* 0x0003e2000c101506 */
[----:B------:R-:W-:-:S03]  /*29260*/  ISETP.LT.AND P5, PT, R17, c[0x0][0x17c], !P0 ;  /* 0x00005f0011007a0c */ /* 0x000fc600047a1270 */
[----:B------:R-:W2:Y:S01]  /*29270*/  LDL.LU R17, [R1+0xa28] ;  /* 0x000a280001117983 */ /* 0x000ea20000300800 */
[----:B------:R-:W-:-:S04]  /*29280*/  IADD3 R12, R3, c[0x0][0x198], RZ ;  /* 0x00006600030c7a10 */ /* 0x000fc80007ffe0ff */
[C---:B0-----:R-:W-:Y:S02]  /*29290*/  LEA R8, P6, R12.reuse, R0, 0x1 ;  /* 0x000000000c087211 */ /* 0x041fe400078c08ff */
[C---:B------:R-:W-:Y:S02]  /*292a0*/  IADD3 R3, R12.reuse, c[0x0][0x198], RZ ;  /* 0x000066000c037a10 */ /* 0x040fe40007ffe0ff */
[----:B------:R-:W-:Y:S02]  /*292b0*/  LEA.HI.X.SX32 R9, R12, R2, 0x1, P6 ;  /* 0x000000020c097211 */ /* 0x000fe400030f0eff */
[----:B------:R-:W-:Y:S02]  /*292c0*/  PRMT R12, R6, 0x7632, R12 ;  /* 0x00007632060c7816 */ /* 0x000fe4000000000c */
[C---:B-1----:R-:W-:Y:S02]  /*292d0*/  LEA R4, P6, R3.reuse, R0, 0x1 ;  /* 0x0000000003047211 */ /* 0x042fe400078c08ff */
        /* <DEDUP_REMOVED lines=14> */
[----:B0-----:R-:W-:-:S04]  /*293c0*/  LEA R8, P6, R6, R0, 0x1 ;  /* 0x0000000006087211 */ /* 0x001fc800078c08ff */
[----:B------:R-:W-:Y:S02]  /*293d0*/  LEA.HI.X.SX32 R9, R6, R2, 0x1, P6 ;  /* 0x0000000206097211 */ /* 0x000fe400030f0eff */
[----:B-1----:R-:W-:Y:S02]  /*293e0*/  PRMT R18, R18, 0x7632, R18 ;  /* 0x0000763212127816 */ /* 0x002fe40000000012 */
[----:B------:R-:W-:-:S03]  /*293f0*/  LEA R4, P6, R3, R0, 0x1 ;  /* 0x0000000003047211 */ /* 0x000fc600078c08ff */
[----:B------:R0:W-:Y:S01]  /*29400*/  @P5 STG.E.U16 [R8.64], R18 ;  /* 0x0000001208005986 */ /* 0x0001e2000c101506 */
[----:B------:R-:W-:Y:S02]  /*29410*/  LEA.HI.X.SX32 R5, R3, R2, 0x1, P6 ;  /* 0x0000000203057211 */ /* 0x000fe400030f0eff */
[----:B---3--:R-:W-:Y:S02]  /*29420*/  ISETP.LT.AND P2, PT, R16, c[0x0][0x17c], !P0 ;  /* 0x00005f0010007a0c */ /* 0x008fe40004741270 */
[----:B------:R-:W3:Y:S04]  /*29430*/  LDL.LU R16, [R1+0xa24] ;  /* 0x000a240001107983 */ /* 0x000ee80000300800 */
[----:B------:R-:W3:Y:S01]  /*29440*/  LDL.LU R14, [R1+0xa30] ;  /* 0x000a3000010e7983 */ /* 0x000ee20000300800 */
[----:B----4-:R-:W-:-:S03]  /*29450*/  ISETP.LT.AND P4, PT, R13, c[0x0][0x17c], !P0 ;  /* 0x00005f000d007a0c */ /* 0x010fc60004781270 */
[----:B------:R-:W4:Y:S04]  /*29460*/  LDL.LU R13, [R1+0xa2c] ;  /* 0x000a2c00010d7983 */ /* 0x000f280000300800 */
[----:B------:R1:W-:Y:S01]  /*29470*/  @P2 STG.E.U16 [R4.64], R22 ;  /* 0x0000001604002986 */ /* 0x0003e2000c101506 */
[----:B-----5:R-:W-:-:S03]  /*29480*/  ISETP.LT.AND P5, PT, R20, c[0x0][0x17c], !P0 ;  /* 0x00005f0014007a0c */ /* 0x020fc600047a1270 */
[----:B------:R-:W5:Y:S04]  /*29490*/  LDL.LU R20, [R1+0xa38] ;  /* 0x000a380001147983 */ /* 0x000f680000300800 */
[----:B0-----:R-:W5:Y:S01]  /*294a0*/  LDL.LU R18, [R1+0xa34] ;  /* 0x000a340001127983 */ /* 0x001f620000300800 */
[----:B--2---:R-:W-:-:S03]  /*294b0*/  ISETP.LT.AND P2, PT, R17, c[0x0][0x17c], !P0 ;  /* 0x00005f0011007a0c */ /* 0x004fc60004741270 */
[----:B------:R-:W2:Y:S01]  /*294c0*/  LDL.LU R17, [R1+0xa3c] ;  /* 0x000a3c0001117983 */ /* 0x000ea20000300800 */
[----:B------:R-:W-:Y:S02]  /*294d0*/  IADD3 R6, R3, c[0x0][0x198], RZ ;  /* 0x0000660003067a10 */ /* 0x000fe40007ffe0ff */
[----:B------:R-:W-:Y:S02]  /*294e0*/  ISETP.LT.AND P1, PT, R24, c[0x0][0x17c], !P0 ;  /* 0x00005f0018007a0c */ /* 0x000fe40004721270 */
[C---:B------:R-:W-:Y:S02]  /*294f0*/  LEA R8, P6, R6.reuse, R0, 0x1 ;  /* 0x0000000006087211 */ /* 0x040fe400078c08ff */
[C---:B------:R-:W-:Y:S02]  /*29500*/  IADD3 R3, R6.reuse, c[0x0][0x198], RZ ;  /* 0x0000660006037a10 */ /* 0x040fe40007ffe0ff */
[----:B------:R-:W-:Y:S02]  /*29510*/  LEA.HI.X.SX32 R9, R6, R2, 0x1, P6 ;  /* 0x0000000206097211 */ /* 0x000fe400030f0eff */
[----:B-1----:R-:W-:-:S02]  /*29520*/  PRMT R22, R22, 0x7632, R22 ;  /* 0x0000763216167816 */ /* 0x002fc40000000016 */
[----:B------:R-:W-:Y:S02]  /*29530*/  LEA R4, P6, R3, R0, 0x1 ;  /* 0x0000000003047211 */ /* 0x000fe400078c08ff */
[----:B------:R-:W-:Y:S02]  /*29540*/  ISETP.LT.AND P3, PT, R21, c[0x0][0x17c], !P0 ;  /* 0x00005f0015007a0c */ /* 0x000fe40004761270 */
        /* <DEDUP_REMOVED lines=14> */
[C---:B0-----:R-:W-:Y:S02]  /*29630*/  LEA R8, P6, R6.reuse, R0, 0x1 ;  /* 0x0000000006087211 */ /* 0x041fe400078c08ff */
[----:B------:R-:W-:Y:S02]  /*29640*/  PRMT R10, R27, 0x7632, R10 ;  /* 0x000076321b0a7816 */ /* 0x000fe4000000000a */
[----:B------:R-:W-:Y:S02]  /*29650*/  LEA.HI.X.SX32 R9, R6, R2, 0x1, P6 ;  /* 0x0000000206097211 */ /* 0x000fe400030f0eff */
[----:B-1----:R-:W-:-:S04]  /*29660*/  LEA R4, P6, R3, R0, 0x1 ;  /* 0x0000000003047211 */ /* 0x002fc800078c08ff */
[----:B------:R-:W-:Y:S01]  /*29670*/  LEA.HI.X.SX32 R5, R3, R2, 0x1, P6 ;  /* 0x0000000203057211 */ /* 0x000fe200030f0eff */
[----:B------:R-:W-:Y:S01]  /*29680*/  @P2 STG.E.U16 [R8.64], R10 ;  /* 0x0000000a08002986 */ /* 0x000fe2000c101506 */
[----:B---3--:R-:W-:-:S03]  /*29690*/  ISETP.LT.AND P1, PT, R16, c[0x0][0x17c], !P0 ;  /* 0x00005f0010007a0c */ /* 0x008fc60004721270 */
[----:B------:R-:W3:Y:S01]  /*296a0*/  LDL.LU R16, [R1+0xa40] ;  /* 0x000a400001107983 */ /* 0x000ee20000300800 */
[----:B------:R-:W-:-:S03]  /*296b0*/  ISETP.LT.AND P4, PT, R14, c[0x0][0x17c], !P0 ;  /* 0x00005f000e007a0c */ /* 0x000fc60004781270 */
[----:B------:R-:W3:Y:S04]  /*296c0*/  LDL.LU R14, [R1+0xa44] ;  /* 0x000a4400010e7983 */ /* 0x000ee80000300800 */
[----:B------:R-:W3:Y:S01]  /*296d0*/  LDL.LU R27, [R1+0xb98] ;  /* 0x000b9800011b7983 */ /* 0x000ee20000300800 */
[----:B----4-:R-:W-:-:S03]  /*296e0*/  ISETP.LT.AND P3, PT, R13, c[0x0][0x17c], !P0 ;  /* 0x00005f000d007a0c */ /* 0x010fc60004761270 */
[----:B------:R-:W4:Y:S04]  /*296f0*/  LDL.LU R13, [R1+0xa48] ;  /* 0x000a4800010d7983 */ /* 0x000f280000300800 */
[----:B------:R0:W-:Y:S02]  /*29700*/  @P1 STG.E.U16 [R4.64], R7 ;  /* 0x0000000704001986 */ /* 0x0001e4000c101506 */
[----:B0-----:R-:W-:Y:S02]  /*29710*/  PRMT R5, R7, 0x7632, R5 ;  /* 0x0000763207057816 */ /* 0x001fe40000000005 */
[----:B-----5:R-:W-:Y:S02]  /*29720*/  ISETP.LT.AND P5, PT, R20, c[0x0][0x17c], !P0 ;  /* 0x00005f0014007a0c */ /* 0x020fe400047a1270 */
[----:B------:R-:W5:Y:S04]  /*29730*/  LDL.LU R20, [R1+0xa4c] ;  /* 0x000a4c0001147983 */ /* 0x000f680000300800 */
[----:B------:R-:W4:Y:S01]  /*29740*/  LDL.LU R7, [R1+0xb94] ;  /* 0x000b940001077983 */ /* 0x000f220000300800 */
[----:B--2---:R-:W-:-:S03]  /*29750*/  ISETP.LT.AND P1, PT, R17, c[0x0][0x17c], !P0 ;  /* 0x00005f0011007a0c */ /* 0x004fc60004721270 */
[----:B------:R-:W2:Y:S01]  /*29760*/  LDL.LU R17, [R1+0xa50] ;  /* 0x000a500001117983 */ /* 0x000ea20000300800 */
[----:B------:R-:W-:-:S04]  /*29770*/  IADD3 R6, R3, c[0x0][0x198], RZ ;  /* 0x0000660003067a10 */ /* 0x000fc80007ffe0ff */
[C---:B------:R-:W-:Y:S02]  /*29780*/  LEA R8, P6, R6.reuse, R0, 0x1 ;  /* 0x0000000006087211 */ /* 0x040fe400078c08ff */
[C---:B------:R-:W-:Y:S02]  /*29790*/  IADD3 R3, R6.reuse, c[0x0][0x198], RZ ;  /* 0x0000660006037a10 */ /* 0x040fe40007ffe0ff */
[----:B------:R-:W-:Y:S02]  /*297a0*/  LEA.HI.X.SX32 R9, R6, R2, 0x1, P6 ;  /* 0x0000000206097211 */ /* 0x000fe400030f0eff */
[C---:B------:R-:W-:Y:S02]  /*297b0*/  LEA R4, P6, R3.reuse, R0, 0x1 ;  /* 0x0000000003047211 */ /* 0x040fe400078c08ff */
[----:B------:R-:W-:Y:S01]  /*297c0*/  IADD3 R6, R3, c[0x0][0x198], RZ ;  /* 0x0000660003067a10 */ /* 0x000fe20007ffe0ff */
[----:B------:R0:W-:Y:S03]  /*297d0*/  @P4 STG.E.U16 [R8.64], R5 ;  /* 0x0000000508004986 */ /* 0x0001e6000c101506 */
[----:B------:R-:W-:-:S02]  /*297e0*/  IADD3 R10, R6, c[0x0][0x198], RZ ;  /* 0x00006600060a7a10 */ /* 0x000fc40007ffe0ff */
[----:B------:R-:W-:Y:S02]  /*297f0*/  ISETP.LT.AND P2, PT, R18, c[0x0][0x17c], !P0 ;  /* 0x00005f0012007a0c */ /* 0x000fe40004741270 */
[----:B0-----:R-:W-:Y:S02]  /*29800*/  LEA.HI.X.SX32 R5, R3, R2, 0x1, P6 ;  /* 0x0000000203057211 */ /* 0x001fe400030f0eff */
[----:B------:R-:W-:-:S04]  /*29810*/  LEA R8, P6, R6, R0, 0x1 ;  /* 0x0000000006087211 */ /* 0x000fc800078c08ff */
[----:B------:R-:W-:Y:S02]  /*29820*/  LEA.HI.X.SX32 R9, R6, R2, 0x1, P6 ;  /* 0x0000000206097211 */ /* 0x000fe400030f0eff */
[C---:B------:R-:W-:Y:S02]  /*29830*/  IADD3 R6, R10.reuse, c[0x0][0x198], RZ ;  /* 0x000066000a067a10 */ /* 0x040fe40007ffe0ff */
[----:B---3--:R-:W-:Y:S01]  /*29840*/  PRMT R3, R27, 0x7632, R3 ;  /* 0x000076321b037816 */ /* 0x008fe20000000003 */
[----:B------:R0:W-:Y:S04]  /*29850*/  @P3 STG.E.U16 [R4.64], R27 ;  /* 0x0000001b04003986 */ /* 0x0001e8000c101506 */
[----:B------:R1:W-:Y:S01]  /*29860*/  @P5 STG.E.U16 [R8.64], R3 ;  /* 0x0000000308005986 */ /* 0x0003e2000c101506 */
[----:B0-----:R-:W-:-:S04]  /*29870*/  LEA R4, P6, R10, R0, 0x1 ;  /* 0x000000000a047211 */ /* 0x001fc800078c08ff */
[----:B------:R-:W-:Y:S02]  /*29880*/  LEA.HI.X.SX32 R5, R10, R2, 0x1, P6 ;  /* 0x000000020a057211 */ /* 0x000fe400030f0eff */
[----:B-1----:R-:W-:Y:S02]  /*29890*/  LEA R8, P6, R6, R0, 0x1 ;  /* 0x0000000006087211 */ /* 0x002fe400078c08ff */
[----:B------:R-:W-:Y:S02]  /*298a0*/  ISETP.LT.AND P4, PT, R16, c[0x0][0x17c], !P0 ;  /* 0x00005f0010007a0c */ /* 0x000fe40004781270 */
[----:B------:R-:W-:Y:S01]  /*298b0*/  LEA.HI.X.SX32 R9, R6, R2, 0x1, P6 ;  /* 0x0000000206097211 */ /* 0x000fe200030f0eff */
[----:B------:R-:W3:Y:S01]  /*298c0*/  LDL.LU R16, [R1+0xa58] ;  /* 0x000a580001107983 */ /* 0x000ee20000300800 */
[----:B------:R-:W-:Y:S02]  /*298d0*/  ISETP.LT.AND P3, PT, R14, c[0x0][0x17c], !P0 ;  /* 0x00005f000e007a0c */ /* 0x000fe40004761270 */
[----:B----4-:R-:W-:Y:S01]  /*298e0*/  PRMT R3, R7, 0x7632, R3 ;  /* 0x0000763207037816 */ /* 0x010fe20000000003 */
[----:B------:R-:W4:Y:S01]  /*298f0*/  LDL.LU R18, [R1+0xa5c] ;  /* 0x000a5c0001127983 */ /* 0x000f220000300800 */
[----:B------:R-:W-:-:S03]  /*29900*/  ISETP.LT.AND P5, PT, R13, c[0x0][0x17c], !P0 ;  /* 0x00005f000d007a0c */ /* 0x000fc600047a1270 */
[----:B------:R0:W-:Y:S04]  /*29910*/  @P2 STG.E.U16 [R4.64], R7 ;  /* 0x0000000704002986 */ /* 0x0001e8000c101506 */
[----:B------:R-:W4:Y:S04]  /*29920*/  LDL.LU R14, [R1+0xa64] ;  /* 0x000a6400010e7983 */ /* 0x000f280000300800 */
[----:B------:R1:W-:Y:S01]  /*29930*/  @P1 STG.E.U16 [R8.64], R3 ;  /* 0x0000000308001986 */ /* 0x0003e2000c101506 */
[----:B--2---:R-:W-:-:S03]  /*29940*/  ISETP.LT.AND P1, PT, R17, c[0x0][0x17c], !P0 ;  /* 0x00005f0011007a0c */ /* 0x004fc60004721270 */
[----:B------:R-:W2:Y:S04]  /*29950*/  LDL.LU R13, [R1+0xa68] ;  /* 0x000a6800010d7983 */ /* 0x000ea80000300800 */
[----:B------:R-:W2:Y:S01]  /*29960*/  LDL.LU R17, [R1+0xa60] ;  /* 0x000a600001117983 */ /* 0x000ea20000300800 */
[----:B------:R-:W-:-:S04]  /*29970*/  IADD3 R10, R6, c[0x0][0x198], RZ ;  /* 0x00006600060a7a10 */ /* 0x000fc80007ffe0ff */
[C---:B0-----:R-:W-:Y:S01]  /*29980*/  LEA R4, P6, R10.reuse, R0, 0x1 ;  /* 0x000000000a047211 */ /* 0x041fe200078c08ff */
[----:B------:R-:W0:Y:S01]  /*29990*/  S2R R29, SR_TID.X ;  /* 0x00000000001d7919 */ /* 0x000e220000002100 */
[C---:B------:R-:W-:Y:S02]  /*299a0*/  IADD3 R7, R10.reuse, c[0x0][0x198], RZ ;  /* 0x000066000a077a10 */ /* 0x040fe40007ffe0ff */
[----:B------:R-:W-:Y:S02]  /*299b0*/  LEA.HI.X.SX32 R5, R10, R2, 0x1, P6 ;  /* 0x000000020a057211 */ /* 0x000fe400030f0eff */
[C---:B------:R-:W-:Y:S02]  /*299c0*/  LEA R6, P6, R7.reuse, R0, 0x1 ;  /* 0x0000000007067211 */ /* 0x040fe400078c08ff */
[----:B-1----:R-:W-:Y:S01]  /*299d0*/  IADD3 R8, R7, c[0x0][0x198], RZ ;  /* 0x0000660007087a10 */ /* 0x002fe20007ffe0ff */
[----:B------:R1:W-:Y:S01]  /*299e0*/  @P4 STG.E.U16 [R4.64], R15 ;  /* 0x0000000f04004986 */ /* 0x0003e2000c101506 */
[----:B------:R-:W-:-:S02]  /*299f0*/  PRMT R3, R15, 0x7632, R3 ;  /* 0x000076320f037816 */ /* 0x000fc40000000003 */
[----:B------:R-:W-:Y:S02]  /*29a00*/  LEA.HI.X.SX32 R7, R7, R2, 0x1, P6 ;  /* 0x0000000207077211 */ /* 0x000fe400030f0eff */
[----:B------:R-:W-:Y:S02]  /*29a10*/  IADD3 R9, R8, c[0x0][0x198], RZ ;  /* 0x0000660008097a10 */ /* 0x000fe40007ffe0ff */
[----:B-----5:R-:W-:Y:S01]  /*29a20*/  ISETP.LT.AND P2, PT, R20, c[0x0][0x17c], !P0 ;  /* 0x00005f0014007a0c */ /* 0x020fe20004741270 */
[----:B------:R5:W-:Y:S01]  /*29a30*/  @P3 STG.E.U16 [R6.64], R3 ;  /* 0x0000000306003986 */ /* 0x000be2000c101506 */
[----:B-1----:R-:W-:-:S04]  /*29a40*/  LEA R4, P6, R8, R0, 0x1 ;  /* 0x0000000008047211 */ /* 0x002fc800078c08ff */
[----:B------:R-:W-:Y:S02]  /*29a50*/  LEA.HI.X.SX32 R5, R8, R2, 0x1, P6 ;  /* 0x0000000208057211 */ /* 0x000fe400030f0eff */
[C---:B------:R-:W-:Y:S02]  /*29a60*/  IADD3 R8, R9.reuse, c[0x0][0x198], RZ ;  /* 0x0000660009087a10 */ /* 0x040fe40007ffe0ff */
[C---:B-----5:R-:W-:Y:S01]  /*29a70*/  LEA R6, P6, R9.reuse, R0, 0x1 ;  /* 0x0000000009067211 */ /* 0x060fe200078c08ff */
[----:B------:R1:W-:Y:S03]  /*29a80*/  @P5 STG.E.U16 [R4.64], R19 ;  /* 0x0000001304005986 */ /* 0x0003e6000c101506 */
[----:B------:R-:W-:Y:S02]  /*29a90*/  LEA.HI.X.SX32 R7, R9, R2, 0x1, P6 ;  /* 0x0000000209077211 */ /* 0x000fe400030f0eff */
[----:B------:R-:W-:Y:S01]  /*29aa0*/  PRMT R3, R19, 0x7632, R3 ;  /* 0x0000763213037816 */ /* 0x000fe20000000003 */
[----:B0-----:R-:W-:Y:S01]  /*29ab0*/  IMAD.SHL.U32 R21, R29, 0x400, RZ ;  /* 0x000004001d157824 */ /* 0x001fe200078e00ff */
[----:B-1----:R-:W-:-:S04]  /*29ac0*/  LEA R4, P6, R8, R0, 0x1 ;  /* 0x0000000008047211 */ /* 0x002fc800078c08ff */
[----:B------:R-:W-:Y:S01]  /*29ad0*/  LEA.HI.X.SX32 R5, R8, R2, 0x1, P6 ;  /* 0x0000000208057211 */ /* 0x000fe200030f0eff */
[----:B------:R-:W-:Y:S01]  /*29ae0*/  @P2 STG.E.U16 [R6.64], R3 ;  /* 0x0000000306002986 */ /* 0x000fe2000c101506 */
[----:B------:R-:W-:-:S03]  /*29af0*/  LOP3.LUT R21, R21, 0x1800, RZ, 0xc0, !PT ;  /* 0x0000180015157812 */ /* 0x000fc600078ec0ff */
[----:B------:R-:W-:Y:S01]  /*29b00*/  @P1 STG.E.U16 [R4.64], R23 ;  /* 0x0000001704001986 */ /* 0x000fe2000c101506 */
[----:B---3--:R-:W-:-:S03]  /*29b10*/  ISETP.LT.AND P4, PT, R16, c[0x0][0x17c], !P0 ;  /* 0x00005f0010007a0c */ /* 0x008fc60004781270 */
[----:B------:R-:W3:Y:S01]  /*29b20*/  LDL.LU R16, [R1+0xa54] ;  /* 0x000a540001107983 */ /* 0x000ee20000300800 */
[----:B--2---:R-:W-:Y:S02]  /*29b30*/  ISETP.LT.AND P1, PT, R17, c[0x0][0x17c], !P0 ;  /* 0x00005f0011007a0c */ /* 0x004fe40004721270 */
[----:B------:R-:W-:-:S05]  /*29b40*/  LOP3.LUT R17, R29, 0x3f, RZ, 0xc0, !PT ;  /* 0x0000003f1d117812 */ /* 0x000fca00078ec0ff */
[----:B------:R-:W-:-:S05]  /*29b50*/  IMAD R21, R17, 0x10, R21 ;  /* 0x0000001011157824 */ /* 0x000fca00078e0215 */
[----:B------:R-:W0:Y:S01]  /*29b60*/  LDS.128 R24, [R21] ;  /* 0x0000000015187984 */ /* 0x000e220000000c00 */
[----:B----4-:R-:W-:Y:S02]  /*29b70*/  ISETP.LT.AND P5, PT, R14, c[0x0][0x17c], !P0 ;  /* 0x00005f000e007a0c */ /* 0x010fe400047a1270 */
[----:B------:R-:W-:Y:S01]  /*29b80*/  ISETP.LT.AND P2, PT, R13, c[0x0][0x17c], !P0 ;  /* 0x00005f000d007a0c */ /* 0x000fe20004741270 */
[----:B------:R-:W2:Y:S01]  /*29b90*/  LDL.LU R14, [R1+0xa6c] ;  /* 0x000a6c00010e7983 */ /* 0x000ea20000300800 */
[----:B------:R-:W-:-:S03]  /*29ba0*/  ISETP.LT.AND P3, PT, R18, c[0x0][0x17c], !P0 ;  /* 0x00005f0012007a0c */ /* 0x000fc60004761270 */
[----:B------:R-:W4:Y:S04]  /*29bb0*/  LDL.LU R13, [R1+0xa70] ;  /* 0x000a7000010d7983 */ /* 0x000f280000300800 */
[----:B------:R-:W5:Y:S04]  /*29bc0*/  LDL.LU R28, [R1+0x1c] ;  /* 0x00001c00011c7983 */ /* 0x000f680000300800 */
[----:B0-----:R-:W-:Y:S04]  /*29bd0*/  STL [R1+0x24], R25 ;  /* 0x0000241901007387 */ /* 0x001fe80000100800 */
[----:B------:R-:W-:Y:S04]  /*29be0*/  STL.64 [R1+0x28], R26 ;  /* 0x0000281a01007387 */ /* 0x000fe80000100a00 */
[----:B------:R-:W5:Y:S01]  /*29bf0*/  LDL.LU R18, [R1+0xa78] ;  /* 0x000a780001127983 */ /* 0x000f620000300800 */
[----:B------:R-:W-:-:S04]  /*29c00*/  IADD3 R9, R8, c[0x0][0x198], RZ ;  /* 0x0000660008097a10 */ /* 0x000fc80007ffe0ff */
[C---:B------:R-:W-:Y:S02]  /*29c10*/  LEA R6, P6, R9.reuse, R0, 0x1 ;  /* 0x0000000009067211 */ /* 0x040fe400078c08ff */
[----:B------:R-:W-:Y:S01]  /*29c20*/  IADD3 R10, R9, c[0x0][0x198], RZ ;  /* 0x00006600090a7a10 */ /* 0x000fe20007ffe0ff */
[----:B------:R-:W-:Y:S01]  /*29c30*/  IMAD.SHL.U32 R20, R29, 0x400, RZ ;  /* 0x000004001d147824 */ /* 0x000fe200078e00ff */
[----:B------:R-:W-:Y:S02]  /*29c40*/  LEA.HI.X.SX32 R7, R9, R2, 0x1, P6 ;  /* 0x0000000209077211 */ /* 0x000fe400030f0eff */
[C---:B------:R-:W-:Y:S02]  /*29c50*/  LEA R4, P6, R10.reuse, R0, 0x1 ;  /* 0x000000000a047211 */ /* 0x040fe400078c08ff */
[C---:B------:R-:W-:Y:S02]  /*29c60*/  IADD3 R3, R10.reuse, c[0x0][0x198], RZ ;  /* 0x000066000a037a10 */ /* 0x040fe40007ffe0ff */
[----:B------:R-:W-:-:S02]  /*29c70*/  LEA.HI.X.SX32 R5, R10, R2, 0x1, P6 ;  /* 0x000000020a057211 */ /* 0x000fc400030f0eff */
[----:B------:R-:W-:Y:S01]  /*29c80*/  LOP3.LUT R20, R20, 0x1800, RZ, 0xc0, !PT ;  /* 0x0000180014147812 */ /* 0x000fe200078ec0ff */
[----:B------:R-:W5:Y:S01]  /*29c90*/  LDL.LU R10, [R1+0xa74] ;  /* 0x000a7400010a7983 */ /* 0x000f620000300800 */
[----:B------:R-:W-:-:S03]  /*29ca0*/  PRMT R8, R23, 0x7632, R8 ;  /* 0x0000763217087816 */ /* 0x000fc60000000008 */
[----:B------:R-:W-:Y:S01]  /*29cb0*/  IMAD R20, R17, 0x10, R20 ;  /* 0x0000001011147824 */ /* 0x000fe200078e0214 */
[----:B------:R-:W5:Y:S04]  /*29cc0*/  LDL.LU R22, [R1+0x9c] ;  /* 0x00009c0001167983 */ /* 0x000f680000300800 */
[----:B------:R-:W-:Y:S01]  /*29cd0*/  LOP3.LUT R20, R20, 0x20, RZ, 0x3c, !PT ;  /* 0x0000002014147812 */ /* 0x000fe200078e3cff */
[----:B------:R0:W-:Y:S01]  /*29ce0*/  @P4 STG.E.U16 [R6.64], R8 ;  /* 0x0000000806004986 */ /* 0x0001e2000c101506 */
[----:B------:R-:W-:-:S03]  /*29cf0*/  PRMT R9, R11, 0x7632, R9 ;  /* 0x000076320b097816 */ /* 0x000fc60000000009 */
[----:B------:R1:W-:Y:S01]  /*29d00*/  @P3 STG.E.U16 [R4.64], R11 ;  /* 0x0000000b04003986 */ /* 0x0003e2000c101506 */
[C---:B0-----:R-:W-:Y:S02]  /*29d10*/  LEA R6, P6, R3.reuse, R0, 0x1 ;  /* 0x0000000003067211 */ /* 0x041fe400078c08ff */
[C---:B------:R-:W-:Y:S02]  /*29d20*/  IADD3 R8, R3.reuse, c[0x0][0x198], RZ ;  /* 0x0000660003087a10 */ /* 0x040fe40007ffe0ff */
[----:B------:R-:W-:Y:S02]  /*29d30*/  LEA.HI.X.SX32 R7, R3, R2, 0x1, P6 ;  /* 0x0000000203077211 */ /* 0x000fe400030f0eff */
[----:B-1----:R-:W-:-:S03]  /*29d40*/  LEA R4, P6, R8, R0, 0x1 ;  /* 0x0000000008047211 */ /* 0x002fc600078c08ff */
[----:B------:R-:W-:Y:S01]  /*29d50*/  @P5 STG.E.U16 [R6.64], R9 ;  /* 0x0000000906005986 */ /* 0x000fe2000c101506 */
[----:B------:R-:W-:Y:S02]  /*29d60*/  LEA.HI.X.SX32 R5, R8, R2, 0x1, P6 ;  /* 0x0000000208057211 */ /* 0x000fe400030f0eff */
[----:B---3--:R-:W-:Y:S01]  /*29d70*/  ISETP.LT.AND P4, PT, R16, c[0x0][0x17c], !P0 ;  /* 0x00005f0010007a0c */ /* 0x008fe20004781270 */
[----:B------:R-:W-:Y:S02]  /*29d80*/  IMAD.MOV.U32 R16, RZ, RZ, R24 ;  /* 0x000000ffff107224 */ /* 0x000fe400078e0018 */
[----:B------:R-:W0:Y:S01]  /*29d90*/  LDS.128 R24, [R20] ;  /* 0x0000000014187984 */ /* 0x000e220000000c00 */
[----:B--2---:R-:W-:-:S03]  /*29da0*/  ISETP.LT.AND P3, PT, R14, c[0x0][0x17c], !P0 ;  /* 0x00005f000e007a0c */ /* 0x004fc60004761270 */
[----:B------:R-:W2:Y:S01]  /*29db0*/  LDL.LU R14, [R1+0xa7c] ;  /* 0x000a7c00010e7983 */ /* 0x000ea20000300800 */
[----:B----4-:R-:W-:-:S03]  /*29dc0*/  ISETP.LT.AND P5, PT, R13, c[0x0][0x17c], !P0 ;  /* 0x00005f000d007a0c */ /* 0x010fc600047a1270 */
[----:B------:R-:W3:Y:S04]  /*29dd0*/  LDL.LU R13, [R1+0xa80] ;  /* 0x000a8000010d7983 */ /* 0x000ee80000300800 */
[----:B------:R-:W-:Y:S04]  /*29de0*/  STL [R1+0xb90], R20 ;  /* 0x000b901401007387 */ /* 0x000fe80000100800 */
[----:B0-----:R-:W-:Y:S04]  /*29df0*/  STL [R1+0xb74], R26 ;  /* 0x000b741a01007387 */ /* 0x001fe80000100800 */
[----:B-----5:R0:W-:Y:S04]  /*29e00*/  @P2 STG.E.U16 [R4.64], R28 ;  /* 0x0000001c04002986 */ /* 0x0201e8000c101506 */
[----:B------:R-:W-:Y:S01]  /*29e10*/  STL [R1+0xb70], R27 ;  /* 0x000b701b01007387 */ /* 0x000fe20000100800 */
[----:B------:R-:W-:-:S03]  /*29e20*/  ISETP.LT.AND P2, PT, R18, c[0x0][0x17c], !P0 ;  /* 0x00005f0012007a0c */ /* 0x000fc60004741270 */
[----:B------:R-:W4:Y:S01]  /*29e30*/  LDL.LU R18, [R1+0xa84] ;  /* 0x000a840001127983 */ /* 0x000f220000300800 */
[----:B------:R-:W-:-:S03]  /*29e40*/  IADD3 R3, R8, c[0x0][0x198], RZ ;  /* 0x0000660008037a10 */ /* 0x000fc60007ffe0ff */
[----:B------:R-:W5:Y:S01]  /*29e50*/  LDL.LU R19, [R1+0xa88] ;  /* 0x000a880001137983 */ /* 0x000f620000300800 */
[C---:B------:R-:W-:Y:S02]  /*29e60*/  LEA R6, P6, R3.reuse, R0, 0x1 ;  /* 0x0000000003067211 */ /* 0x040fe400078c08ff */
[----:B------:R-:W-:Y:S02]  /*29e70*/  IADD3 R9, R3, c[0x0][0x198], RZ ;  /* 0x0000660003097a10 */ /* 0x000fe40007ffe0ff */
[----:B------:R-:W-:Y:S01]  /*29e80*/  PRMT R8, R28, 0x7632, R8 ;  /* 0x000076321c087816 */ /* 0x000fe20000000008 */
[----:B0-----:R-:W-:Y:S01]  /*29e90*/  IMAD.SHL.U32 R28, R29, 0x400, RZ ;  /* 0x000004001d1c7824 */ /* 0x001fe200078e00ff */
[----:B------:R-:W-:Y:S01]  /*29ea0*/  LEA.HI.X.SX32 R7, R3, R2, 0x1, P6 ;  /* 0x0000000203077211 */ /* 0x000fe200030f0eff */
[----:B------:R-:W-:Y:S01]  /*29eb0*/  IMAD.SHL.U32 R29, R29, 0x400, RZ ;  /* 0x000004001d1d7824 */ /* 0x000fe200078e00ff */
[C---:B------:R-:W-:Y:S02]  /*29ec0*/  LEA R4, P6, R9.reuse, R0, 0x1 ;  /* 0x0000000009047211 */ /* 0x040fe400078c08ff */
[C---:B------:R-:W-:Y:S01]  /*29ed0*/  IADD3 R3, R9.reuse, c[0x0][0x198], RZ ;  /* 0x0000660009037a10 */ /* 0x040fe20007ffe0ff */
[----:B------:R0:W-:Y:S01]  /*29ee0*/  @P1 STG.E.U16 [R6.64], R8 ;  /* 0x0000000806001986 */ /* 0x0001e2000c101506 */
[----:B------:R-:W-:-:S02]  /*29ef0*/  LEA.HI.X.SX32 R5, R9, R2, 0x1, P6 ;  /* 0x0000000209057211 */ /* 0x000fc400030f0eff */
[----:B------:R-:W-:Y:S02]  /*29f00*/  ISETP.LT.AND P1, PT, R10, c[0x0][0x17c], !P0 ;  /* 0x00005f000a007a0c */ /* 0x000fe40004721270 */
[----:B------:R-:W-:Y:S02]  /*29f10*/  LOP3.LUT R28, R28, 0x1800, RZ, 0xc0, !PT ;  /* 0x000018001c1c7812 */ /* 0x000fe400078ec0ff */
[----:B------:R-:W-:Y:S02]  /*29f20*/  LEA R10, P6, R3, R0, 0x1 ;  /* 0x00000000030a7211 */ /* 0x000fe400078c08ff */
[----:B------:R-:W-:Y:S02]  /*29f30*/  LOP3.LUT R29, R29, 0x1800, RZ, 0xc0, !PT ;  /* 0x000018001d1d7812 */ /* 0x000fe400078ec0ff */
[----:B------:R-:W-:Y:S01]  /*29f40*/  IADD3 R9, R3, c[0x0][0x198], RZ ;  /* 0x0000660003097a10 */ /* 0x000fe20007ffe0ff */
[----:B------:R-:W-:Y:S01]  /*29f50*/  IMAD R28, R17, 0x10, R28 ;  /* 0x00000010111c7824 */ /* 0x000fe200078e021c */
[----:B------:R-:W-:Y:S01]  /*29f60*/  LEA.HI.X.SX32 R11, R3, R2, 0x1, P6 ;  /* 0x00000002030b7211 */ /* 0x000fe200030f0eff */
[----:B------:R-:W-:Y:S01]  /*29f70*/  IMAD R29, R17, 0x10, R29 ;  /* 0x00000010111d7824 */ /* 0x000fe200078e021d */
[----:B0-----:R-:W-:-:S02]  /*29f80*/  LEA R8, P6, R9, R0, 0x1 ;  /* 0x0000000009087211 */ /* 0x001fc400078c08ff */
[----:B------:R-:W-:Y:S02]  /*29f90*/  PRMT R12, R22, 0x7632, R12 ;  /* 0x00007632160c7816 */ /* 0x000fe4000000000c */
[C---:B------:R-:W-:Y:S02]  /*29fa0*/  IADD3 R3, R9.reuse, c[0x0][0x198], RZ ;  /* 0x0000660009037a10 */ /* 0x040fe40007ffe0ff */
[----:B------:R-:W-:Y:S02]  /*29fb0*/  LOP3.LUT R28, R28, 0x40, RZ, 0x3c, !PT ;  /* 0x000000401c1c7812 */ /* 0x000fe400078e3cff */
[----:B------:R-:W-:Y:S02]  /*29fc0*/  LEA.HI.X.SX32 R9, R9, R2, 0x1, P6 ;  /* 0x0000000209097211 */ /* 0x000fe400030f0eff */
[----:B------:R-:W-:Y:S01]  /*29fd0*/  LOP3.LUT R29, R29, 0x60, RZ, 0x3c, !PT ;  /* 0x000000601d1d7812 */ /* 0x000fe200078e3cff */
[----:B------:R-:W-:Y:S04]  /*29fe0*/  @P4 STG.E.U16 [R4.64], R22 ;  /* 0x0000001604004986 */ /* 0x000fe8000c101506 */
[----:B------:R-:W-:Y:S04]  /*29ff0*/  @P3 STG.E.U16 [R10.64], R12 ;  /* 0x0000000c0a003986 */ /* 0x000fe8000c101506 */
[----:B------:R-:W0:Y:S04]  /*2a000*/  LDS.128 R4, [R28] ;  /* 0x000000001c047984 */ /* 0x000e280000000c00 */
[----:B------:R-:W-:Y:S04]  /*2a010*/  @P5 STG.E.U16 [R8.64], R16 ;  /* 0x0000001008005986 */ /* 0x000fe8000c101506 */
[----:B------:R-:W1:Y:S04]  /*2a020*/  LDS.128 R8, [R29] ;  /* 0x000000001d087984 */ /* 0x000e680000000c00 */
[----:B------:R-:W1:Y:S04]  /*2a030*/  LDS.128 R20, [R21+0x400] ;  /* 0x0004000015147984 */ /* 0x000e680000000c00 */
[----:B0-----:R-:W-:Y:S04]  /*2a040*/  STL.64 [R1+0xb78], R6 ;  /* 0x000b780601007387 */ /* 0x001fe80000100a00 */
[----:B-1----:R0:W-:Y:S02]  /*2a050*/  STL.64 [R1+0xb80], R10 ;  /* 0x000b800a01007387 */ /* 0x0021e40000100a00 */
[----:B0-----:R-:W-:Y:S01]  /*2a060*/  IMAD.MOV.U32 R10, RZ, RZ, R20 ;  /* 0x000000ffff0a7224 */ /* 0x001fe200078e0014 */
[----:B----4-:R-:W-:-:S02]  /*2a070*/  ISETP.LT.AND P5, PT, R18, c[0x0][0x17c], !P0 ;  /* 0x00005f0012007a0c */ /* 0x010fc400047a1270 */
[----:B------:R-:W4:Y:S04]  /*2a080*/  LDL.LU R18, [R1+0xa8c] ;  /* 0x000a8c0001127983 */ /* 0x000f280000300800 */
[----:B------:R-:W4:Y:S04]  /*2a090*/  LDL.LU R6, [R1+0xa90] ;  /* 0x000a900001067983 */ /* 0x000f280000300800 */
[----:B------:R-:W-:Y:S04]  /*2a0a0*/  STL [R1+0xc], R23 ;  /* 0x00000c1701007387 */ /* 0x000fe80000100800 */
[----:B------:R-:W5:Y:S04]  /*2a0b0*/  LDL.LU R20, [R1+0xb90] ;  /* 0x000b900001147983 */ /* 0x000f680000300800 */
[----:B------:R-:W5:Y:S01]  /*2a0c0*/  LDL.LU R7, [R1+0xa94] ;  /* 0x000a940001077983 */ /* 0x000f620000300800 */
[----:B--2---:R-:W-:-:S02]  /*2a0d0*/  ISETP.LT.AND P4, PT, R14, c[0x0][0x17c], !P0 ;  /* 0x00005f000e007a0c */ /* 0x004fc40004781270 */
[----:B------:R-:W-:Y:S02]  /*2a0e0*/  LEA R12, P6, R3, R0, 0x1 ;  /* 0x00000000030c7211 */ /* 0x000fe400078c08ff */
[----:B---3--:R-:W-:Y:S02]  /*2a0f0*/  ISETP.LT.AND P3, PT, R13, c[0x0][0x17c], !P0 ;  /* 0x00005f000d007a0c */ /* 0x008fe40004761270 */
[----:B------:R-:W-:Y:S01]  /*2a100*/  PRMT R15, R16, 0x7632, R15 ;  /* 0x00007632100f7816 */ /* 0x000fe2000000000f */
[----:B------:R-:W-:Y:S01]  /*2a110*/  IMAD.MOV.U32 R26, RZ, RZ, R21 ;  /* 0x000000ffff1a7224 */ /* 0x000fe200078e0015 */
[C---:B------:R-:W-:Y:S01]  /*2a120*/  IADD3 R14, R3.reuse, c[0x0][0x198], RZ ;  /* 0x00006600030e7a10 */ /* 0x040fe20007ffe0ff */
[----:B------:R-:W-:Y:S01]  /*2a130*/  IMAD.MOV.U32 R27, RZ, RZ, R22 ;  /* 0x000000ffff1b7224 */ /* 0x000fe200078e0016 */
[----:B------:R-:W-:Y:S01]  /*2a140*/  LEA.HI.X.SX32 R13, R3, R2, 0x1, P6 ;  /* 0x00000002030d7211 */ /* 0x000fe200030f0eff */
[----:B------:R-:W2:Y:S01]  /*2a150*/  LDL.LU R11, [R1+0xa98] ;  /* 0x000a9800010b7983 */ /* 0x000ea20000300800 */
[----:B------:R-:W-:-:S02]  /*2a160*/  LEA R16, P6, R14, R0, 0x1 ;  /* 0x000000000e107211 */ /* 0x000fc400078c08ff */
[C---:B------:R-:W-:Y:S01]  /*2a170*/  IADD3 R3, R14.reuse, c[0x0][0x198], RZ ;  /* 0x000066000e037a10 */ /* 0x040fe20007ffe0ff */
[----:B------:R0:W-:Y:S01]  /*2a180*/  @P2 STG.E.U16 [R12.64], R15 ;  /* 0x0000000f0c002986 */ /* 0x0001e2000c101506 */
[----:B------:R-:W-:Y:S02]  /*2a190*/  LEA.HI.X.SX32 R17, R14, R2, 0x1, P6 ;  /* 0x000000020e117211 */ /* 0x000fe400030f0eff */
[----:B------:R-:W-:-:S03]  /*2a1a0*/  LEA R14, P6, R3, R0, 0x1 ;  /* 0x00000000030e7211 */ /* 0x000fc600078c08ff */
[----:B------:R1:W-:Y:S01]  /*2a1b0*/  @P1 STG.E.U16 [R16.64], R24 ;  /* 0x0000001810001986 */ /* 0x0003e2000c101506 */
[C---:B0-----:R-:W-:Y:S02]  /*2a1c0*/  IADD3 R13, R3.reuse, c[0x0][0x198], RZ ;  /* 0x00006600030d7a10 */ /* 0x041fe40007ffe0ff */
[----:B------:R-:W-:Y:S02]  /*2a1d0*/  LEA.HI.X.SX32 R15, R3, R2, 0x1, P6 ;  /* 0x00000002030f7211 */ /* 0x000fe400030f0eff */
[C---:B------:R-:W-:Y:S02]  /*2a1e0*/  LEA R12, P6, R13.reuse, R0, 0x1 ;  /* 0x000000000d0c7211 */ /* 0x040fe400078c08ff */
[----:B-1----:R-:W-:Y:S02]  /*2a1f0*/  PRMT R24, R24, 0x7632, R24 ;  /* 0x0000763218187816 */ /* 0x002fe40000000018 */
[C---:B------:R-:W-:Y:S02]  /*2a200*/  IADD3 R3, R13.reuse, c[0x0][0x198], RZ ;  /* 0x000066000d037a10 */ /* 0x040fe40007ffe0ff */
[----:B------:R-:W-:Y:S01]  /*2a210*/  LEA.HI.X.SX32 R13, R13, R2, 0x1, P6 ;  /* 0x000000020d0d7211 */ /* 0x000fe200030f0eff */
[----:B------:R-:W-:Y:S04]  /*2a220*/  @P4 STG.E.U16 [R14.64], R24 ;  /* 0x000000180e004986 */ /* 0x000fe8000c101506 */
[----:B------:R-:W-:Y:S04]  /*2a230*/  STL.64 [R1+0xb88], R26 ;  /* 0x000b881a01007387 */ /* 0x000fe80000100a00 */
[----:B------:R-:W-:Y:S01]  /*2a240*/  @P3 STG.E.U16 [R12.64], R4 ;  /* 0x000000040c003986 */ /* 0x000fe2000c101506 */
[----:B----4-:R-:W-:-:S03]  /*2a250*/  ISETP.LT.AND P4, PT, R6, c[0x0][0x17c], !P0 ;  /* 0x00005f0006007a0c */ /* 0x010fc60004781270 */
[----:B------:R-:W3:Y:S01]  /*2a260*/  LDL.LU R6, [R1+0xa9c] ;  /* 0x000a9c0001067983 */ /* 0x000ee20000300800 */
[----:B------:R-:W-:Y:S02]  /*2a270*/  ISETP.LT.AND P1, PT, R18, c[0x0][0x17c], !P0 ;  /* 0x00005f0012007a0c */ /* 0x000fe40004721270 */
[----:B------:R-:W-:Y:S02]  /*2a280*/  LEA R16, P6, R3, R0, 0x1 ;  /* 0x0000000003107211 */ /* 0x000fe400078c08ff */
[----:B-----5:R-:W-:Y:S01]  /*2a290*/  ISETP.LT.AND P2, PT, R19, c[0x0][0x17c], !P0 ;  /* 0x00005f0013007a0c */ /* 0x020fe20004741270 */
[----:B------:R0:W1:Y:S01]  /*2a2a0*/  LDS.128 R12, [R20+0x400] ;  /* 0x00040000140c7984 */ /* 0x0000620000000c00 */
[----:B------:R-:W-:-:S03]  /*2a2b0*/  ISETP.LT.AND P3, PT, R7, c[0x0][0x17c], !P0 ;  /* 0x00005f0007007a0c */ /* 0x000fc60004761270 */
[----:B------:R-:W4:Y:S01]  /*2a2c0*/  LDL.LU R7, [R1+0xaa0] ;  /* 0x000aa00001077983 */ /* 0x000f220000300800 */
[C---:B------:R-:W-:Y:S02]  /*2a2d0*/  IADD3 R18, R3.reuse, c[0x0][0x198], RZ ;  /* 0x0000660003127a10 */ /* 0x040fe40007ffe0ff */
[----:B------:R-:W-:Y:S02]  /*2a2e0*/  LEA.HI.X.SX32 R17, R3, R2, 0x1, P6 ;  /* 0x0000000203117211 */ /* 0x000fe400030f0eff */
[C---:B------:R-:W-:Y:S02]  /*2a2f0*/  LEA R22, P6, R18.reuse, R0, 0x1 ;  /* 0x0000000012167211 */ /* 0x040fe400078c08ff */
[C---:B------:R-:W-:Y:S02]  /*2a300*/  IADD3 R3, R18.reuse, c[0x0][0x198], RZ ;  /* 0x0000660012037a10 */ /* 0x040fe40007ffe0ff */
[----:B------:R-:W-:Y:S02]  /*2a310*/  LEA.HI.X.SX32 R23, R18, R2, 0x1, P6 ;  /* 0x0000000212177211 */ /* 0x000fe400030f0eff */
[----:B0-----:R-:W-:-:S02]  /*2a320*/  LEA R20, P6, R3, R0, 0x1 ;  /* 0x0000000003147211 */ /* 0x001fc400078c08ff */
[----:B------:R-:W-:Y:S02]  /*2a330*/  PRMT R4, R4, 0x7632, R4 ;  /* 0x0000763204047816 */ /* 0x000fe40000000004 */
[----:B------:R-:W-:Y:S02]  /*2a340*/  PRMT R24, R8, 0x7632, R24 ;  /* 0x0000763208187816 */ /* 0x000fe40000000018 */
[C---:B------:R-:W-:Y:S01]  /*2a350*/  LEA.HI.X.SX32 R21, R3.reuse, R2, 0x1, P6 ;  /* 0x0000000203157211 */ /* 0x040fe200030f0eff */
[----:B------:R0:W-:Y:S04]  /*2a360*/  @P5 STG.E.U16 [R16.64], R4 ;  /* 0x0000000410005986 */ /* 0x0001e8000c101506 */
[----:B------:R5:W-:Y:S04]  /*2a370*/  @P2 STG.E.U16 [R22.64], R8 ;  /* 0x0000000816002986 */ /* 0x000be8000c101506 */
[----:B------:R1:W-:Y:S01]  /*2a380*/  @P1 STG.E.U16 [R20.64], R24 ;  /* 0x0000001814001986 */ /* 0x0003e2000c101506 */
[----:B0-----:R-:W-:-:S03]  /*2a390*/  IADD3 R4, R3, c[0x0][0x198], RZ ;  /* 0x0000660003047a10 */ /* 0x001fc60007ffe0ff */
[----:B------:R0:W0:Y:S01]  /*2a3a0*/  LDS.128 R16, [R28+0x400] ;  /* 0x000400001c107984 */ /* 0x0000220000000c00 */
[----:B--2---:R-:W-:Y:S02]  /*2a3b0*/  ISETP.LT.AND P5, PT, R11, c[0x0][0x17c], !P0 ;  /* 0x00005f000b007a0c */ /* 0x004fe400047a1270 */
[----:B-----5:R-:W-:Y:S01]  /*2a3c0*/  PRMT R8, R10, 0x7632, R8 ;  /* 0x000076320a087816 */ /* 0x020fe20000000008 */
[----:B------:R2:W5:Y:S01]  /*2a3d0*/  LDS.128 R20, [R29+0x400] ;  /* 0x000400001d147984 */ /* 0x0005620000000c00 */
[----:B---3--:R-:W-:-:S03]  /*2a3e0*/  ISETP.LT.AND P2, PT, R6, c[0x0][0x17c], !P0 ;  /* 0x00005f0006007a0c */ /* 0x008fc60004741270 */
[----:B------:R-:W3:Y:S04]  /*2a3f0*/  LDL.LU R6, [R1+0xaa8] ;  /* 0x000aa80001067983 */ /* 0x000ee80000300800 */
[----:B-1----:R-:W5:Y:S01]  /*2a400*/  LDL.LU R24, [R1+0xaa4] ;  /* 0x000aa40001187983 */ /* 0x002f620000300800 */
[----:B----4-:R-:W-:-:S03]  /*2a410*/  ISETP.LT.AND P1, PT, R7, c[0x0][0x17c], !P0 ;  /* 0x00005f0007007a0c */ /* 0x010fc60004721270 */
[----:B------:R-:W4:Y:S01]  /*2a420*/  LDL.LU R7, [R1+0xaac] ;  /* 0x000aac0001077983 */ /* 0x000f220000300800 */
[C---:B------:R-:W-:Y:S02]  /*2a430*/  LEA R26, P6, R4.reuse, R0, 0x1 ;  /* 0x00000000041a7211 */ /* 0x040fe400078c08ff */
[C---:B------:R-:W-:Y:S02]  /*2a440*/  IADD3 R3, R4.reuse, c[0x0][0x198], RZ ;  /* 0x0000660004037a10 */ /* 0x040fe40007ffe0ff */
[----:B------:R-:W-:Y:S02]  /*2a450*/  LEA.HI.X.SX32 R27, R4, R2, 0x1, P6 ;  /* 0x00000002041b7211 */ /* 0x000fe400030f0eff */
[C---:B0-----:R-:W-:Y:S02]  /*2a460*/  LEA R28, P6, R3.reuse, R0, 0x1 ;  /* 0x00000000031c7211 */ /* 0x041fe400078c08ff */
[C---:B------:R-:W-:Y:S01]  /*2a470*/  IADD3 R4, R3.reuse, c[0x0][0x198], RZ ;  /* 0x0000660003047a10 */ /* 0x040fe20007ffe0ff */
[----:B------:R0:W-:Y:S01]  /*2a480*/  @P4 STG.E.U16 [R26.64], R10 ;  /* 0x0000000a1a004986 */ /* 0x0001e2000c101506 */
[----:B--2---:R-:W-:-:S02]  /*2a490*/  LEA.HI.X.SX32 R29, R3, R2, 0x1, P6 ;  /* 0x00000002031d7211 */ /* 0x004fc400030f0eff */
[----:B------:R-:W-:-:S03]  /*2a4a0*/  IADD3 R3, R4, c[0x0][0x198], RZ ;  /* 0x0000660004037a10 */ /* 0x000fc60007ffe0ff */
[----:B------:R1:W-:Y:S01]  /*2a4b0*/  @P3 STG.E.U16 [R28.64], R8 ;  /* 0x000000081c003986 */ /* 0x0003e2000c101506 */
[----:B0-----:R-:W-:-:S03]  /*2a4c0*/  LEA R10, P6, R4, R0, 0x1 ;  /* 0x00000000040a7211 */ /* 0x001fc600078c08ff */
[----:B------:R-:W2:Y:S01]  /*2a4d0*/  LDL.LU.64 R26, [R1+0xb88] ;  /* 0x000b8800011a7983 */ /* 0x000ea20000300a00 */
[----:B------:R-:W-:Y:S02]  /*2a4e0*/  LEA.HI.X.SX32 R11, R4, R2, 0x1, P6 ;  /* 0x00000002040b7211 */ /* 0x000fe400030f0eff */
[C---:B-1----:R-:W-:Y:S02]  /*2a4f0*/  LEA R28, P6, R3.reuse, R0, 0x1 ;  /* 0x00000000031c7211 */ /* 0x042fe400078c08ff */
[C---:B------:R-:W-:Y:S01]  /*2a500*/  IADD3 R4, R3.reuse, c[0x0][0x198], RZ ;  /* 0x0000660003047a10 */ /* 0x040fe20007ffe0ff */
[----:B------:R0:W-:Y:S01]  /*2a510*/  @P5 STG.E.U16 [R10.64], R12 ;  /* 0x0000000c0a005986 */ /* 0x0001e2000c101506 */
[----:B------:R-:W-:Y:S02]  /*2a520*/  LEA.HI.X.SX32 R29, R3, R2, 0x1, P6 ;  /* 0x00000002031d7211 */ /* 0x000fe400030f0eff */
[C---:B------:R-:W-:Y:S02]  /*2a530*/  IADD3 R3, R4.reuse, c[0x0][0x198], RZ ;  /* 0x0000660004037a10 */ /* 0x040fe40007ffe0ff */
[----:B0-----:R-:W-:-:S04]  /*2a540*/  LEA R10, P6, R4, R0, 0x1 ;  /* 0x00000000040a7211 */ /* 0x001fc800078c08ff */
[----:B------:R-:W-:Y:S02]  /*2a550*/  LEA.HI.X.SX32 R11, R4, R2, 0x1, P6 ;  /* 0x00000002040b7211 */ /* 0x000fe400030f0eff */
[----:B---3--:R-:W-:Y:S02]  /*2a560*/  ISETP.LT.AND P3, PT, R6, c[0x0][0x17c], !P0 ;  /* 0x00005f0006007a0c */ /* 0x008fe40004761270 */
[----:B------:R-:W3:Y:S01]  /*2a570*/  LDL.LU R6, [R1+0xab4] ;  /* 0x000ab40001067983 */ /* 0x000ee20000300800 */
[----:B-----5:R-:W-:-:S03]  /*2a580*/  ISETP.LT.AND P4, PT, R24, c[0x0][0x17c], !P0 ;  /* 0x00005f0018007a0c */ /* 0x020fc60004781270 */
[----:B------:R-:W5:Y:S01]  /*2a590*/  LDL.LU R24, [R1+0xab8] ;  /* 0x000ab80001187983 */ /* 0x000f620000300800 */
[----:B----4-:R-:W-:-:S03]  /*2a5a0*/  ISETP.LT.AND P5, PT, R7, c[0x0][0x17c], !P0 ;  /* 0x00005f0007007a0c */ /* 0x010fc600047a1270 */
[----:B------:R-:W4:Y:S04]  /*2a5b0*/  LDL.LU R7, [R1+0x24] ;  /* 0x0000240001077983 */ /* 0x000f280000300800 */
[----:B------:R-:W2:Y:S01]  /*2a5c0*/  LDL.LU R4, [R1+0xab0] ;  /* 0x000ab00001047983 */ /* 0x000ea20000300800 */
[----:B------:R-:W-:-:S05]  /*2a5d0*/  PRMT R12, R12, 0x7632, R12 ;  /* 0x000076320c0c7816 */ /* 0x000fca000000000c */
[----:B------:R0:W-:Y:S04]  /*2a5e0*/  @P2 STG.E.U16 [R28.64], R12 ;  /* 0x0000000c1c002986 */ /* 0x0001e8000c101506 */
[----:B------:R1:W-:Y:S01]  /*2a5f0*/  @P1 STG.E.U16 [R10.64], R16 ;  /* 0x000000100a001986 */ /* 0x0003e2000c101506 */
[----:B0-----:R-:W-:-:S04]  /*2a600*/  LEA R28, P6, R3, R0, 0x1 ;  /* 0x00000000031c7211 */ /* 0x001fc800078c08ff */
[----:B------:R-:W-:Y:S02]  /*2a610*/  LEA.HI.X.SX32 R29, R3, R2, 0x1, P6 ;  /* 0x00000002031d7211 */ /* 0x000fe400030f0eff */
[----:B-1----:R-:W-:-:S05]  /*2a620*/  PRMT R16, R16, 0x7632, R16 ;  /* 0x0000763210107816 */ /* 0x002fca0000000010 */
[----:B------:R0:W-:Y:S01]  /*2a630*/  @P4 STG.E.U16 [R28.64], R16 ;  /* 0x000000101c004986 */ /* 0x0001e2000c101506 */
[----:B---3--:R-:W-:-:S03]  /*2a640*/  ISETP.LT.AND P1, PT, R6, c[0x0][0x17c], !P0 ;  /* 0x00005f0006007a0c */ /* 0x008fc60004721270 */
[----:B------:R-:W3:Y:S01]  /*2a650*/  LDL.LU R6, [R1+0xac0] ;  /* 0x000ac00001067983 */ /* 0x000ee20000300800 */
[----:B--2---:R-:W-:Y:S02]  /*2a660*/  ISETP.LT.AND P2, PT, R4, c[0x0][0x17c], !P0 ;  /* 0x00005f0004007a0c */ /* 0x004fe40004741270 */
[----:B------:R-:W-:-:S04]  /*2a670*/  IADD3 R4, R3, c[0x0][0x198], RZ ;  /* 0x0000660003047a10 */ /* 0x000fc80007ffe0ff */
[C---:B------:R-:W-:Y:S02]  /*2a680*/  LEA R10, P6, R4.reuse, R0, 0x1 ;  /* 0x00000000040a7211 */ /* 0x040fe400078c08ff */
[C---:B------:R-:W-:Y:S02]  /*2a690*/  IADD3 R3, R4.reuse, c[0x0][0x198], RZ ;  /* 0x0000660004037a10 */ /* 0x040fe40007ffe0ff */
[----:B------:R-:W-:Y:S02]  /*2a6a0*/  LEA.HI.X.SX32 R11, R4, R2, 0x1, P6 ;  /* 0x00000002040b7211 */ /* 0x000fe400030f0eff */
[C---:B0-----:R-:W-:Y:S02]  /*2a6b0*/  LEA R28, P6, R3.reuse, R0, 0x1 ;  /* 0x00000000031c7211 */ /* 0x041fe400078c08ff */
[----:B-----5:R-:W-:Y:S02]  /*2a6c0*/  ISETP.LT.AND P4, PT, R24, c[0x0][0x17c], !P0 ;  /* 0x00005f0018007a0c */ /* 0x020fe40004781270 */
[C---:B------:R-:W-:Y:S01]  /*2a6d0*/  IADD3 R4, R3.reuse, c[0x0][0x198], RZ ;  /* 0x0000660003047a10 */ /* 0x040fe20007ffe0ff */
[----:B------:R-:W2:Y:S01]  /*2a6e0*/  LDL.LU R24, [R1+0xac8] ;  /* 0x000ac80001187983 */ /* 0x000ea20000300800 */
[----:B------:R-:W-:-:S03]  /*2a6f0*/  LEA.HI.X.SX32 R29, R3, R2, 0x1, P6 ;  /* 0x00000002031d7211 */ /* 0x000fc600030f0eff */
[----:B------:R-:W5:Y:S04]  /*2a700*/  LDL.LU R3, [R1+0xabc] ;  /* 0x000abc0001037983 */ /* 0x000f680000300800 */
[----:B------:R0:W-:Y:S02]  /*2a710*/  @P3 STG.E.U16 [R10.64], R20 ;  /* 0x000000140a003986 */ /* 0x0001e4000c101506 */
[----:B0-----:R-:W-:-:S05]  /*2a720*/  PRMT R20, R20, 0x7632, R20 ;  /* 0x0000763214147816 */ /* 0x001fca0000000014 */
[----:B------:R0:W-:Y:S04]  /*2a730*/  @P5 STG.E.U16 [R28.64], R20 ;  /* 0x000000141c005986 */ /* 0x0001e8000c101506 */
[----:B0-----:R-:W2:Y:S01]  /*2a740*/  LDL.LU R20, [R1+0xac4] ;  /* 0x000ac40001147983 */ /* 0x001ea20000300800 */
[----:B------:R-:W-:-:S04]  /*2a750*/  LEA R10, P6, R4, R0, 0x1 ;  /* 0x00000000040a7211 */ /* 0x000fc800078c08ff */
[----:B------:R-:W-:Y:S02]  /*2a760*/  LEA.HI.X.SX32 R11, R4, R2, 0x1, P6 ;  /* 0x00000002040b7211 */ /* 0x000fe400030f0eff */
[----:B----4-:R-:W-:-:S03]  /*2a770*/  PRMT R8, R7, 0x7632, R8 ;  /* 0x0000763207087816 */ /* 0x010fc60000000008 */
[----:B------:R0:W-:Y:S04]  /*2a780*/  @P2 STG.E.U16 [R10.64], R7 ;  /* 0x000000070a002986 */ /* 0x0001e8000c101506 */
[----:B0-----:R-:W4:Y:S01]  /*2a790*/  LDL.LU.64 R10, [R1+0xb80] ;  /* 0x000b8000010a7983 */ /* 0x001f220000300a00 */
[----:B---3--:R-:W-:Y:S02]  /*2a7a0*/  ISETP.LT.AND P5, PT, R6, c[0x0][0x17c], !P0 ;  /* 0x00005f0006007a0c */ /* 0x008fe400047a1270 */
[----:B-----5:R-:W-:Y:S02]  /*2a7b0*/  ISETP.LT.AND P3, PT, R3, c[0x0][0x17c], !P0 ;  /* 0x00005f0003007a0c */ /* 0x020fe40004761270 */
[----:B------:R-:W-:-:S04]  /*2a7c0*/  IADD3 R3, R4, c[0x0][0x198], RZ ;  /* 0x0000660004037a10 */ /* 0x000fc80007ffe0ff */
[C---:B------:R-:W-:Y:S02]  /*2a7d0*/  LEA R28, P6, R3.reuse, R0, 0x1 ;  /* 0x00000000031c7211 */ /* 0x040fe400078c08ff */
[C---:B------:R-:W-:Y:S02]  /*2a7e0*/  IADD3 R4, R3.reuse, c[0x0][0x198], RZ ;  /* 0x0000660003047a10 */ /* 0x040fe40007ffe0ff */
[----:B------:R-:W-:Y:S02]  /*2a7f0*/  LEA.HI.X.SX32 R29, R3, R2, 0x1, P6 ;  /* 0x00000002031d7211 */ /* 0x000fe400030f0eff */
[C---:B------:R-:W-:Y:S02]  /*2a800*/  LEA R6, P6, R4.reuse, R0, 0x1 ;  /* 0x0000000004067211 */ /* 0x040fe400078c08ff */
[C---:B------:R-:W-:Y:S02]  /*2a810*/  IADD3 R3, R4.reuse, c[0x0][0x198], RZ ;  /* 0x0000660004037a10 */ /* 0x040fe40007ffe0ff */
[----:B------:R-:W-:-:S02]  /*2a820*/  LEA.HI.X.SX32 R7, R4, R2, 0x1, P6 ;  /* 0x0000000204077211 */ /* 0x000fc400030f0eff */
[----:B------:R-:W3:Y:S01]  /*2a830*/  LDL.LU R4, [R1+0xacc] ;  /* 0x000acc0001047983 */ /* 0x000ee20000300800 */
[----:B--2---:R-:W-:-:S03]  /*2a840*/  ISETP.LT.AND P2, PT, R20, c[0x0][0x17c], !P0 ;  /* 0x00005f0014007a0c */ /* 0x004fc60004741270 */
[----:B------:R-:W2:Y:S04]  /*2a850*/  LDL.LU R20, [R1+0xad4] ;  /* 0x000ad40001147983 */ /* 0x000ea80000300800 */
[----:B------:R0:W-:Y:S01]  /*2a860*/  @P1 STG.E.U16 [R28.64], R8 ;  /* 0x000000081c001986 */ /* 0x0001e2000c101506 */
[----:B------:R-:W-:-:S03]  /*2a870*/  ISETP.LT.AND P1, PT, R24, c[0x0][0x17c], !P0 ;  /* 0x00005f0018007a0c */ /* 0x000fc60004721270 */
[----:B------:R1:W-:Y:S01]  /*2a880*/  @P4 STG.E.U16 [R6.64], R25 ;  /* 0x0000001906004986 */ /* 0x0003e2000c101506 */
[C---:B0-----:R-:W-:Y:S02]  /*2a890*/  LEA R28, P6, R3.reuse, R0, 0x1 ;  /* 0x00000000031c7211 */ /* 0x041fe400078c08ff */
[C---:B------:R-:W-:Y:S02]  /*2a8a0*/  IADD3 R8, R3.reuse, c[0x0][0x198], RZ ;  /* 0x0000660003087a10 */ /* 0x040fe40007ffe0ff */
[----:B------:R-:W-:Y:S01]  /*2a8b0*/  LEA.HI.X.SX32 R29, R3, R2, 0x1, P6 ;  /* 0x00000002031d7211 */ /* 0x000fe200030f0eff */
[----:B-1----:R-:W5:Y:S01]  /*2a8c0*/  LDL.LU.64 R6, [R1+0xb78] ;  /* 0x000b780001067983 */ /* 0x002f620000300a00 */
[C---:B------:R-:W-:Y:S02]  /*2a8d0*/  LEA R24, P6, R8.reuse, R0, 0x1 ;  /* 0x0000000008187211 */ /* 0x040fe400078c08ff */
[----:B------:R-:W-:Y:S02]  /*2a8e0*/  PRMT R3, R25, 0x7632, R3 ;  /* 0x0000763219037816 */ /* 0x000fe40000000003 */
[----:B------:R-:W-:-:S03]  /*2a8f0*/  LEA.HI.X.SX32 R25, R8, R2, 0x1, P6 ;  /* 0x0000000208197211 */ /* 0x000fc600030f0eff */
[----:B------:R-:W-:Y:S04]  /*2a900*/  @P3 STG.E.U16 [R28.64], R3 ;  /* 0x000000031c003986 */ /* 0x000fe8000c101506 */
[----:B------:R0:W-:Y:S01]  /*2a910*/  @P5 STG.E.U16 [R24.64], R5 ;  /* 0x0000000518005986 */ /* 0x0001e2000c101506 */
[----:B---3--:R-:W-:Y:S02]  /*2a920*/  ISETP.LT.AND P4, PT, R4, c[0x0][0x17c], !P0 ;  /* 0x00005f0004007a0c */ /* 0x008fe40004781270 */
[----:B------:R-:W-:Y:S02]  /*2a930*/  IADD3 R4, R8, c[0x0][0x198], RZ ;  /* 0x0000660008047a10 */ /* 0x000fe40007ffe0ff */
[----:B------:R-:W3:Y:S04]  /*2a940*/  LDL.LU R8, [R1+0xad0] ;  /* 0x000ad00001087983 */ /* 0x000ee80000300800 */
[----:B0-----:R-:W4:Y:S01]  /*2a950*/  LDL.LU R25, [R1+0xad8] ;  /* 0x000ad80001197983 */ /* 0x001f220000300800 */
[----:B--2---:R-:W-:-:S03]  /*2a960*/  ISETP.LT.AND P5, PT, R20, c[0x0][0x17c], !P0 ;  /* 0x00005f0014007a0c */ /* 0x004fc600047a1270 */
[----:B------:R-:W2:Y:S01]  /*2a970*/  LDL.LU R20, [R1+0xae0] ;  /* 0x000ae00001147983 */ /* 0x000ea20000300800 */
[C---:B------:R-:W-:Y:S02]  /*2a980*/  LEA R28, P6, R4.reuse, R0, 0x1 ;  /* 0x00000000041c7211 */ /* 0x040fe400078c08ff */
[C---:B------:R-:W-:Y:S02]  /*2a990*/  IADD3 R3, R4.reuse, c[0x0][0x198], RZ ;  /* 0x0000660004037a10 */ /* 0x040fe40007ffe0ff */
[----:B------:R-:W-:Y:S02]  /*2a9a0*/  LEA.HI.X.SX32 R29, R4, R2, 0x1, P6 ;  /* 0x00000002041d7211 */ /* 0x000fe400030f0eff */
[----:B------:R-:W-:Y:S02]  /*2a9b0*/  LEA R4, P6, R3, R0, 0x1 ;  /* 0x0000000003047211 */ /* 0x000fe400078c08ff */
[----:B------:R-:W-:Y:S02]  /*2a9c0*/  PRMT R12, R5, 0x7632, R12 ;  /* 0x00007632050c7816 */ /* 0x000fe4000000000c */
[----:B------:R-:W-:-:S03]  /*2a9d0*/  LEA.HI.X.SX32 R5, R3, R2, 0x1, P6 ;  /* 0x0000000203057211 */ /* 0x000fc600030f0eff */
[----:B------:R0:W-:Y:S04]  /*2a9e0*/  @P2 STG.E.U16 [R28.64], R12 ;  /* 0x0000000c1c002986 */ /* 0x0001e8000c101506 */
[----:B------:R1:W-:Y:S04]  /*2a9f0*/  @P1 STG.E.U16 [R4.64], R9 ;  /* 0x0000000904001986 */ /* 0x0003e8000c101506 */
[----:B0-----:R-:W5:Y:S01]  /*2aa00*/  LDL.LU R29, [R1+0xadc] ;  /* 0x000adc00011d7983 */ /* 0x001f620000300800 */
[----:B-1----:R-:W-:-:S03]  /*2aa10*/  PRMT R4, R9, 0x7632, R4 ;  /* 0x0000763209047816 */ /* 0x002fc60000000004 */
[----:B------:R-:W5:Y:S04]  /*2aa20*/  LDL.LU R12, [R1+0xae4] ;  /* 0x000ae400010c7983 */ /* 0x000f680000300800 */
[----:B------:R-:W5:Y:S01]  /*2aa30*/  LDL.LU R28, [R1+0xae8] ;  /* 0x000ae800011c7983 */ /* 0x000f620000300800 */
[----:B------:R-:W-:Y:S02]  /*2aa40*/  PRMT R16, R26, 0x7632, R16 ;  /* 0x000076321a107816 */ /* 0x000fe40000000010 */
[----:B---3--:R-:W-:Y:S02]  /*2aa50*/  ISETP.LT.AND P3, PT, R8, c[0x0][0x17c], !P0 ;  /* 0x00005f0008007a0c */ /* 0x008fe40004761270 */
[----:B------:R-:W-:-:S04]  /*2aa60*/  IADD3 R8, R3, c[0x0][0x198], RZ ;  /* 0x0000660003087a10 */ /* 0x000fc80007ffe0ff */
[C---:B------:R-:W-:Y:S02]  /*2aa70*/  LEA R24, P6, R8.reuse, R0, 0x1 ;  /* 0x0000000008187211 */ /* 0x040fe400078c08ff */
[----:B----4-:R-:W-:Y:S02]  /*2aa80*/  ISETP.LT.AND P2, PT, R25, c[0x0][0x17c], !P0 ;  /* 0x00005f0019007a0c */ /* 0x010fe40004741270 */
[C---:B------:R-:W-:Y:S02]  /*2aa90*/  LEA.HI.X.SX32 R25, R8.reuse, R2, 0x1, P6 ;  /* 0x0000000208197211 */ /* 0x040fe400030f0eff */
[----:B------:R-:W-:-:S03]  /*2aaa0*/  IADD3 R3, R8, c[0x0][0x198], RZ ;  /* 0x0000660008037a10 */ /* 0x000fc60007ffe0ff */
[----:B------:R0:W-:Y:S01]  /*2aab0*/  @P4 STG.E.U16 [R24.64], R4 ;  /* 0x0000000418004986 */ /* 0x0001e2000c101506 */
[----:B--2---:R-:W-:-:S03]  /*2aac0*/  ISETP.LT.AND P4, PT, R20, c[0x0][0x17c], !P0 ;  /* 0x00005f0014007a0c */ /* 0x004fc60004781270 */
[----:B------:R-:W2:Y:S01]  /*2aad0*/  LDL.LU R20, [R1+0xaf0] ;  /* 0x000af00001147983 */ /* 0x000ea20000300800 */
[C---:B------:R-:W-:Y:S02]  /*2aae0*/  LEA R8, P6, R3.reuse, R0, 0x1 ;  /* 0x0000000003087211 */ /* 0x040fe400078c08ff */
[C---:B------:R-:W-:Y:S02]  /*2aaf0*/  IADD3 R5, R3.reuse, c[0x0][0x198], RZ ;  /* 0x0000660003057a10 */ /* 0x040fe40007ffe0ff */
[----:B------:R-:W-:Y:S02]  /*2ab00*/  LEA.HI.X.SX32 R9, R3, R2, 0x1, P6 ;  /* 0x0000000203097211 */ /* 0x000fe400030f0eff */
[C---:B0-----:R-:W-:Y:S02]  /*2ab10*/  LEA R4, P6, R5.reuse, R0, 0x1 ;  /* 0x0000000005047211 */ /* 0x041fe400078c08ff */
[C---:B------:R-:W-:Y:S02]  /*2ab20*/  IADD3 R3, R5.reuse, c[0x0][0x198], RZ ;  /* 0x0000660005037a10 */ /* 0x040fe40007ffe0ff */
[----:B------:R-:W-:Y:S01]  /*2ab30*/  LEA.HI.X.SX32 R5, R5, R2, 0x1, P6 ;  /* 0x0000000205057211 */ /* 0x000fe200030f0eff */
[----:B------:R0:W-:Y:S04]  /*2ab40*/  @P3 STG.E.U16 [R8.64], R26 ;  /* 0x0000001a08003986 */ /* 0x0001e8000c101506 */
[----:B------:R1:W-:Y:S04]  /*2ab50*/  @P5 STG.E.U16 [R4.64], R16 ;  /* 0x0000001004005986 */ /* 0x0003e8000c101506 */
[----:B0-----:R-:W3:Y:S04]  /*2ab60*/  LDL.LU R26, [R1+0xb74] ;  /* 0x000b7400011a7983 */ /* 0x001ee80000300800 */
[----:B------:R-:W4:Y:S04]  /*2ab70*/  LDL.LU R25, [R1+0xaec] ;  /* 0x000aec0001197983 */ /* 0x000f280000300800 */
[----:B-1----:R-:W3:Y:S01]  /*2ab80*/  LDL.LU R16, [R1+0xafc] ;  /* 0x000afc0001107983 */ /* 0x002ee20000300800 */
[----:B------:R-:W-:-:S02]  /*2ab90*/  LEA R8, P6, R3, R0, 0x1 ;  /* 0x0000000003087211 */ /* 0x000fc400078c08ff */
[----:B-----5:R-:W-:Y:S01]  /*2aba0*/  ISETP.LT.AND P3, PT, R12, c[0x0][0x17c], !P0 ;  /* 0x00005f000c007a0c */ /* 0x020fe20004761270 */
[----:B------:R-:W5:Y:S01]  /*2abb0*/  LDL.LU R24, [R1+0xaf8] ;  /* 0x000af80001187983 */ /* 0x000f620000300800 */
[C---:B------:R-:W-:Y:S02]  /*2abc0*/  LEA.HI.X.SX32 R9, R3.reuse, R2, 0x1, P6 ;  /* 0x0000000203097211 */ /* 0x040fe400030f0eff */
[----:B------:R-:W-:-:S03]  /*2abd0*/  IADD3 R12, R3, c[0x0][0x198], RZ ;  /* 0x00006600030c7a10 */ /* 0x000fc60007ffe0ff */
[----:B------:R0:W-:Y:S01]  /*2abe0*/  @P2 STG.E.U16 [R8.64], R13 ;  /* 0x0000000d08002986 */ /* 0x0001e2000c101506 */
[----:B------:R-:W-:Y:S02]  /*2abf0*/  ISETP.LT.AND P1, PT, R29, c[0x0][0x17c], !P0 ;  /* 0x00005f001d007a0c */ /* 0x000fe40004721270 */
[C---:B------:R-:W-:Y:S02]  /*2ac00*/  LEA R4, P6, R12.reuse, R0, 0x1 ;  /* 0x000000000c047211 */ /* 0x040fe400078c08ff */
[C---:B------:R-:W-:Y:S02]  /*2ac10*/  IADD3 R3, R12.reuse, c[0x0][0x198], RZ ;  /* 0x000066000c037a10 */ /* 0x040fe40007ffe0ff */
[----:B------:R-:W-:Y:S02]  /*2ac20*/  LEA.HI.X.SX32 R5, R12, R2, 0x1, P6 ;  /* 0x000000020c057211 */ /* 0x000fe400030f0eff */
[----:B0-----:R-:W-:Y:S02]  /*2ac30*/  LEA R8, P6, R3, R0, 0x1 ;  /* 0x0000000003087211 */ /* 0x001fe400078c08ff */
[----:B------:R-:W-:-:S02]  /*2ac40*/  PRMT R13, R13, 0x7632, R13 ;  /* 0x000076320d0d7816 */ /* 0x000fc4000000000d */
[----:B------:R-:W-:-:S03]  /*2ac50*/  LEA.HI.X.SX32 R9, R3, R2, 0x1, P6 ;  /* 0x0000000203097211 */ /* 0x000fc600030f0eff */
[----:B------:R0:W-:Y:S04]  /*2ac60*/  @P1 STG.E.U16 [R4.64], R13 ;  /* 0x0000000d04001986 */ /* 0x0001e8000c101506 */
[----:B------:R1:W-:Y:S01]  /*2ac70*/  @P4 STG.E.U16 [R8.64], R17 ;  /* 0x0000001108004986 */ /* 0x0003e2000c101506 */
[----:B--2---:R-:W-:-:S03]  /*2ac80*/  ISETP.LT.AND P2, PT, R20, c[0x0][0x17c], !P0 ;  /* 0x00005f0014007a0c */ /* 0x004fc60004741270 */
[----:B------:R-:W2:Y:S04]  /*2ac90*/  LDL.LU R20, [R1+0xb08] ;  /* 0x000b080001147983 */ /* 0x000ea80000300800 */
[----:B------:R-:W4:Y:S01]  /*2aca0*/  LDL.LU R29, [R1+0x28] ;  /* 0x00002800011d7983 */ /* 0x000f220000300800 */
[----:B---3--:R-:W-:-:S03]  /*2acb0*/  ISETP.LT.AND P4, PT, R16, c[0x0][0x17c], !P0 ;  /* 0x00005f0010007a0c */ /* 0x008fc60004781270 */
[----:B------:R-:W3:Y:S01]  /*2acc0*/  LDL.LU R16, [R1+0xb04] ;  /* 0x000b040001107983 */ /* 0x000ee20000300800 */
[----:B------:R-:W-:-:S04]  /*2acd0*/  IADD3 R12, R3, c[0x0][0x198], RZ ;  /* 0x00006600030c7a10 */ /* 0x000fc80007ffe0ff */
[C---:B0-----:R-:W-:Y:S02]  /*2ace0*/  LEA R4, P6, R12.reuse, R0, 0x1 ;  /* 0x000000000c047211 */ /* 0x041fe400078c08ff */
[----:B-1----:R-:W-:Y:S02]  /*2acf0*/  PRMT R17, R17, 0x7632, R17 ;  /* 0x0000763211117816 */ /* 0x002fe40000000011 */
[----:B------:R-:W-:Y:S02]  /*2ad00*/  LEA.HI.X.SX32 R5, R12, R2, 0x1, P6 ;  /* 0x000000020c057211 */ /* 0x000fe400030f0eff */
[----:B------:R-:W-:Y:S02]  /*2ad10*/  ISETP.LT.AND P5, PT, R28, c[0x0][0x17c], !P0 ;  /* 0x00005f001c007a0c */ /* 0x000fe400047a1270 */
[----:B------:R-:W-:Y:S01]  /*2ad20*/  IADD3 R3, R12, c[0x0][0x198], RZ ;  /* 0x000066000c037a10 */ /* 0x000fe20007ffe0ff */
[----:B------:R0:W-:Y:S03]  /*2ad30*/  @P3 STG.E.U16 [R4.64], R17 ;  /* 0x0000001104003986 */ /* 0x0001e6000c101506 */
[----:B------:R-:W-:-:S04]  /*2ad40*/  LEA R8, P6, R3, R0, 0x1 ;  /* 0x0000000003087211 */ /* 0x000fc800078c08ff */
[----:B------:R-:W-:Y:S01]  /*2ad50*/  LEA.HI.X.SX32 R9, R3, R2, 0x1, P6 ;  /* 0x0000000203097211 */ /* 0x000fe200030f0eff */
[----:B0-----:R-:W4:Y:S01]  /*2ad60*/  LDL.LU R17, [R1+0xb10] ;  /* 0x000b100001117983 */ /* 0x001f220000300800 */
[----:B-----5:R-:W-:-:S03]  /*2ad70*/  ISETP.LT.AND P3, PT, R24, c[0x0][0x17c], !P0 ;  /* 0x00005f0018007a0c */ /* 0x020fc60004761270 */
[----:B------:R0:W-:Y:S04]  /*2ad80*/  @P5 STG.E.U16 [R8.64], R21 ;  /* 0x0000001508005986 */ /* 0x0001e8000c101506 */
[----:B------:R-:W5:Y:S01]  /*2ad90*/  LDL.LU R24, [R1+0xb0c] ;  /* 0x000b0c0001187983 */ /* 0x000f620000300800 */
[----:B------:R-:W-:-:S04]  /*2ada0*/  IADD3 R12, R3, c[0x0][0x198], RZ ;  /* 0x00006600030c7a10 */ /* 0x000fc80007ffe0ff */
[C---:B------:R-:W-:Y:S02]  /*2adb0*/  LEA R4, P6, R12.reuse, R0, 0x1 ;  /* 0x000000000c047211 */ /* 0x040fe400078c08ff */
[----:B0-----:R-:W-:Y:S02]  /*2adc0*/  PRMT R21, R21, 0x7632, R21 ;  /* 0x0000763215157816 */ /* 0x001fe40000000015 */
[----:B------:R-:W-:-:S05]  /*2add0*/  LEA.HI.X.SX32 R5, R12, R2, 0x1, P6 ;  /* 0x000000020c057211 */ /* 0x000fca00030f0eff */
[----:B------:R0:W-:Y:S01]  /*2ade0*/  @P2 STG.E.U16 [R4.64], R21 ;  /* 0x0000001504002986 */ /* 0x0001e2000c101506 */
[----:B--2---:R-:W-:-:S03]  /*2adf0*/  ISETP.LT.AND P5, PT, R20, c[0x0][0x17c], !P0 ;  /* 0x00005f0014007a0c */ /* 0x004fc600047a1270 */
[----:B------:R-:W2:Y:S01]  /*2ae00*/  LDL.LU R20, [R1+0xb18] ;  /* 0x000b180001147983 */ /* 0x000ea20000300800 */
[----:B---3--:R-:W-:-:S03]  /*2ae10*/  ISETP.LT.AND P2, PT, R16, c[0x0][0x17c], !P0 ;  /* 0x00005f0010007a0c */ /* 0x008fc60004741270 */
[----:B------:R-:W3:Y:S01]  /*2ae20*/  LDL.LU R16, [R1+0xb14] ;  /* 0x000b140001107983 */ /* 0x000ee20000300800 */
[----:B------:R-:W-:Y:S02]  /*2ae30*/  IADD3 R3, R12, c[0x0][0x198], RZ ;  /* 0x000066000c037a10 */ /* 0x000fe40007ffe0ff */
[----:B----4-:R-:W-:Y:S01]  /*2ae40*/  ISETP.LT.AND P1, PT, R25, c[0x0][0x17c], !P0 ;  /* 0x00005f0019007a0c */ /* 0x010fe20004721270 */
[----:B0-----:R-:W4:Y:S01]  /*2ae50*/  LDL.LU R21, [R1+0xb20] ;  /* 0x000b200001157983 */ /* 0x001f220000300800 */
[C---:B------:R-:W-:Y:S02]  /*2ae60*/  LEA R8, P6, R3.reuse, R0, 0x1 ;  /* 0x0000000003087211 */ /* 0x040fe400078c08ff */
[C---:B------:R-:W-:Y:S02]  /*2ae70*/  IADD3 R12, R3.reuse, c[0x0][0x198], RZ ;  /* 0x00006600030c7a10 */ /* 0x040fe40007ffe0ff */
[----:B------:R-:W-:Y:S02]  /*2ae80*/  LEA.HI.X.SX32 R9, R3, R2, 0x1, P6 ;  /* 0x0000000203097211 */ /* 0x000fe400030f0eff */
[----:B------:R-:W-:-:S02]  /*2ae90*/  LEA R4, P6, R12, R0, 0x1 ;  /* 0x000000000c047211 */ /* 0x000fc400078c08ff */
[----:B------:R-:W-:Y:S02]  /*2aea0*/  PRMT R13, R29, 0x7632, R13 ;  /* 0x000076321d0d7816 */ /* 0x000fe4000000000d */
[C---:B------:R-:W-:Y:S02]  /*2aeb0*/  LEA.HI.X.SX32 R5, R12.reuse, R2, 0x1, P6 ;  /* 0x000000020c057211 */ /* 0x040fe400030f0eff */
[----:B------:R-:W-:Y:S01]  /*2aec0*/  IADD3 R3, R12, c[0x0][0x198], RZ ;  /* 0x000066000c037a10 */ /* 0x000fe20007ffe0ff */
[----:B------:R0:W-:Y:S04]  /*2aed0*/  @P1 STG.E.U16 [R8.64], R29 ;  /* 0x0000001d08001986 */ /* 0x0001e8000c101506 */
[----:B------:R1:W-:Y:S01]  /*2aee0*/  @P4 STG.E.U16 [R4.64], R13 ;  /* 0x0000000d04004986 */ /* 0x0003e2000c101506 */
[----:B------:R-:W-:-:S03]  /*2aef0*/  ISETP.LT.AND P1, PT, R17, c[0x0][0x17c], !P0 ;  /* 0x00005f0011007a0c */ /* 0x000fc60004721270 */
[----:B------:R-:W4:Y:S01]  /*2af00*/  LDL.LU R17, [R1+0xb1c] ;  /* 0x000b1c0001117983 */ /* 0x000f220000300800 */
[----:B0-----:R-:W-:-:S03]  /*2af10*/  LEA R8, P6, R3, R0, 0x1 ;  /* 0x0000000003087211 */ /* 0x001fc600078c08ff */
[----:B-1----:R-:W4:Y:S01]  /*2af20*/  LDL.LU R13, [R1+0xb28] ;  /* 0x000b2800010d7983 */ /* 0x002f220000300800 */
[----:B------:R-:W-:-:S05]  /*2af30*/  LEA.HI.X.SX32 R9, R3, R2, 0x1, P6 ;  /* 0x0000000203097211 */ /* 0x000fca00030f0eff */
[----:B------:R0:W-:Y:S01]  /*2af40*/  @P3 STG.E.U16 [R8.64], R26 ;  /* 0x0000001a08003986 */ /* 0x0001e2000c101506 */
[----:B------:R-:W-:-:S04]  /*2af50*/  IADD3 R12, R3, c[0x0][0x198], RZ ;  /* 0x00006600030c7a10 */ /* 0x000fc80007ffe0ff */
[----:B------:R-:W-:-:S04]  /*2af60*/  LEA R4, P6, R12, R0, 0x1 ;  /* 0x000000000c047211 */ /* 0x000fc800078c08ff */
[----:B------:R-:W-:Y:S02]  /*2af70*/  LEA.HI.X.SX32 R5, R12, R2, 0x1, P6 ;  /* 0x000000020c057211 */ /* 0x000fe400030f0eff */
[----:B0-----:R-:W-:-:S05]  /*2af80*/  PRMT R26, R26, 0x7632, R26 ;  /* 0x000076321a1a7816 */ /* 0x001fca000000001a */
[----:B------:R0:W-:Y:S01]  /*2af90*/  @P5 STG.E.U16 [R4.64], R26 ;  /* 0x0000001a04005986 */ /* 0x0001e2000c101506 */
[----:B--2---:R-:W-:-:S03]  /*2afa0*/  ISETP.LT.AND P3, PT, R20, c[0x0][0x17c], !P0 ;  /* 0x00005f0014007a0c */ /* 0x004fc60004761270 */
[----:B------:R-:W2:Y:S01]  /*2afb0*/  LDL.LU R20, [R1+0xb24] ;  /* 0x000b240001147983 */ /* 0x000ea20000300800 */
[----:B---3--:R-:W-:-:S03]  /*2afc0*/  ISETP.LT.AND P5, PT, R16, c[0x0][0x17c], !P0 ;  /* 0x00005f0010007a0c */ /* 0x008fc600047a1270 */
[----:B------:R-:W3:Y:S01]  /*2afd0*/  LDL.LU R16, [R1+0xb30] ;  /* 0x000b300001107983 */ /* 0x000ee20000300800 */
[----:B------:R-:W-:-:S04]  /*2afe0*/  IADD3 R3, R12, c[0x0][0x198], RZ ;  /* 0x000066000c037a10 */ /* 0x000fc80007ffe0ff */
[C---:B------:R-:W-:Y:S02]  /*2aff0*/  LEA R8, P6, R3.reuse, R0, 0x1 ;  /* 0x0000000003087211 */ /* 0x040fe400078c08ff */
[C---:B------:R-:W-:Y:S02]  /*2b000*/  IADD3 R12, R3.reuse, c[0x0][0x198], RZ ;  /* 0x00006600030c7a10 */ /* 0x040fe40007ffe0ff */
[----:B------:R-:W-:Y:S02]  /*2b010*/  LEA.HI.X.SX32 R9, R3, R2, 0x1, P6 ;  /* 0x0000000203097211 */ /* 0x000fe400030f0eff */
[----:B0-----:R-:W-:Y:S02]  /*2b020*/  LEA R4, P6, R12, R0, 0x1 ;  /* 0x000000000c047211 */ /* 0x001fe400078c08ff */
[----:B-----5:R-:W-:Y:S02]  /*2b030*/  ISETP.LT.AND P4, PT, R24, c[0x0][0x17c], !P0 ;  /* 0x00005f0018007a0c */ /* 0x020fe40004781270 */
[C---:B------:R-:W-:Y:S01]  /*2b040*/  IADD3 R3, R12.reuse, c[0x0][0x198], RZ ;  /* 0x000066000c037a10 */ /* 0x040fe20007ffe0ff */
[----:B------:R0:W-:Y:S01]  /*2b050*/  @P2 STG.E.U16 [R8.64], R6 ;  /* 0x0000000608002986 */ /* 0x0001e2000c101506 */
[----:B------:R-:W-:-:S02]  /*2b060*/  LEA.HI.X.SX32 R5, R12, R2, 0x1, P6 ;  /* 0x000000020c057211 */ /* 0x000fc400030f0eff */
[----:B------:R-:W-:Y:S02]  /*2b070*/  PRMT R12, R6, 0x7632, R12 ;  /* 0x00007632060c7816 */ /* 0x000fe4000000000c */
[C---:B0-----:R-:W-:Y:S02]  /*2b080*/  LEA R8, P6, R3.reuse, R0, 0x1 ;  /* 0x0000000003087211 */ /* 0x041fe400078c08ff */
[C---:B------:R-:W-:Y:S02]  /*2b090*/  IADD3 R6, R3.reuse, c[0x0][0x198], RZ ;  /* 0x0000660003067a10 */ /* 0x040fe40007ffe0ff */
[----:B------:R-:W-:Y:S01]  /*2b0a0*/  LEA.HI.X.SX32 R9, R3, R2, 0x1, P6 ;  /* 0x0000000203097211 */ /* 0x000fe200030f0eff */
[----:B------:R0:W-:Y:S01]  /*2b0b0*/  @P1 STG.E.U16 [R4.64], R12 ;  /* 0x0000000c04001986 */ /* 0x0001e2000c101506 */
[----:B----4-:R-:W-:Y:S02]  /*2b0c0*/  ISETP.LT.AND P2, PT, R21, c[0x0][0x17c], !P0 ;  /* 0x00005f0015007a0c */ /* 0x010fe40004741270 */
[----:B------:R-:W-:Y:S01]  /*2b0d0*/  ISETP.LT.AND P1, PT, R17, c[0x0][0x17c], !P0 ;  /* 0x00005f0011007a0c */ /* 0x000fe20004721270 */
[----:B------:R-:W4:Y:S04]  /*2b0e0*/  LDL.LU R21, [R1+0xb2c] ;  /* 0x000b2c0001157983 */ /* 0x000f280000300800 */
[----:B------:R1:W-:Y:S01]  /*2b0f0*/  @P4 STG.E.U16 [R8.64], R10 ;  /* 0x0000000a08004986 */ /* 0x0003e2000c101506 */
[----:B------:R-:W-:-:S03]  /*2b100*/  ISETP.LT.AND P4, PT, R13, c[0x0][0x17c], !P0 ;  /* 0x00005f000d007a0c */ /* 0x000fc60004781270 */
[----:B------:R-:W5:Y:S01]  /*2b110*/  LDL.LU R17, [R1+0xb38] ;  /* 0x000b380001117983 */ /* 0x000f620000300800 */
[----:B0-----:R-:W-:-:S03]  /*2b120*/  LEA R4, P6, R6, R0, 0x1 ;  /* 0x0000000006047211 */ /* 0x001fc600078c08ff */
[----:B------:R-:W4:Y:S01]  /*2b130*/  LDL.LU R13, [R1+0xb34] ;  /* 0x000b3400010d7983 */ /* 0x000f220000300800 */
[----:B------:R-:W-:Y:S02]  /*2b140*/  LEA.HI.X.SX32 R5, R6, R2, 0x1, P6 ;  /* 0x0000000206057211 */ /* 0x000fe400030f0eff */
[----:B-1----:R-:W-:-:S05]  /*2b150*/  PRMT R10, R10, 0x7632, R10 ;  /* 0x000076320a0a7816 */ /* 0x002fca000000000a */
[----:B------:R0:W-:Y:S01]  /*2b160*/  @P3 STG.E.U16 [R4.64], R10 ;  /* 0x0000000a04003986 */ /* 0x0001e2000c101506 */
[----:B------:R-:W-:-:S04]  /*2b170*/  IADD3 R3, R6, c[0x0][0x198], RZ ;  /* 0x0000660006037a10 */ /* 0x000fc80007ffe0ff */
[----:B------:R-:W-:-:S04]  /*2b180*/  LEA R8, P6, R3, R0, 0x1 ;  /* 0x0000000003087211 */ /* 0x000fc800078c08ff */
[----:B------:R-:W-:Y:S02]  /*2b190*/  LEA.HI.X.SX32 R9, R3, R2, 0x1, P6 ;  /* 0x0000000203097211 */ /* 0x000fe400030f0eff */
[----:B0-----:R-:W-:-:S03]  /*2b1a0*/  PRMT R10, R27, 0x7632, R10 ;  /* 0x000076321b0a7816 */ /* 0x001fc6000000000a */
[----:B------:R0:W-:Y:S01]  /*2b1b0*/  @P5 STG.E.U16 [R8.64], R27 ;  /* 0x0000001b08005986 */ /* 0x0001e2000c101506 */
[----:B--2---:R-:W-:-:S03]  /*2b1c0*/  ISETP.LT.AND P3, PT, R20, c[0x0][0x17c], !P0 ;  /* 0x00005f0014007a0c */ /* 0x004fc60004761270 */
[----:B------:R-:W2:Y:S04]  /*2b1d0*/  LDL.LU R20, [R1+0xb40] ;  /* 0x000b400001147983 */ /* 0x000ea80000300800 */
[----:B0-----:R-:W2:Y:S01]  /*2b1e0*/  LDL.LU R27, [R1+0xb70] ;  /* 0x000b7000011b7983 */ /* 0x001ea20000300800 */
[----:B---3--:R-:W-:-:S03]  /*2b1f0*/  ISETP.LT.AND P5, PT, R16, c[0x0][0x17c], !P0 ;  /* 0x00005f0010007a0c */ /* 0x008fc600047a1270 */
[----:B------:R-:W3:Y:S01]  /*2b200*/  LDL.LU R16, [R1+0xb3c] ;  /* 0x000b3c0001107983 */ /* 0x000ee20000300800 */
[----:B------:R-:W-:-:S03]  /*2b210*/  IADD3 R6, R3, c[0x0][0x198], RZ ;  /* 0x0000660003067a10 */ /* 0x000fc60007ffe0ff */
[----:B------:R-:W3:Y:S01]  /*2b220*/  LDL.LU R12, [R1+0xb44] ;  /* 0x000b4400010c7983 */ /* 0x000ee20000300800 */
[C---:B------:R-:W-:Y:S02]  /*2b230*/  LEA R4, P6, R6.reuse, R0, 0x1 ;  /* 0x0000000006047211 */ /* 0x040fe400078c08ff */
[C---:B------:R-:W-:Y:S02]  /*2b240*/  IADD3 R3, R6.reuse, c[0x0][0x198], RZ ;  /* 0x0000660006037a10 */ /* 0x040fe40007ffe0ff */
[----:B------:R-:W-:Y:S02]  /*2b250*/  LEA.HI.X.SX32 R5, R6, R2, 0x1, P6 ;  /* 0x0000000206057211 */ /* 0x000fe400030f0eff */
[C---:B------:R-:W-:Y:S02]  /*2b260*/  LEA R8, P6, R3.reuse, R0, 0x1 ;  /* 0x0000000003087211 */ /* 0x040fe400078c08ff */
[C---:B------:R-:W-:Y:S01]  /*2b270*/  IADD3 R6, R3.reuse, c[0x0][0x198], RZ ;  /* 0x0000660003067a10 */ /* 0x040fe20007ffe0ff */
[----:B------:R0:W-:Y:S01]  /*2b280*/  @P2 STG.E.U16 [R4.64], R10 ;  /* 0x0000000a04002986 */ /* 0x0001e2000c101506 */
[----:B------:R-:W-:-:S02]  /*2b290*/  LEA.HI.X.SX32 R9, R3, R2, 0x1, P6 ;  /* 0x0000000203097211 */ /* 0x000fc400030f0eff */
[----:B------:R-:W-:-:S03]  /*2b2a0*/  IADD3 R3, R6, c[0x0][0x198], RZ ;  /* 0x0000660006037a10 */ /* 0x000fc60007ffe0ff */
[----:B------:R1:W-:Y:S01]  /*2b2b0*/  @P1 STG.E.U16 [R8.64], R14 ;  /* 0x0000000e08001986 */ /* 0x0003e2000c101506 */
[----:B0-----:R-:W-:-:S03]  /*2b2c0*/  LEA R4, P6, R6, R0, 0x1 ;  /* 0x0000000006047211 */ /* 0x001fc600078c08ff */
[----:B------:R-:W3:Y:S01]  /*2b2d0*/  LDL.LU R10, [R1+0xb48] ;  /* 0x000b4800010a7983 */ /* 0x000ee20000300800 */
[----:B------:R-:W-:-:S03]  /*2b2e0*/  LEA.HI.X.SX32 R5, R6, R2, 0x1, P6 ;  /* 0x0000000206057211 */ /* 0x000fc600030f0eff */
[----:B------:R-:W3:Y:S01]  /*2b2f0*/  LDL.LU R29, [R1+0x2c] ;  /* 0x00002c00011d7983 */ /* 0x000ee20000300800 */
[----:B-1----:R-:W-:Y:S02]  /*2b300*/  PRMT R14, R14, 0x7632, R14 ;  /* 0x000076320e0e7816 */ /* 0x002fe4000000000e */
[----:B------:R-:W-:-:S03]  /*2b310*/  LEA R8, P6, R3, R0, 0x1 ;  /* 0x0000000003087211 */ /* 0x000fc600078c08ff */
[----:B------:R0:W-:Y:S01]  /*2b320*/  @P4 STG.E.U16 [R4.64], R14 ;  /* 0x0000000e04004986 */ /* 0x0001e2000c101506 */
[----:B------:R-:W-:Y:S02]  /*2b330*/  LEA.HI.X.SX32 R9, R3, R2, 0x1, P6 ;  /* 0x0000000203097211 */ /* 0x000fe400030f0eff */
[----:B----4-:R-:W-:Y:S02]  /*2b340*/  ISETP.LT.AND P4, PT, R13, c[0x0][0x17c], !P0 ;  /* 0x00005f000d007a0c */ /* 0x010fe40004781270 */
[----:B------:R-:W4:Y:S01]  /*2b350*/  LDL.LU R13, [R1+0xb50] ;  /* 0x000b5000010d7983 */ /* 0x000f220000300800 */
[----:B-----5:R-:W-:-:S03]  /*2b360*/  ISETP.LT.AND P1, PT, R17, c[0x0][0x17c], !P0 ;  /* 0x00005f0011007a0c */ /* 0x020fc60004721270 */
[----:B------:R1:W-:Y:S04]  /*2b370*/  @P3 STG.E.U16 [R8.64], R18 ;  /* 0x0000001208003986 */ /* 0x0003e8000c101506 */
[----:B------:R-:W5:Y:S01]  /*2b380*/  LDL.LU R17, [R1+0xb54] ;  /* 0x000b540001117983 */ /* 0x000f620000300800 */
[----:B------:R-:W-:-:S04]  /*2b390*/  IADD3 R6, R3, c[0x0][0x198], RZ ;  /* 0x0000660003067a10 */ /* 0x000fc80007ffe0ff */
[----:B0-----:R-:W-:Y:S02]  /*2b3a0*/  LEA R4, P6, R6, R0, 0x1 ;  /* 0x0000000006047211 */ /* 0x001fe400078c08ff */
[----:B-1----:R-:W-:Y:S02]  /*2b3b0*/  PRMT R18, R18, 0x7632, R18 ;  /* 0x0000763212127816 */ /* 0x002fe40000000012 */
[----:B------:R-:W-:-:S05]  /*2b3c0*/  LEA.HI.X.SX32 R5, R6, R2, 0x1, P6 ;  /* 0x0000000206057211 */ /* 0x000fca00030f0eff */
[----:B------:R0:W-:Y:S01]  /*2b3d0*/  @P5 STG.E.U16 [R4.64], R18 ;  /* 0x0000001204005986 */ /* 0x0001e2000c101506 */
[----:B--2---:R-:W-:-:S03]  /*2b3e0*/  ISETP.LT.AND P3, PT, R20, c[0x0][0x17c], !P0 ;  /* 0x00005f0014007a0c */ /* 0x004fc60004761270 */
[----:B------:R-:W2:Y:S04]  /*2b3f0*/  LDL.LU R20, [R1+0xb5c] ;  /* 0x000b5c0001147983 */ /* 0x000ea80000300800 */
[----:B0-----:R-:W2:Y:S01]  /*2b400*/  LDL.LU R18, [R1+0xb60] ;  /* 0x000b600001127983 */ /* 0x001ea20000300800 */
[----:B---3--:R-:W-:-:S03]  /*2b410*/  ISETP.LT.AND P5, PT, R16, c[0x0][0x17c], !P0 ;  /* 0x00005f0010007a0c */ /* 0x008fc600047a1270 */
[----:B------:R-:W3:Y:S01]  /*2b420*/  LDL.LU R16, [R1+0xb68] ;  /* 0x000b680001107983 */ /* 0x000ee20000300800 */
[----:B------:R-:W-:Y:S02]  /*2b430*/  ISETP.LT.AND P2, PT, R21, c[0x0][0x17c], !P0 ;  /* 0x00005f0015007a0c */ /* 0x000fe40004741270 */
        /* <DEDUP_REMOVED lines=9> */
[----:B------:R-:W-:Y:S02]  /*2b4d0*/  ISETP.LT.AND P2, PT, R12, c[0x0][0x17c], !P0 ;  /* 0x00005f000c007a0c */ /* 0x000fe40004741270 */
[----:B------:R-:W3:Y:S04]  /*2b4e0*/  LDL.LU R12, [R1+0xb6c] ;  /* 0x000b6c00010c7983 */ /* 0x000ee80000300800 */
[----:B------:R-:W3:Y:S01]  /*2b4f0*/  LDL.LU R21, [R1+0xb64] ;  /* 0x000b640001157983 */ /* 0x000ee20000300800 */
[----:B0-----:R-:W-:Y:S02]  /*2b500*/  PRMT R22, R22, 0x7632, R22 ;  /* 0x0000763216167816 */ /* 0x001fe40000000016 */
[----:B------:R-:W-:-:S03]  /*2b510*/  LEA R8, P6, R3, R0, 0x1 ;  /* 0x0000000003087211 */ /* 0x000fc600078c08ff */
[----:B------:R0:W-:Y:S01]  /*2b520*/  @P1 STG.E.U16 [R4.64], R22 ;  /* 0x0000001604001986 */ /* 0x0001e2000c101506 */
[----:B------:R-:W-:Y:S02]  /*2b530*/  LEA.HI.X.SX32 R9, R3, R2, 0x1, P6 ;  /* 0x0000000203097211 */ /* 0x000fe400030f0eff */
[----:B------:R-:W-:Y:S02]  /*2b540*/  ISETP.LT.AND P1, PT, R10, c[0x0][0x17c], !P0 ;  /* 0x00005f000a007a0c */ /* 0x000fe40004721270 */
[C---:B------:R-:W-:Y:S01]  /*2b550*/  IADD3 R10, R6.reuse, c[0x0][0x198], RZ ;  /* 0x00006600060a7a10 */ /* 0x040fe20007ffe0ff */
[----:B------:R1:W-:Y:S01]  /*2b560*/  @P4 STG.E.U16 [R8.64], R29 ;  /* 0x0000001d08004986 */ /* 0x0003e2000c101506 */
[----:B------:R-:W-:Y:S02]  /*2b570*/  PRMT R3, R29, 0x7632, R3 ;  /* 0x000076321d037816 */ /* 0x000fe40000000003 */
[----:B0-----:R-:W-:Y:S01]  /*2b580*/  LEA R4, P6, R6, R0, 0x1 ;  /* 0x0000000006047211 */ /* 0x001fe200078c08ff */
[----:B------:R-:W3:Y:S01]  /*2b590*/  LDL.LU R22, [R1+0xb58] ;  /* 0x000b580001167983 */ /* 0x000ee20000300800 */
[----:B----4-:R-:W-:-:S02]  /*2b5a0*/  ISETP.LT.AND P4, PT, R13, c[0x0][0x17c], !P0 ;  /* 0x00005f000d007a0c */ /* 0x010fc40004781270 */
[----:B------:R-:W-:Y:S02]  /*2b5b0*/  LEA.HI.X.SX32 R5, R6, R2, 0x1, P6 ;  /* 0x0000000206057211 */ /* 0x000fe400030f0eff */
[C---:B-1----:R-:W-:Y:S02]  /*2b5c0*/  LEA R8, P6, R10.reuse, R0, 0x1 ;  /* 0x000000000a087211 */ /* 0x042fe400078c08ff */
[C---:B------:R-:W-:Y:S01]  /*2b5d0*/  IADD3 R13, R10.reuse, c[0x0][0x198], RZ ;  /* 0x000066000a0d7a10 */ /* 0x040fe20007ffe0ff */
[----:B------:R0:W-:Y:S01]  /*2b5e0*/  @P3 STG.E.U16 [R4.64], R3 ;  /* 0x0000000304003986 */ /* 0x0001e2000c101506 */
[----:B------:R-:W-:Y:S02]  /*2b5f0*/  LEA.HI.X.SX32 R9, R10, R2, 0x1, P6 ;  /* 0x000000020a097211 */ /* 0x000fe400030f0eff */
[----:B-----5:R-:W-:Y:S02]  /*2b600*/  ISETP.LT.AND P3, PT, R17, c[0x0][0x17c], !P0 ;  /* 0x00005f0011007a0c */ /* 0x020fe40004761270 */
[----:B0-----:R-:W-:-:S04]  /*2b610*/  LEA R4, P6, R13, R0, 0x1 ;  /* 0x000000000d047211 */ /* 0x001fc800078c08ff */
[C---:B------:R-:W-:Y:S02]  /*2b620*/  LEA.HI.X.SX32 R5, R13.reuse, R2, 0x1, P6 ;  /* 0x000000020d057211 */ /* 0x040fe400030f0eff */
[----:B------:R-:W-:Y:S01]  /*2b630*/  IADD3 R17, R13, c[0x0][0x198], RZ ;  /* 0x000066000d117a10 */ /* 0x000fe20007ffe0ff */
[----:B------:R0:W-:Y:S01]  /*2b640*/  @P5 STG.E.U16 [R8.64], R27 ;  /* 0x0000001b08005986 */ /* 0x0001e2000c101506 */
[----:B------:R-:W-:Y:S02]  /*2b650*/  PRMT R10, R27, 0x7632, R10 ;  /* 0x000076321b0a7816 */ /* 0x000fe4000000000a */
[----:B------:R-:W-:-:S03]  /*2b660*/  IADD3 R13, R17, c[0x0][0x198], RZ ;  /* 0x00006600110d7a10 */ /* 0x000fc60007ffe0ff */
[----:B------:R1:W-:Y:S01]  /*2b670*/  @P2 STG.E.U16 [R4.64], R10 ;  /* 0x0000000a04002986 */ /* 0x0003e2000c101506 */
[----:B0-----:R-:W-:-:S04]  /*2b680*/  LEA R8, P5, R17, R0, 0x1 ;  /* 0x0000000011087211 */ /* 0x001fc800078a08ff */
[----:B------:R-:W-:Y:S02]  /*2b690*/  LEA.HI.X.SX32 R9, R17, R2, 0x1, P5 ;  /* 0x0000000211097211 */ /* 0x000fe400028f0eff */
[----:B-1----:R-:W-:Y:S02]  /*2b6a0*/  LEA R4, P5, R13, R0, 0x1 ;  /* 0x000000000d047211 */ /* 0x002fe400078a08ff */
[----:B------:R-:W-:Y:S02]  /*2b6b0*/  PRMT R14, R7, 0x7632, R14 ;  /* 0x00007632070e7816 */ /* 0x000fe4000000000e */
[----:B------:R-:W-:Y:S01]  /*2b6c0*/  LEA.HI.X.SX32 R5, R13, R2, 0x1, P5 ;  /* 0x000000020d057211 */ /* 0x000fe200028f0eff */
[----:B------:R-:W-:Y:S04]  /*2b6d0*/  @P1 STG.E.U16 [R8.64], R7 ;  /* 0x0000000708001986 */ /* 0x000fe8000c101506 */
[----:B------:R0:W-:Y:S01]  /*2b6e0*/  @P4 STG.E.U16 [R4.64], R14 ;  /* 0x0000000e04004986 */ /* 0x0001e2000c101506 */
[----:B--2---:R-:W-:-:S03]  /*2b6f0*/  ISETP.LT.AND P6, PT, R20, c[0x0][0x17c], !P0 ;  /* 0x00005f0014007a0c */ /* 0x004fc600047c1270 */
[----:B------:R-:W2:Y:S01]  /*2b700*/  LDL.LU R20, [R1+0xc] ;  /* 0x00000c0001147983 */ /* 0x000ea20000300800 */
[----:B------:R-:W-:Y:S02]  /*2b710*/  ISETP.LT.AND P2, PT, R18, c[0x0][0x17c], !P0 ;  /* 0x00005f0012007a0c */ /* 0x000fe40004741270 */
[----:B---3--:R-:W-:Y:S02]  /*2b720*/  ISETP.LT.AND P1, PT, R16, c[0x0][0x17c], !P0 ;  /* 0x00005f0010007a0c */ /* 0x008fe40004721270 */
[----:B------:R-:W3:Y:S04]  /*2b730*/  LDL.LU R16, [R1+0xb4c] ;  /* 0x000b4c0001107983 */ /* 0x000ee80000300800 */
[----:B------:R-:W4:Y:S04]  /*2b740*/  LDL.LU R18, [R1+0xb00] ;  /* 0x000b000001127983 */ /* 0x000f280000300800 */
[----:B0-----:R-:W5:Y:S01]  /*2b750*/  LDL.LU R14, [R1+0xaf4] ;  /* 0x000af400010e7983 */ /* 0x001f620000300800 */
[----:B------:R-:W-:-:S04]  /*2b760*/  IADD3 R3, R13, c[0x0][0x198], RZ ;  /* 0x000066000d037a10 */ /* 0x000fc80007ffe0ff */
[C---:B------:R-:W-:Y:S02]  /*2b770*/  LEA R6, P5, R3.reuse, R0, 0x1 ;  /* 0x0000000003067211 */ /* 0x040fe400078a08ff */
[C---:B------:R-:W-:Y:S02]  /*2b780*/  IADD3 R13, R3.reuse, c[0x0][0x198], RZ ;  /* 0x00006600030d7a10 */ /* 0x040fe40007ffe0ff */
[----:B------:R-:W-:Y:S02]  /*2b790*/  LEA.HI.X.SX32 R7, R3, R2, 0x1, P5 ;  /* 0x0000000203077211 */ /* 0x000fe400028f0eff */
[C---:B------:R-:W-:Y:S02]  /*2b7a0*/  IADD3 R3, R13.reuse, c[0x0][0x198], RZ ;  /* 0x000066000d037a10 */ /* 0x040fe40007ffe0ff */
[----:B------:R-:W-:Y:S02]  /*2b7b0*/  ISETP.LT.AND P5, PT, R12, c[0x0][0x17c], !P0 ;  /* 0x00005f000c007a0c */ /* 0x000fe400047a1270 */
[----:B------:R-:W-:-:S02]  /*2b7c0*/  LEA R12, P4, R13, R0, 0x1 ;  /* 0x000000000d0c7211 */ /* 0x000fc400078808ff */
[----:B------:R-:W-:Y:S02]  /*2b7d0*/  PRMT R5, R11, 0x7632, R5 ;  /* 0x000076320b057816 */ /* 0x000fe40000000005 */
[----:B------:R-:W-:Y:S02]  /*2b7e0*/  LEA.HI.X.SX32 R13, R13, R2, 0x1, P4 ;  /* 0x000000020d0d7211 */ /* 0x000fe400020f0eff */
[----:B------:R-:W-:Y:S01]  /*2b7f0*/  IADD3 R17, R3, c[0x0][0x198], RZ ;  /* 0x0000660003117a10 */ /* 0x000fe20007ffe0ff */
[----:B------:R-:W-:Y:S01]  /*2b800*/  @P3 STG.E.U16 [R6.64], R11 ;  /* 0x0000000b06003986 */ /* 0x000fe2000c101506 */
[----:B------:R-:W-:Y:S02]  /*2b810*/  ISETP.LT.AND P4, PT, R21, c[0x0][0x17c], !P0 ;  /* 0x00005f0015007a0c */ /* 0x000fe40004781270 */
[----:B------:R-:W-:Y:S01]  /*2b820*/  LEA R8, P3, R3, R0, 0x1 ;  /* 0x0000000003087211 */ /* 0x000fe200078608ff */
[----:B------:R0:W-:Y:S01]  /*2b830*/  @P6 STG.E.U16 [R12.64], R5 ;  /* 0x000000050c006986 */ /* 0x0001e2000c101506 */
[----:B------:R-:W-:-:S02]  /*2b840*/  IADD3 R21, R17, c[0x0][0x198], RZ ;  /* 0x0000660011157a10 */ /* 0x000fc40007ffe0ff */
[----:B------:R-:W-:Y:S02]  /*2b850*/  LEA R4, P6, R17, R0, 0x1 ;  /* 0x0000000011047211 */ /* 0x000fe400078c08ff */
[-C--:B------:R-:W-:Y:S02]  /*2b860*/  LEA.HI.X.SX32 R9, R3, R2.reuse, 0x1, P3 ;  /* 0x0000000203097211 */ /* 0x080fe400018f0eff */
[----:B------:R-:W-:Y:S02]  /*2b870*/  IADD3 R3, R21, c[0x0][0x198], RZ ;  /* 0x0000660015037a10 */ /* 0x000fe40007ffe0ff */
[----:B0-----:R-:W-:Y:S02]  /*2b880*/  LEA.HI.X.SX32 R5, R17, R2, 0x1, P6 ;  /* 0x0000000211057211 */ /* 0x001fe400030f0eff */
[----:B------:R-:W-:-:S04]  /*2b890*/  IADD3 R17, R3, c[0x0][0x198], RZ ;  /* 0x0000660003117a10 */ /* 0x000fc80007ffe0ff */
[C---:B------:R-:W-:Y:S02]  /*2b8a0*/  IADD3 R25, R17.reuse, c[0x0][0x198], RZ ;  /* 0x0000660011197a10 */ /* 0x040fe40007ffe0ff */
[C---:B------:R-:W-:Y:S02]  /*2b8b0*/  LEA R12, P6, R17.reuse, R0, 0x1 ;  /* 0x00000000110c7211 */ /* 0x040fe400078c08ff */
[----:B------:R-:W-:Y:S02]  /*2b8c0*/  ISETP.LT.AND P3, PT, R22, c[0x0][0x17c], !P0 ;  /* 0x00005f0016007a0c */ /* 0x000fe40004761270 */
[----:B------:R-:W-:Y:S02]  /*2b8d0*/  LEA.HI.X.SX32 R13, R17, R2, 0x1, P6 ;  /* 0x00000002110d7211 */ /* 0x000fe400030f0eff */
[----:B--2---:R-:W-:Y:S01]  /*2b8e0*/  PRMT R7, R20, 0x7632, R7 ;  /* 0x0000763214077816 */ /* 0x004fe20000000007 */
[----:B------:R-:W-:Y:S04]  /*2b8f0*/  @P2 STG.E.U16 [R8.64], R20 ;  /* 0x0000001408002986 */ /* 0x000fe8000c101506 */
[----:B------:R0:W-:Y:S01]  /*2b900*/  @P1 STG.E.U16 [R4.64], R7 ;  /* 0x0000000704001986 */ /* 0x0001e2000c101506 */
[----:B------:R-:W-:-:S02]  /*2b910*/  LEA R6, P1, R21, R0, 0x1 ;  /* 0x0000000015067211 */ /* 0x000fc400078208ff */
[----:B------:R-:W-:Y:S02]  /*2b920*/  LEA R10, P2, R3, R0, 0x1 ;  /* 0x00000000030a7211 */ /* 0x000fe400078408ff */
[-C--:B0-----:R-:W-:Y:S02]  /*2b930*/  LEA.HI.X.SX32 R7, R21, R2.reuse, 0x1, P1 ;  /* 0x0000000215077211 */ /* 0x081fe400008f0eff */
[----:B------:R-:W-:Y:S02]  /*2b940*/  IADD3 R21, R25, c[0x0][0x198], RZ ;  /* 0x0000660019157a10 */ /* 0x000fe40007ffe0ff */
[----:B------:R-:W-:Y:S02]  /*2b950*/  LEA.HI.X.SX32 R11, R3, R2, 0x1, P2 ;  /* 0x00000002030b7211 */ /* 0x000fe400010f0eff */
[-C--:B------:R-:W-:Y:S02]  /*2b960*/  LEA R4, P1, R21, R0.reuse, 0x1 ;  /* 0x0000000015047211 */ /* 0x080fe400078208ff */
[----:B------:R-:W-:-:S02]  /*2b970*/  LEA R8, P6, R25, R0, 0x1 ;  /* 0x0000000019087211 */ /* 0x000fc400078c08ff */
[C---:B------:R-:W-:Y:S02]  /*2b980*/  IADD3 R3, R21.reuse, c[0x0][0x198], RZ ;  /* 0x0000660015037a10 */ /* 0x040fe40007ffe0ff */
[-C--:B------:R-:W-:Y:S02]  /*2b990*/  LEA.HI.X.SX32 R5, R21, R2.reuse, 0x1, P1 ;  /* 0x0000000215057211 */ /* 0x080fe400008f0eff */
[----:B------:R-:W-:Y:S02]  /*2b9a0*/  LEA.HI.X.SX32 R9, R25, R2, 0x1, P6 ;  /* 0x0000000219097211 */ /* 0x000fe400030f0eff */
[----:B---3--:R-:W-:Y:S02]  /*2b9b0*/  ISETP.LT.AND P2, PT, R16, c[0x0][0x17c], !P0 ;  /* 0x00005f0010007a0c */ /* 0x008fe40004741270 */
[----:B------:R-:W-:Y:S02]  /*2b9c0*/  LEA R16, P6, R3, R0, 0x1 ;  /* 0x0000000003107211 */ /* 0x000fe400078c08ff */
[----:B----4-:R-:W-:-:S02]  /*2b9d0*/  ISETP.LT.AND P1, PT, R18, c[0x0][0x17c], !P0 ;  /* 0x00005f0012007a0c */ /* 0x010fc40004721270 */
[----:B-----5:R-:W-:Y:S02]  /*2b9e0*/  ISETP.LT.AND P0, PT, R14, c[0x0][0x17c], !P0 ;  /* 0x00005f000e007a0c */ /* 0x020fe40004701270 */
[----:B------:R-:W-:Y:S02]  /*2b9f0*/  PRMT R0, R15, 0x7632, R0 ;  /* 0x000076320f007816 */ /* 0x000fe40000000000 */
[----:B------:R-:W-:Y:S02]  /*2ba00*/  LEA.HI.X.SX32 R17, R3, R2, 0x1, P6 ;  /* 0x0000000203117211 */ /* 0x000fe400030f0eff */
[----:B------:R-:W-:Y:S01]  /*2ba10*/  PRMT R2, R19, 0x7632, R2 ;  /* 0x0000763213027816 */ /* 0x000fe20000000002 */
[----:B------:R0:W-:Y:S04]  /*2ba20*/  @P5 STG.E.U16 [R6.64], R15 ;  /* 0x0000000f06005986 */ /* 0x0001e8000c101506 */
[----:B------:R0:W-:Y:S04]  /*2ba30*/  @P4 STG.E.U16 [R10.64], R0 ;  /* 0x000000000a004986 */ /* 0x0001e8000c101506 */
[----:B------:R0:W-:Y:S04]  /*2ba40*/  @P3 STG.E.U16 [R12.64], R19 ;  /* 0x000000130c003986 */ /* 0x0001e8000c101506 */
[----:B------:R0:W-:Y:S04]  /*2ba50*/  @P2 STG.E.U16 [R8.64], R2 ;  /* 0x0000000208002986 */ /* 0x0001e8000c101506 */
[----:B------:R0:W-:Y:S01]  /*2ba60*/  @P1 STG.E.U16 [R4.64], R23 ;  /* 0x0000001704001986 */ /* 0x0001e2000c101506 */
[----:B------:R-:W-:Y:S05]  /*2ba70*/  @!P0 EXIT ;  /* 0x000000000000894d */ /* 0x000fea0003800000 */
[----:B0-----:R-:W-:-:S05]  /*2ba80*/  PRMT R8, R23, 0x7632, R8 ;  /* 0x0000763217087816 */ /* 0x001fca0000000008 */
[----:B------:R-:W-:Y:S01]  /*2ba90*/  STG.E.U16 [R16.64], R8 ;  /* 0x0000000810007986 */ /* 0x000fe2000c101506 */
[----:B------:R-:W-:Y:S05]  /*2baa0*/  EXIT ;  /* 0x000000000000794d */ /* 0x000fea0003800000 */
.L_x_4:
[----:B------:R-:W-:-:S00]  /*2bab0*/  BRA `(.L_x_4) ;  /* 0xfffffff000007947 */ /* 0x000fc0000383ffff */
[----:B------:R-:W-:-:S00]  /*2bac0*/  NOP ;  /* 0x0000000000007918 */ /* 0x000fc00000000000 */
        /* <DEDUP_REMOVED lines=11> */
.L_x_5:


//--------------------- .nv.shared.matmul_kernel  --------------------------
	.section	.nv.shared.matmul_kernel,"aw",@nobits
	.sectionflags	@""
	.align	16
